def attn_fwd(
    Q,
    K,
    V,
    Out,
    Lse,
    sm_scale,
    stride_qz,
    stride_qh,
    stride_qm,
    stride_qk,
    stride_kz,
    stride_kh,
    stride_kn,
    stride_kk,
    stride_vz,
    stride_vh,
    stride_vn,
    stride_vk,
    stride_oz,
    stride_oh,
    stride_om,
    stride_ok,
    seqlen_q,
    seqlen_k,
    BLOCK_M: tl.constexpr,
    BLOCK_N: tl.constexpr,
    HEAD_DIM: tl.constexpr,
    CAUSAL: tl.constexpr,
):
    start_m = tl.program_id(0)
    off_hz = tl.program_id(1)
    q_off = off_hz * stride_qh
    k_off = off_hz * stride_kh
    v_off = off_hz * stride_vh
    offs_m = start_m * BLOCK_M + tl.arange(0, BLOCK_M)
    offs_d = tl.arange(0, HEAD_DIM)
    offs_n = tl.arange(0, BLOCK_N)
    q_ptrs = Q + q_off + offs_m[:, None] * stride_qm + offs_d[None, :] * stride_qk
    k_ptrs = K + k_off + offs_d[:, None] * stride_kk + offs_n[None, :] * stride_kn
    v_ptrs = V + v_off + offs_n[:, None] * stride_vn + offs_d[None, :] * stride_vk
    m_i = tl.full([BLOCK_M], float("-inf"), dtype=tl.float32)
    l_i = tl.zeros([BLOCK_M], dtype=tl.float32) + 1.0
    acc = tl.zeros([BLOCK_M, HEAD_DIM], dtype=tl.float32)
    q = tl.load(q_ptrs)
    acc, l_i, m_i = _attn_fwd_inner(
        acc,
        l_i,
        m_i,
        q,
        k_ptrs,
        v_ptrs,
        sm_scale,
        stride_kn,
        stride_vn,
        start_m,
        seqlen_k,
        BLOCK_M,
        BLOCK_N,
        HEAD_DIM,
        CAUSAL,
    )
    acc = acc / l_i[:, None]
    lse = m_i + tl.math.log2(l_i) / 1.4426950408889634
    o_ptrs = (
        Out
        + off_hz * stride_oh
        + offs_m[:, None] * stride_om
        + offs_d[None, :] * stride_ok
    )
    tl.store(o_ptrs, acc.to(Out.dtype.element_ty))
    tl.store(Lse + off_hz * seqlen_q + offs_m, lse)

# config = {"BLOCK_M": 64, "BLOCK_N": 128, "HEAD_DIM": 512, "arch": "sm_90", "causal": true, "dtype": "bf16", "num_stages": 4, "num_warps": 4}
# arch = sm_90


// ===== COMPILED SASS (sm_90a) =====

	.target	sm_90a

	.elftype	@"ET_EXEC"


//--------------------- .note.nv.tkinfo           --------------------------
	.section	.note.nv.tkinfo,"",@"SHT_NOTE"
	.sectionflags	@"SHF_NOTE_NV_TKINFO"
	.tkinfo
        /*0018*/ 	.word	0x00000002
        /*0030*/ 	.string	""
        /*0030*/ 	.string	"ptxas"
        /*0030*/ 	.string	"Cuda compilation tools, release 13.0, V13.0.88"
        /*0030*/ 	.string	"Build cuda_13.0.r13.0/compiler.36424714_0"
        /*0030*/ 	.string	"-v  -suppress-debug-info  -lineinfo  -arch sm_90a "



//--------------------- .note.nv.cuinfo           --------------------------
	.section	.note.nv.cuinfo,"",@"SHT_NOTE"
	.sectionflags	@"SHF_NOTE_NV_CUINFO"
        /*0018*/ 	.short	0x0002
        /*001a*/ 	.short	0x005a
        /*001c*/ 	.short	0x0082
	.zero		2


//--------------------- .nv.info                  --------------------------
	.section	.nv.info,"",@"SHT_CUDA_INFO"
	.align	4


	//----- nvinfo : EIATTR_REGCOUNT
	.align		4
        /*0000*/ 	.byte	0x04, 0x2f
        /*0002*/ 	.short	(.L_2 - .L_1)
	.align		4
.L_1:
        /*0004*/ 	.word	index@(attn_fwd)
        /*0008*/ 	.word	0x000000ff


	//----- nvinfo : EIATTR_FRAME_SIZE
	.align		4
.L_2:
        /*000c*/ 	.byte	0x04, 0x11
        /*000e*/ 	.short	(.L_4 - .L_3)
	.align		4
.L_3:
        /*0010*/ 	.word	index@(attn_fwd)
        /*0014*/ 	.word	0x00001e78


	//----- nvinfo : EIATTR_MIN_STACK_SIZE
	.align		4
.L_4:
        /*0018*/ 	.byte	0x04, 0x12
        /*001a*/ 	.short	(.L_6 - .L_5)
	.align		4
.L_5:
        /*001c*/ 	.word	index@(attn_fwd)
        /*0020*/ 	.word	0x00001e78
.L_6:


//--------------------- .nv.compat                --------------------------
	.section	.nv.compat,"",@"SHT_CUDA_COMPAT_INFO"
	.align	4
        /*0000*/ 	.byte	0x02, 0x09, 0x01, 0x00, 0x02, 0x02, 0x04, 0x00, 0x02, 0x05, 0x05, 0x00, 0x03, 0x07, 0x01, 0x01
        /*0010*/ 	.byte	0x02, 0x03, 0x00, 0x00, 0x02, 0x06, 0x01, 0x00, 0x04, 0x0b, 0x08, 0x00, 0x00, 0x00, 0x00, 0x00
        /*0020*/ 	.byte	0x00, 0x00, 0x00, 0x00


//--------------------- .nv.info.attn_fwd         --------------------------
	.section	.nv.info.attn_fwd,"",@"SHT_CUDA_INFO"
	.sectionflags	@""
	.align	4


	//----- nvinfo : EIATTR_CUDA_API_VERSION
	.align		4
        /*0000*/ 	.byte	0x04, 0x37
        /*0002*/ 	.short	(.L_8 - .L_7)
.L_7:
        /*0004*/ 	.word	0x00000082


	//----- nvinfo : EIATTR_KPARAM_INFO
	.align		4
.L_8:
        /*0008*/ 	.byte	0x04, 0x17
        /*000a*/ 	.short	(.L_10 - .L_9)
.L_9:
        /*000c*/ 	.word	0x00000000
        /*0010*/ 	.short	0x0019
        /*0012*/ 	.short	0x0080
        /*0014*/ 	.byte	0x00, 0xf4, 0x21, 0x00


	//----- nvinfo : EIATTR_KPARAM_INFO
	.align		4
.L_10:
        /*0018*/ 	.byte	0x04, 0x17
        /*001a*/ 	.short	(.L_12 - .L_11)
.L_11:
        /*001c*/ 	.word	0x00000000
        /*0020*/ 	.short	0x0018
        /*0022*/ 	.short	0x0078
        /*0024*/ 	.byte	0x00, 0xf4, 0x21, 0x00


	//----- nvinfo : EIATTR_KPARAM_INFO
	.align		4
.L_12:
        /*0028*/ 	.byte	0x04, 0x17
        /*002a*/ 	.short	(.L_14 - .L_13)
.L_13:
        /*002c*/ 	.word	0x00000000
        /*0030*/ 	.short	0x0017
        /*0032*/ 	.short	0x0070
        /*0034*/ 	.byte	0x00, 0xf0, 0x11, 0x00


	//----- nvinfo : EIATTR_KPARAM_INFO
	.align		4
.L_14:
        /*0038*/ 	.byte	0x04, 0x17
        /*003a*/ 	.short	(.L_16 - .L_15)
.L_15:
        /*003c*/ 	.word	0x00000000
        /*0040*/ 	.short	0x0016
        /*0042*/ 	.short	0x006c
        /*0044*/ 	.byte	0x00, 0xf0, 0x11, 0x00


	//----- nvinfo : EIATTR_KPARAM_INFO
	.align		4
.L_16:
        /*0048*/ 	.byte	0x04, 0x17
        /*004a*/ 	.short	(.L_18 - .L_17)
.L_17:
        /*004c*/ 	.word	0x00000000
        /*0050*/ 	.short	0x0015
        /*0052*/ 	.short	0x0068
        /*0054*/ 	.byte	0x00, 0xf0, 0x11, 0x00


	//----- nvinfo : EIATTR_KPARAM_INFO
	.align		4
.L_18:
        /*0058*/ 	.byte	0x04, 0x17
        /*005a*/ 	.short	(.L_20 - .L_19)
.L_19:
        /*005c*/ 	.word	0x00000000
        /*0060*/ 	.short	0x0014
        /*0062*/ 	.short	0x0064
        /*0064*/ 	.byte	0x00, 0xf0, 0x11, 0x00


	//----- nvinfo : EIATTR_KPARAM_INFO
	.align		4
.L_20:
        /*0068*/ 	.byte	0x04, 0x17
        /*006a*/ 	.short	(.L_22 - .L_21)
.L_21:
        /*006c*/ 	.word	0x00000000
        /*0070*/ 	.short	0x0013
        /*0072*/ 	.short	0x0060
        /*0074*/ 	.byte	0x00, 0xf0, 0x11, 0x00


	//----- nvinfo : EIATTR_KPARAM_INFO
	.align		4
.L_22:
        /*0078*/ 	.byte	0x04, 0x17
        /*007a*/ 	.short	(.L_24 - .L_23)
.L_23:
        /*007c*/ 	.word	0x00000000
        /*0080*/ 	.short	0x0012
        /*0082*/ 	.short	0x005c
        /*0084*/ 	.byte	0x00, 0xf0, 0x11, 0x00


	//----- nvinfo : EIATTR_KPARAM_INFO
	.align		4
.L_24:
        /*0088*/ 	.byte	0x04, 0x17
        /*008a*/ 	.short	(.L_26 - .L_25)
.L_25:
        /*008c*/ 	.word	0x00000000
        /*0090*/ 	.short	0x0011
        /*0092*/ 	.short	0x0058
        /*0094*/ 	.byte	0x00, 0xf0, 0x11, 0x00


	//----- nvinfo : EIATTR_KPARAM_INFO
	.align		4
.L_26:
        /*0098*/ 	.byte	0x04, 0x17
        /*009a*/ 	.short	(.L_28 - .L_27)
.L_27:
        /*009c*/ 	.word	0x00000000
        /*00a0*/ 	.short	0x0010
        /*00a2*/ 	.short	0x0054
        /*00a4*/ 	.byte	0x00, 0xf0, 0x11, 0x00


	//----- nvinfo : EIATTR_KPARAM_INFO
	.align		4
.L_28:
        /*00a8*/ 	.byte	0x04, 0x17
        /*00aa*/ 	.short	(.L_30 - .L_29)
.L_29:
        /*00ac*/ 	.word	0x00000000
        /*00b0*/ 	.short	0x000f
        /*00b2*/ 	.short	0x0050
        /*00b4*/ 	.byte	0x00, 0xf0, 0x11, 0x00


	//----- nvinfo : EIATTR_KPARAM_INFO
	.align		4
.L_30:
        /*00b8*/ 	.byte	0x04, 0x17
        /*00ba*/ 	.short	(.L_32 - .L_31)
.L_31:
        /*00bc*/ 	.word	0x00000000
        /*00c0*/ 	.short	0x000e
        /*00c2*/ 	.short	0x004c
        /*00c4*/ 	.byte	0x00, 0xf0, 0x11, 0x00


	//----- nvinfo : EIATTR_KPARAM_INFO
	.align		4
.L_32:
        /*00c8*/ 	.byte	0x04, 0x17
        /*00ca*/ 	.short	(.L_34 - .L_33)
.L_33:
        /*00cc*/ 	.word	0x00000000
        /*00d0*/ 	.short	0x000d
        /*00d2*/ 	.short	0x0048
        /*00d4*/ 	.byte	0x00, 0xf0, 0x11, 0x00


	//----- nvinfo : EIATTR_KPARAM_INFO
	.align		4
.L_34:
        /*00d8*/ 	.byte	0x04, 0x17
        /*00da*/ 	.short	(.L_36 - .L_35)
.L_35:
        /*00dc*/ 	.word	0x00000000
        /*00e0*/ 	.short	0x000c
        /*00e2*/ 	.short	0x0044
        /*00e4*/ 	.byte	0x00, 0xf0, 0x11, 0x00


	//----- nvinfo : EIATTR_KPARAM_INFO
	.align		4
.L_36:
        /*00e8*/ 	.byte	0x04, 0x17
        /*00ea*/ 	.short	(.L_38 - .L_37)
.L_37:
        /*00ec*/ 	.word	0x00000000
        /*00f0*/ 	.short	0x000b
        /*00f2*/ 	.short	0x0040
        /*00f4*/ 	.byte	0x00, 0xf0, 0x11, 0x00


	//----- nvinfo : EIATTR_KPARAM_INFO
	.align		4
.L_38:
        /*00f8*/ 	.byte	0x04, 0x17
        /*00fa*/ 	.short	(.L_40 - .L_39)
.L_39:
        /*00fc*/ 	.word	0x00000000
        /*0100*/ 	.short	0x000a
        /*0102*/ 	.short	0x003c
        /*0104*/ 	.byte	0x00, 0xf0, 0x11, 0x00


	//----- nvinfo : EIATTR_KPARAM_INFO
	.align		4
.L_40:
        /*0108*/ 	.byte	0x04, 0x17
        /*010a*/ 	.short	(.L_42 - .L_41)
.L_41:
        /*010c*/ 	.word	0x00000000
        /*0110*/ 	.short	0x0009
        /*0112*/ 	.short	0x0038
        /*0114*/ 	.byte	0x00, 0xf0, 0x11, 0x00


	//----- nvinfo : EIATTR_KPARAM_INFO
	.align		4
.L_42:
        /*0118*/ 	.byte	0x04, 0x17
        /*011a*/ 	.short	(.L_44 - .L_43)
.L_43:
        /*011c*/ 	.word	0x00000000
        /*0120*/ 	.short	0x0008
        /*0122*/ 	.short	0x0034
        /*0124*/ 	.byte	0x00, 0xf0, 0x11, 0x00


	//----- nvinfo : EIATTR_KPARAM_INFO
	.align		4
.L_44:
        /*0128*/ 	.byte	0x04, 0x17
        /*012a*/ 	.short	(.L_46 - .L_45)
.L_45:
        /*012c*/ 	.word	0x00000000
        /*0130*/ 	.short	0x0007
        /*0132*/ 	.short	0x0030
        /*0134*/ 	.byte	0x00, 0xf0, 0x11, 0x00


	//----- nvinfo : EIATTR_KPARAM_INFO
	.align		4
.L_46:
        /*0138*/ 	.byte	0x04, 0x17
        /*013a*/ 	.short	(.L_48 - .L_47)
.L_47:
        /*013c*/ 	.word	0x00000000
        /*0140*/ 	.short	0x0006
        /*0142*/ 	.short	0x002c
        /*0144*/ 	.byte	0x00, 0xf0, 0x11, 0x00


	//----- nvinfo : EIATTR_KPARAM_INFO
	.align		4
.L_48:
        /*0148*/ 	.byte	0x04, 0x17
        /*014a*/ 	.short	(.L_50 - .L_49)
.L_49:
        /*014c*/ 	.word	0x00000000
        /*0150*/ 	.short	0x0005
        /*0152*/ 	.short	0x0028
        /*0154*/ 	.byte	0x00, 0xf0, 0x11, 0x00


	//----- nvinfo : EIATTR_KPARAM_INFO
	.align		4
.L_50:
        /*0158*/ 	.byte	0x04, 0x17
        /*015a*/ 	.short	(.L_52 - .L_51)
.L_51:
        /*015c*/ 	.word	0x00000000
        /*0160*/ 	.short	0x0004
        /*0162*/ 	.short	0x0020
        /*0164*/ 	.byte	0x00, 0xf4, 0x21, 0x00


	//----- nvinfo : EIATTR_KPARAM_INFO
	.align		4
.L_52:
        /*0168*/ 	.byte	0x04, 0x17
        /*016a*/ 	.short	(.L_54 - .L_53)
.L_53:
        /*016c*/ 	.word	0x00000000
        /*0170*/ 	.short	0x0003
        /*0172*/ 	.short	0x0018
        /*0174*/ 	.byte	0x00, 0xf4, 0x21, 0x00


	//----- nvinfo : EIATTR_KPARAM_INFO
	.align		4
.L_54:
        /*0178*/ 	.byte	0x04, 0x17
        /*017a*/ 	.short	(.L_56 - .L_55)
.L_55:
        /*017c*/ 	.word	0x00000000
        /*0180*/ 	.short	0x0002
        /*0182*/ 	.short	0x0010
        /*0184*/ 	.byte	0x00, 0xf4, 0x21, 0x00


	//----- nvinfo : EIATTR_KPARAM_INFO
	.align		4
.L_56:
        /*0188*/ 	.byte	0x04, 0x17
        /*018a*/ 	.short	(.L_58 - .L_57)
.L_57:
        /*018c*/ 	.word	0x00000000
        /*0190*/ 	.short	0x0001
        /*0192*/ 	.short	0x0008
        /*0194*/ 	.byte	0x00, 0xf4, 0x21, 0x00


	//----- nvinfo : EIATTR_KPARAM_INFO
	.align		4
.L_58:
        /*0198*/ 	.byte	0x04, 0x17
        /*019a*/ 	.short	(.L_60 - .L_59)
.L_59:
        /*019c*/ 	.word	0x00000000
        /*01a0*/ 	.short	0x0000
        /*01a2*/ 	.short	0x0000
        /*01a4*/ 	.byte	0x00, 0xf4, 0x21, 0x00


	//----- nvinfo : EIATTR_SPARSE_MMA_MASK
	.align		4
.L_60:
        /*01a8*/ 	.byte	0x03, 0x50
        /*01aa*/ 	.short	0x0000


	//----- nvinfo : EIATTR_MAXREG_COUNT
	.align		4
        /*01ac*/ 	.byte	0x03, 0x1b
        /*01ae*/ 	.short	0x00ff


	//----- nvinfo : EIATTR_NUM_BARRIERS
	.align		4
        /*01b0*/ 	.byte	0x02, 0x4c
        /*01b2*/ 	.byte	0x01
	.zero		1


	//----- nvinfo : EIATTR_ANNOTATIONS
	.align		4
        /*01b4*/ 	.byte	0x04, 0x55
        /*01b6*/ 	.short	(.L_62 - .L_61)


	//   ....[0]....
.L_61:
        /*01b8*/ 	.word	0x00000001
        /*01bc*/ 	.byte	0xa0, 0x06, 0x00, 0x00, 0x01, 0x00, 0x00, 0x00, 0xc0, 0x06, 0x00, 0x00, 0x01, 0x00, 0x00, 0x00
        /* <DEDUP_REMOVED lines=1818> */
        /*736c*/ 	.byte	0x50, 0xdf, 0x03, 0x00


	//----- nvinfo : EIATTR_MERCURY_ISA_VERSION
	.align		4
.L_62:
        /*7370*/ 	.byte	0x03, 0x5f
        /*7372*/ 	.short	0x0101


	//----- nvinfo : EIATTR_COOP_GROUP_MASK_REGIDS
	.align		4
        /*7374*/ 	.byte	0x04, 0x29
        /*7376*/ 	.short	(.L_64 - .L_63)


	//   ....[0]....
.L_63:
        /*7378*/ 	.word	0xffffffff


	//   ....[1]....
        /*737c*/ 	.word	0xffffffff


	//   ....[2]....
        /*7380*/ 	.word	0xffffffff


	//   ....[3]....
        /*7384*/ 	.word	0xffffffff


	//   ....[4]....
        /*7388*/ 	.word	0xffffffff


	//   ....[5]....
        /*738c*/ 	.word	0xffffffff


	//   ....[6]....
        /*7390*/ 	.word	0xffffffff


	//   ....[7]....
        /*7394*/ 	.word	0xffffffff


	//----- nvinfo : EIATTR_COOP_GROUP_INSTR_OFFSETS
	.align		4
.L_64:
        /*7398*/ 	.byte	0x04, 0x28
        /*739a*/ 	.short	(.L_66 - .L_65)


	//   ....[0]....
.L_65:
        /*739c*/ 	.word	0x00028050


	//   ....[1]....
        /*73a0*/ 	.word	0x000280e0


	//   ....[2]....
        /*73a4*/ 	.word	0x00029240


	//   ....[3]....
        /*73a8*/ 	.word	0x00029290


	//   ....[4]....
        /*73ac*/ 	.word	0x0002a900


	//   ....[5]....
        /*73b0*/ 	.word	0x0002a910


	//   ....[6]....
        /*73b4*/ 	.word	0x0002aa00


	//   ....[7]....
        /*73b8*/ 	.word	0x0002aa20


	//----- nvinfo : EIATTR_EXIT_INSTR_OFFSETS
	.align		4
.L_66:
        /*73bc*/ 	.byte	0x04, 0x1c
        /*73be*/ 	.short	(.L_68 - .L_67)


	//   ....[0]....
.L_67:
        /*73c0*/ 	.word	0x0003df40


	//   ....[1]....
        /*73c4*/ 	.word	0x0003e000


	//----- nvinfo : EIATTR_REQNTID
	.align		4
.L_68:
        /*73c8*/ 	.byte	0x04, 0x10
        /*73ca*/ 	.short	(.L_70 - .L_69)
.L_69:
        /*73cc*/ 	.word	0x00000080
        /*73d0*/ 	.word	0x00000001
        /*73d4*/ 	.word	0x00000001


	//----- nvinfo : EIATTR_CBANK_PARAM_SIZE
	.align		4
.L_70:
        /*73d8*/ 	.byte	0x03, 0x19
        /*73da*/ 	.short	0x0088


	//----- nvinfo : EIATTR_PARAM_CBANK
	.align		4
        /*73dc*/ 	.byte	0x04, 0x0a
        /*73de*/ 	.short	(.L_72 - .L_71)
	.align		4
.L_71:
        /*73e0*/ 	.word	index@(.nv.constant0.attn_fwd)
        /*73e4*/ 	.short	0x0210
        /*73e6*/ 	.short	0x0088


	//----- nvinfo : EIATTR_SW_WAR
	.align		4
.L_72:
        /*73e8*/ 	.byte	0x04, 0x36
        /*73ea*/ 	.short	(.L_74 - .L_73)
.L_73:
        /*73ec*/ 	.word	0x00000008
.L_74:


//--------------------- .nv.callgraph             --------------------------
	.section	.nv.callgraph,"",@"SHT_CUDA_CALLGRAPH"
	.align	4
	.sectionentsize	8
	.align		4
        /*0000*/ 	.word	0x00000000
	.align		4
        /*0004*/ 	.word	0xffffffff
	.align		4
        /*0008*/ 	.word	0x00000000
	.align		4
        /*000c*/ 	.word	0xfffffffe
	.align		4
        /*0010*/ 	.word	0x00000000
	.align		4
        /*0014*/ 	.word	0xfffffffd
	.align		4
        /*0018*/ 	.word	0x00000000
	.align		4
        /*001c*/ 	.word	0xfffffffc


//--------------------- .nv.constant4             --------------------------
	.section	.nv.constant4,"a",@progbits
	.align	8
	.align		8
.nv.constant4:
        /*0000*/ 	.dword	_$_str


//--------------------- .text.attn_fwd            --------------------------
	.section	.text.attn_fwd,"ax",@progbits
	.align	128
        .global         attn_fwd
        .type           attn_fwd,@function
        .size           attn_fwd,(.L_x_3 - attn_fwd)
        .other          attn_fwd,@"STO_CUDA_ENTRY STV_DEFAULT"
attn_fwd:
.text.attn_fwd:
[----:B------:R-:W0:Y:S01]  /*0000*/  LDC R1, c[0x0][0x28] ;  /* 0x00000a00ff017b82 */ /* 0x000e220000000800 */
[----:B------:R-:W1:Y:S07]  /*0010*/  S2R R155, SR_TID.X ;  /* 0x00000000009b7919 */ /* 0x000e6e0000002100 */
[----:B------:R-:W2:Y:S01]  /*0020*/  LDC R138, c[0x0][0x248] ;  /* 0x00009200ff8a7b82 */ /* 0x000ea20000000800 */
[----:B------:R-:W-:Y:S01]  /*0030*/  ULDC.64 UR56, c[0x0][0x208] ;  /* 0x0000820000387ab9 */ /* 0x000fe20000000a00 */
[----:B0-----:R-:W-:Y:S01]  /*0040*/  IADD3 R1, R1, -0x1e78, RZ ;  /* 0xffffe18801017810 */ /* 0x001fe20007ffe0ff */
[----:B------:R-:W0:Y:S01]  /*0050*/  S2R R0, SR_CTAID.X ;  /* 0x0000000000007919 */ /* 0x000e220000002500 */
[----:B------:R-:W3:Y:S04]  /*0060*/  S2R R5, SR_CTAID.Y ;  /* 0x0000000000057919 */ /* 0x000ee80000002600 */
[----:B------:R-:W4:Y:S01]  /*0070*/  LDC.64 R6, c[0x0][0x210] ;  /* 0x00008400ff067b82 */ /* 0x000f220000000a00 */
[----:B-1----:R-:W-:-:S04]  /*0080*/  SHF.R.U32.HI R3, RZ, 0x6, R155 ;  /* 0x00000006ff037819 */ /* 0x002fc8000001169b */
[----:B------:R-:W-:Y:S02]  /*0090*/  SGXT.U32 R3, R3, 0x1 ;  /* 0x000000010303781a */ /* 0x000fe40000000000 */
[----:B0-----:R-:W-:-:S03]  /*00a0*/  SHF.L.U32 R4, R0, 0x6, RZ ;  /* 0x0000000600047819 */ /* 0x001fc600000006ff */
[----:B--2---:R-:W-:Y:S01]  /*00b0*/  IMAD R8, R3, R138, RZ ;  /* 0x0000008a03087224 */ /* 0x004fe200078e02ff */
[----:B------:R-:W-:Y:S01]  /*00c0*/  LOP3.LUT R4, R4, 0x3f, R155, 0xf8, !PT ;  /* 0x0000003f04047812 */ /* 0x000fe200078ef89b */
[----:B------:R-:W3:Y:S03]  /*00d0*/  LDC.64 R2, c[0x0][0x240] ;  /* 0x00009000ff027b82 */ /* 0x000ee60000000a00 */
[----:B------:R-:W-:-:S04]  /*00e0*/  LEA R10, R138, R8, 0x1 ;  /* 0x000000088a0a7211 */ /* 0x000fc800078e08ff */
[----:B------:R-:W-:-:S04]  /*00f0*/  LEA R12, R138, R10, 0x1 ;  /* 0x0000000a8a0c7211 */ /* 0x000fc800078e08ff */
[----:B------:R-:W-:-:S05]  /*0100*/  LEA R136, R138, R12, 0x1 ;  /* 0x0000000c8a887211 */ /* 0x000fca00078e08ff */
[----:B------:R-:W-:-:S05]  /*0110*/  IMAD R14, R138, 0x2, R136 ;  /* 0x000000028a0e7824 */ /* 0x000fca00078e0288 */
[----:B------:R-:W-:Y:S01]  /*0120*/  LEA R16, R138, R14, 0x1 ;  /* 0x0000000e8a107211 */ /* 0x000fe200078e08ff */
[----:B---3--:R-:W-:-:S03]  /*0130*/  IMAD R0, R5, R2, RZ ;  /* 0x0000000205007224 */ /* 0x008fc600078e02ff */
[----:B------:R-:W-:Y:S01]  /*0140*/  LEA R18, R138, R16, 0x1 ;  /* 0x000000108a127211 */ /* 0x000fe200078e08ff */
[----:B------:R-:W-:Y:S01]  /*0150*/  IMAD R2, R4, R3, RZ ;  /* 0x0000000304027224 */ /* 0x000fe200078e02ff */
[C---:B------:R-:W-:Y:S01]  /*0160*/  SHF.L.U32 R3, R0.reuse, 0x1, RZ ;  /* 0x0000000100037819 */ /* 0x040fe200000006ff */
[----:B------:R-:W-:-:S03]  /*0170*/  IMAD.HI R0, R0, 0x2, RZ ;  /* 0x0000000200007827 */ /* 0x000fc600078e02ff */
[----:B------:R-:W-:Y:S02]  /*0180*/  SHF.L.U32 R4, R2, 0x1, RZ ;  /* 0x0000000102047819 */ /* 0x000fe400000006ff */
[----:B------:R-:W-:Y:S01]  /*0190*/  LEA R135, R138, R18, 0x1 ;  /* 0x000000128a877211 */ /* 0x000fe200078e08ff */
[----:B------:R-:W-:Y:S01]  /*01a0*/  IMAD.HI R69, R2, 0x2, RZ ;  /* 0x0000000202457827 */ /* 0x000fe200078e02ff */
[----:B----4-:R-:W-:Y:S02]  /*01b0*/  IADD3 R3, P0, P1, R4, R6, R3 ;  /* 0x0000000604037210 */ /* 0x010fe4000791e003 */
[----:B------:R-:W-:Y:S02]  /*01c0*/  LEA R20, R138, R135, 0x1 ;  /* 0x000000878a147211 */ /* 0x000fe400078e08ff */
[----:B------:R-:W-:Y:S02]  /*01d0*/  IADD3.X R69, R69, R7, R0, P0, P1 ;  /* 0x0000000745457210 */ /* 0x000fe400007e2400 */
[-C--:B------:R-:W-:Y:S01]  /*01e0*/  LEA R6, P1, R10, R3.reuse, 0x1 ;  /* 0x000000030a067211 */ /* 0x080fe200078208ff */
[----:B------:R-:W-:Y:S01]  /*01f0*/  IMAD R22, R138, 0x2, R20 ;  /* 0x000000028a167824 */ /* 0x000fe200078e0214 */
[----:B------:R-:W-:-:S02]  /*0200*/  LEA R4, P0, R8, R3, 0x1 ;  /* 0x0000000308047211 */ /* 0x000fc400078008ff */
[-C--:B------:R-:W-:Y:S02]  /*0210*/  LEA.HI.X.SX32 R7, R10, R69.reuse, 0x1, P1 ;  /* 0x000000450a077211 */ /* 0x080fe400008f0eff */
[----:B------:R-:W-:Y:S02]  /*0220*/  LEA.HI.X.SX32 R5, R8, R69, 0x1, P0 ;  /* 0x0000004508057211 */ /* 0x000fe400000f0eff */
[----:B------:R-:W-:Y:S01]  /*0230*/  LEA R8, P0, R12, R3, 0x1 ;  /* 0x000000030c087211 */ /* 0x000fe200078008ff */
[----:B------:R-:W2:Y:S01]  /*0240*/  LDG.E.U16 R19, desc[UR56][R6.64] ;  /* 0x0000003806137981 */ /* 0x000ea2000c1e1500 */
[----:B------:R-:W-:Y:S02]  /*0250*/  LEA R24, R138, R22, 0x1 ;  /* 0x000000168a187211 */ /* 0x000fe400078e08ff */
[----:B------:R-:W-:Y:S01]  /*0260*/  LEA.HI.X.SX32 R9, R12, R69, 0x1, P0 ;  /* 0x000000450c097211 */ /* 0x000fe200000f0eff */
[----:B------:R0:W3:Y:S01]  /*0270*/  LDG.E.U16 R159, desc[UR56][R4.64] ;  /* 0x00000038049f7981 */ /* 0x0000e2000c1e1500 */
[----:B------:R-:W-:-:S02]  /*0280*/  LEA R10, P0, R14, R3, 0x1 ;  /* 0x000000030e0a7211 */ /* 0x000fc400078008ff */
[----:B------:R-:W-:Y:S01]  /*0290*/  LEA R12, P1, R16, R3, 0x1 ;  /* 0x00000003100c7211 */ /* 0x000fe200078208ff */
[----:B------:R1:W4:Y:S01]  /*02a0*/  LDG.E.U16 R17, desc[UR56][R8.64] ;  /* 0x0000003808117981 */ /* 0x000322000c1e1500 */
[-C--:B------:R-:W-:Y:S02]  /*02b0*/  LEA.HI.X.SX32 R11, R14, R69.reuse, 0x1, P0 ;  /* 0x000000450e0b7211 */ /* 0x080fe400000f0eff */
[----:B------:R-:W-:Y:S02]  /*02c0*/  LEA.HI.X.SX32 R13, R16, R69, 0x1, P1 ;  /* 0x00000045100d7211 */ /* 0x000fe400008f0eff */
[----:B------:R-:W-:Y:S01]  /*02d0*/  LEA R130, R138, R24, 0x1 ;  /* 0x000000188a827211 */ /* 0x000fe200078e08ff */
[----:B------:R-:W5:Y:S01]  /*02e0*/  LDG.E.U16 R187, desc[UR56][R10.64] ;  /* 0x000000380abb7981 */ /* 0x000f62000c1e1500 */
[----:B0-----:R-:W-:Y:S02]  /*02f0*/  LEA R4, P0, R18, R3, 0x1 ;  /* 0x0000000312047211 */ /* 0x001fe400078008ff */
[----:B------:R-:W-:Y:S01]  /*0300*/  LEA R26, R138, R130, 0x1 ;  /* 0x000000828a1a7211 */ /* 0x000fe200078e08ff */
[----:B------:R0:W3:Y:S01]  /*0310*/  LDG.E.U16 R16, desc[UR56][R12.64] ;  /* 0x000000380c107981 */ /* 0x0000e2000c1e1500 */
[----:B------:R-:W-:-:S02]  /*0320*/  LEA.HI.X.SX32 R5, R18, R69, 0x1, P0 ;  /* 0x0000004512057211 */ /* 0x000fc400000f0eff */
[-C--:B------:R-:W-:Y:S02]  /*0330*/  LEA R14, P1, R22, R3.reuse, 0x1 ;  /* 0x00000003160e7211 */ /* 0x080fe400078208ff */
[----:B------:R-:W-:Y:S01]  /*0340*/  LEA R28, R138, R26, 0x1 ;  /* 0x0000001a8a1c7211 */ /* 0x000fe200078e08ff */
[----:B------:R0:W5:Y:S01]  /*0350*/  LDG.E.U16 R0, desc[UR56][R4.64] ;  /* 0x0000003804007981 */ /* 0x000162000c1e1500 */
[----:B------:R-:W-:Y:S02]  /*0360*/  LEA R6, P0, R20, R3, 0x1 ;  /* 0x0000000314067211 */ /* 0x000fe400078008ff */
[-C--:B------:R-:W-:Y:S01]  /*0370*/  LEA.HI.X.SX32 R15, R22, R69.reuse, 0x1, P1 ;  /* 0x00000045160f7211 */ /* 0x080fe200008f0eff */
[----:B------:R-:W-:Y:S01]  /*0380*/  IMAD R30, R138, 0x2, R28 ;  /* 0x000000028a1e7824 */ /* 0x000fe200078e021c */
[----:B------:R-:W-:Y:S02]  /*0390*/  LEA.HI.X.SX32 R7, R20, R69, 0x1, P0 ;  /* 0x0000004514077211 */ /* 0x000fe400000f0eff */
[-C--:B-1----:R-:W-:Y:S01]  /*03a0*/  LEA R8, P0, R24, R3.reuse, 0x1 ;  /* 0x0000000318087211 */ /* 0x082fe200078008ff */
[----:B------:R-:W5:Y:S01]  /*03b0*/  LDG.E.U16 R2, desc[UR56][R14.64] ;  /* 0x000000380e027981 */ /* 0x000f62000c1e1500 */
[----:B0-----:R-:W-:-:S02]  /*03c0*/  LEA R12, P1, R28, R3, 0x1 ;  /* 0x000000031c0c7211 */ /* 0x001fc400078208ff */
[-C--:B------:R-:W-:Y:S01]  /*03d0*/  LEA.HI.X.SX32 R9, R24, R69.reuse, 0x1, P0 ;  /* 0x0000004518097211 */ /* 0x080fe200000f0eff */
[----:B------:R0:W5:Y:S01]  /*03e0*/  LDG.E.U16 R186, desc[UR56][R6.64] ;  /* 0x0000003806ba7981 */ /* 0x000162000c1e1500 */
[----:B------:R-:W-:Y:S02]  /*03f0*/  LEA.HI.X.SX32 R13, R28, R69, 0x1, P1 ;  /* 0x000000451c0d7211 */ /* 0x000fe400008f0eff */
[----:B------:R-:W-:Y:S01]  /*0400*/  LEA R123, R138, R30, 0x1 ;  /* 0x0000001e8a7b7211 */ /* 0x000fe200078e08ff */
[----:B------:R1:W5:Y:S01]  /*0410*/  LDG.E.U16 R21, desc[UR56][R8.64] ;  /* 0x0000003808157981 */ /* 0x000362000c1e1500 */
[----:B------:R-:W-:Y:S02]  /*0420*/  LEA R10, P0, R26, R3, 0x1 ;  /* 0x000000031a0a7211 */ /* 0x000fe400078008ff */
[----:B------:R-:W-:Y:S02]  /*0430*/  LEA R32, R138, R123, 0x1 ;  /* 0x0000007b8a207211 */ /* 0x000fe400078e08ff */
[----:B------:R-:W-:-:S02]  /*0440*/  LEA.HI.X.SX32 R11, R26, R69, 0x1, P0 ;  /* 0x000000451a0b7211 */ /* 0x000fc400000f0eff */
[----:B------:R-:W-:Y:S02]  /*0450*/  LEA R4, P0, R30, R3, 0x1 ;  /* 0x000000031e047211 */ /* 0x000fe400078008ff */
[----:B------:R-:W-:Y:S01]  /*0460*/  LEA R34, R138, R32, 0x1 ;  /* 0x000000208a227211 */ /* 0x000fe200078e08ff */
[----:B------:R5:W5:Y:S01]  /*0470*/  LDG.E.U16 R185, desc[UR56][R10.64] ;  /* 0x000000380ab97981 */ /* 0x000b62000c1e1500 */
[----:B------:R-:W-:Y:S02]  /*0480*/  LEA.HI.X.SX32 R5, R30, R69, 0x1, P0 ;  /* 0x000000451e057211 */ /* 0x000fe400000f0eff */
[-C--:B0-----:R-:W-:Y:S02]  /*0490*/  LEA R6, P0, R32, R3.reuse, 0x1 ;  /* 0x0000000320067211 */ /* 0x081fe400078008ff */
[----:B------:R-:W-:Y:S02]  /*04a0*/  LEA R36, R138, R34, 0x1 ;  /* 0x000000228a247211 */ /* 0x000fe400078e08ff */
[----:B------:R-:W-:-:S02]  /*04b0*/  LEA R14, P1, R34, R3, 0x1 ;  /* 0x00000003220e7211 */ /* 0x000fc400078208ff */
[----:B------:R-:W-:Y:S01]  /*04c0*/  LEA.HI.X.SX32 R7, R32, R69, 0x1, P0 ;  /* 0x0000004520077211 */ /* 0x000fe200000f0eff */
[----:B------:R-:W-:Y:S01]  /*04d0*/  IMAD R120, R138, 0x2, R36 ;  /* 0x000000028a787824 */ /* 0x000fe200078e0224 */
[----:B-1----:R-:W-:Y:S02]  /*04e0*/  LEA R8, P0, R36, R3, 0x1 ;  /* 0x0000000324087211 */ /* 0x002fe400078008ff */
[-C--:B------:R-:W-:Y:S01]  /*04f0*/  LEA.HI.X.SX32 R15, R34, R69.reuse, 0x1, P1 ;  /* 0x00000045220f7211 */ /* 0x080fe200008f0eff */
[----:B------:R-:W5:Y:S01]  /*0500*/  LDG.E.U16 R184, desc[UR56][R6.64] ;  /* 0x0000003806b87981 */ /* 0x000f62000c1e1500 */
[----:B------:R-:W-:Y:S02]  /*0510*/  LEA.HI.X.SX32 R9, R36, R69, 0x1, P0 ;  /* 0x0000004524097211 */ /* 0x000fe400000f0eff */
[----:B------:R-:W-:-:S04]  /*0520*/  LEA R38, R138, R120, 0x1 ;  /* 0x000000788a267211 */ /* 0x000fc800078e08ff */
[----:B------:R-:W-:-:S04]  /*0530*/  LEA R40, R138, R38, 0x1 ;  /* 0x000000268a287211 */ /* 0x000fc800078e08ff */
[----:B------:R-:W-:-:S04]  /*0540*/  LEA R42, R138, R40, 0x1 ;  /* 0x000000288a2a7211 */ /* 0x000fc800078e08ff */
[----:B------:R-:W-:-:S05]  /*0550*/  LEA R119, R138, R42, 0x1 ;  /* 0x0000002a8a777211 */ /* 0x000fca00078e08ff */
[----:B------:R-:W-:-:S05]  /*0560*/  IMAD R44, R138, 0x2, R119 ;  /* 0x000000028a2c7824 */ /* 0x000fca00078e0277 */
        /* <DEDUP_REMOVED lines=12> */
[----:B------:R-:W-:-:S05]  /*0630*/  LEA R74, R138, R72, 0x1 ;  /* 0x000000488a4a7211 */ /* 0x000fca00078e08ff */
[----:B------:R-:W-:-:S05]  /*0640*/  IMAD R76, R138, 0x2, R74 ;  /* 0x000000028a4c7824 */ /* 0x000fca00078e024a */
[----:B------:R-:W-:-:S04]  /*0650*/  LEA R70, R138, R76, 0x1 ;  /* 0x0000004c8a467211 */ /* 0x000fc800078e08ff */
[----:B------:R-:W-:-:S05]  /*0660*/  LEA R78, R138, R70, 0x1 ;  /* 0x000000468a4e7211 */ /* 0x000fca00078e08ff */
[----:B------:R-:W-:-:S05]  /*0670*/  IMAD R80, R138, 0x2, R78 ;  /* 0x000000028a507824 */ /* 0x000fca00078e024e */
[----:B------:R-:W-:-:S04]  /*0680*/  LEA R82, R138, R80, 0x1 ;  /* 0x000000508a527211 */ /* 0x000fc800078e08ff */
[C---:B------:R-:W-:Y:S01]  /*0690*/  LEA R50, R138.reuse, R82, 0x1 ;  /* 0x000000528a327211 */ /* 0x040fe200078e08ff */
[----:B--2---:R0:W-:Y:S04]  /*06a0*/  STL [R1+0x30], R19 ;  /* 0x0000301301007387 */ /* 0x0041e80000100800 */
[----:B0-----:R0:W2:Y:S04]  /*06b0*/  LDG.E.U16 R19, desc[UR56][R12.64] ;  /* 0x000000380c137981 */ /* 0x0010a8000c1e1500 */
[----:B----4-:R1:W-:Y:S04]  /*06c0*/  STL [R1+0x2c], R17 ;  /* 0x00002c1101007387 */ /* 0x0103e80000100800 */
[----:B---3--:R3:W-:Y:S04]  /*06d0*/  STL [R1+0x28], R16 ;  /* 0x0000281001007387 */ /* 0x0087e80000100800 */
[----:B-1----:R-:W4:Y:S04]  /*06e0*/  LDG.E.U16 R17, desc[UR56][R4.64] ;  /* 0x0000003804117981 */ /* 0x002f28000c1e1500 */
[----:B-----5:R1:W-:Y:S04]  /*06f0*/  STL [R1+0x24], R0 ;  /* 0x0000240001007387 */ /* 0x0203e80000100800 */
[----:B---3--:R-:W3:Y:S04]  /*0700*/  LDG.E.U16 R16, desc[UR56][R8.64] ;  /* 0x0000003808107981 */ /* 0x008ee8000c1e1500 */
[----:B-1----:R1:W5:Y:S01]  /*0710*/  LDG.E.U16 R0, desc[UR56][R14.64] ;  /* 0x000000380e007981 */ /* 0x002362000c1e1500 */
[----:B------:R-:W-:-:S04]  /*0720*/  LEA R84, R138, R50, 0x1 ;  /* 0x000000328a547211 */ /* 0x000fc800078e08ff */
[----:B------:R-:W-:Y:S02]  /*0730*/  LEA R86, R138, R84, 0x1 ;  /* 0x000000548a567211 */ /* 0x000fe400078e08ff */
[----:B------:R-:W-:-:S03]  /*0740*/  LEA R10, P0, R38, R3, 0x1 ;  /* 0x00000003260a7211 */ /* 0x000fc600078008ff */
[----:B------:R-:W-:Y:S01]  /*0750*/  IMAD R88, R138, 0x2, R86 ;  /* 0x000000028a587824 */ /* 0x000fe200078e0256 */
[----:B0-----:R-:W-:Y:S02]  /*0760*/  LEA R12, P1, R40, R3, 0x1 ;  /* 0x00000003280c7211 */ /* 0x001fe400078208ff */
[----:B------:R-:W-:Y:S02]  /*0770*/  LEA.HI.X.SX32 R11, R38, R69, 0x1, P0 ;  /* 0x00000045260b7211 */ /* 0x000fe400000f0eff */
[----:B------:R-:W-:Y:S02]  /*0780*/  LEA R6, P0, R42, R3, 0x1 ;  /* 0x000000032a067211 */ /* 0x000fe400078008ff */
[----:B------:R-:W-:Y:S02]  /*0790*/  LEA R51, R138, R88, 0x1 ;  /* 0x000000588a337211 */ /* 0x000fe400078e08ff */
[-C--:B------:R-:W-:Y:S02]  /*07a0*/  LEA.HI.X.SX32 R13, R40, R69.reuse, 0x1, P1 ;  /* 0x00000045280d7211 */ /* 0x080fe400008f0eff */
[----:B------:R-:W-:Y:S01]  /*07b0*/  LEA.HI.X.SX32 R7, R42, R69, 0x1, P0 ;  /* 0x000000452a077211 */ /* 0x000fe200000f0eff */
[----:B------:R0:W-:Y:S01]  /*07c0*/  STL [R1+0x20], R2 ;  /* 0x0000200201007387 */ /* 0x0001e20000100800 */
[----:B------:R-:W-:-:S03]  /*07d0*/  LEA R90, R138, R51, 0x1 ;  /* 0x000000338a5a7211 */ /* 0x000fc600078e08ff */
[----:B------:R1:W-:Y:S01]  /*07e0*/  STL [R1+0x1c], R21 ;  /* 0x00001c1501007387 */ /* 0x0003e20000100800 */
[----:B------:R-:W-:-:S04]  /*07f0*/  LEA R18, R138, R90, 0x1 ;  /* 0x0000005a8a127211 */ /* 0x000fc800078e08ff */
[C---:B------:R-:W-:Y:S01]  /*0800*/  LEA R92, R138.reuse, R18, 0x1 ;  /* 0x000000128a5c7211 */ /* 0x040fe200078e08ff */
[----:B0-----:R0:W3:Y:S04]  /*0810*/  LDG.E.U16 R2, desc[UR56][R10.64] ;  /* 0x000000380a027981 */ /* 0x0010e8000c1e1500 */
[----:B-1----:R1:W3:Y:S01]  /*0820*/  LDG.E.U16 R21, desc[UR56][R12.64] ;  /* 0x000000380c157981 */ /* 0x0022e2000c1e1500 */
        /* <DEDUP_REMOVED lines=14> */
[----:B------:R-:W-:Y:S02]  /*0910*/  LEA R96, R138, R94, 0x1 ;  /* 0x0000005e8a607211 */ /* 0x000fe400078e08ff */
[----:B------:R-:W-:-:S03]  /*0920*/  LEA R14, P1, R48, R3, 0x1 ;  /* 0x00000003300e7211 */ /* 0x000fc600078208ff */
[----:B------:R-:W-:Y:S01]  /*0930*/  IMAD R98, R138, 0x2, R96 ;  /* 0x000000028a627824 */ /* 0x000fe200078e0260 */
[----:B------:R-:W-:-:S04]  /*0940*/  LEA.HI.X.SX32 R15, R48, R69, 0x1, P1 ;  /* 0x00000045300f7211 */ /* 0x000fc800008f0eff */
[----:B------:R-:W-:-:S04]  /*0950*/  LEA R48, R138, R98, 0x1 ;  /* 0x000000628a307211 */ /* 0x000fc800078e08ff */
[----:B------:R-:W-:Y:S02]  /*0960*/  LEA R100, R138, R48, 0x1 ;  /* 0x000000308a647211 */ /* 0x000fe400078e08ff */
[----:B------:R-:W-:Y:S02]  /*0970*/  LEA R4, P0, R44, R3, 0x1 ;  /* 0x000000032c047211 */ /* 0x000fe400078008ff */
[----:B------:R-:W-:Y:S02]  /*0980*/  LEA R102, R138, R100, 0x1 ;  /* 0x000000648a667211 */ /* 0x000fe400078e08ff */
[----:B------:R-:W-:Y:S02]  /*0990*/  LEA.HI.X.SX32 R5, R44, R69, 0x1, P0 ;  /* 0x000000452c057211 */ /* 0x000fe400000f0eff */
[----:B------:R-:W-:Y:S02]  /*09a0*/  LEA R8, P0, R56, R3, 0x1 ;  /* 0x0000000338087211 */ /* 0x000fe400078008ff */
[----:B------:R-:W-:Y:S01]  /*09b0*/  LEA R104, R138, R102, 0x1 ;  /* 0x000000668a687211 */ /* 0x000fe200078e08ff */
[----:B------:R-:W3:Y:S01]  /*09c0*/  LDG.E.U16 R4, desc[UR56][R4.64] ;  /* 0x0000003804047981 */ /* 0x000ee2000c1e1500 */
[----:B------:R-:W-:-:S02]  /*09d0*/  LEA.HI.X.SX32 R9, R56, R69, 0x1, P0 ;  /* 0x0000004538097211 */ /* 0x000fc400000f0eff */
[-C--:B0-----:R-:W-:Y:S01]  /*09e0*/  LEA R10, P0, R58, R3.reuse, 0x1 ;  /* 0x000000033a0a7211 */ /* 0x081fe200078008ff */
[----:B------:R-:W-:Y:S01]  /*09f0*/  IMAD R49, R138, 0x2, R104 ;  /* 0x000000028a317824 */ /* 0x000fe200078e0268 */
[----:B-1----:R-:W-:Y:S01]  /*0a00*/  LEA R12, P1, R60, R3, 0x1 ;  /* 0x000000033c0c7211 */ /* 0x002fe200078208ff */
[----:B------:R-:W3:Y:S01]  /*0a10*/  LDG.E.U16 R252, desc[UR56][R8.64] ;  /* 0x0000003808fc7981 */ /* 0x000ee2000c1e1500 */
[----:B------:R-:W-:Y:S02]  /*0a20*/  LEA.HI.X.SX32 R11, R58, R69, 0x1, P0 ;  /* 0x000000453a0b7211 */ /* 0x000fe400000f0eff */
[----:B------:R-:W-:Y:S01]  /*0a30*/  LEA R58, R138, R49, 0x1 ;  /* 0x000000318a3a7211 */ /* 0x000fe200078e08ff */
[----:B------:R-:W3:Y:S01]  /*0a40*/  LDG.E.U16 R5, desc[UR56][R14.64] ;  /* 0x000000380e057981 */ /* 0x000ee2000c1e1500 */
[----:B------:R-:W-:Y:S02]  /*0a50*/  LEA.HI.X.SX32 R13, R60, R69, 0x1, P1 ;  /* 0x000000453c0d7211 */ /* 0x000fe400008f0eff */
[----:B------:R-:W-:-:S03]  /*0a60*/  LEA R60, R138, R58, 0x1 ;  /* 0x0000003a8a3c7211 */ /* 0x000fc600078e08ff */
[----:B------:R-:W3:Y:S04]  /*0a70*/  LDG.E.U16 R251, desc[UR56][R12.64] ;  /* 0x000000380cfb7981 */ /* 0x000ee8000c1e1500 */
[----:B--2---:R0:W-:Y:S04]  /*0a80*/  STL [R1+0x18], R19 ;  /* 0x0000181301007387 */ /* 0x0041e80000100800 */
[----:B0-----:R0:W2:Y:S02]  /*0a90*/  LDG.E.U16 R19, desc[UR56][R6.64] ;  /* 0x0000003806137981 */ /* 0x0010a4000c1e1500 */
[----:B0-----:R-:W-:-:S04]  /*0aa0*/  LEA R6, P0, R62, R3, 0x1 ;  /* 0x000000033e067211 */ /* 0x001fc800078008ff */
[----:B------:R-:W-:Y:S02]  /*0ab0*/  LEA.HI.X.SX32 R7, R62, R69, 0x1, P0 ;  /* 0x000000453e077211 */ /* 0x000fe400000f0eff */
[----:B------:R-:W-:Y:S02]  /*0ac0*/  LEA R62, R138, R60, 0x1 ;  /* 0x0000003c8a3e7211 */ /* 0x000fe400078e08ff */
[----:B------:R-:W-:Y:S01]  /*0ad0*/  LEA R14, P0, R64, R3, 0x1 ;  /* 0x00000003400e7211 */ /* 0x000fe200078008ff */
[----:B------:R0:W2:Y:S01]  /*0ae0*/  LDG.E.U16 R250, desc[UR56][R6.64] ;  /* 0x0000003806fa7981 */ /* 0x0000a2000c1e1500 */
[----:B------:R-:W-:-:S05]  /*0af0*/  LEA R42, R138, R62, 0x1 ;  /* 0x0000003e8a2a7211 */ /* 0x000fca00078e08ff */
[----:B------:R-:W-:Y:S01]  /*0b00*/  IMAD R106, R138, 0x2, R42 ;  /* 0x000000028a6a7824 */ /* 0x000fe200078e022a */
[----:B------:R-:W-:Y:S02]  /*0b10*/  LEA.HI.X.SX32 R15, R64, R69, 0x1, P0 ;  /* 0x00000045400f7211 */ /* 0x000fe400000f0eff */
[----:B------:R-:W-:Y:S02]  /*0b20*/  LEA R8, P0, R68, R3, 0x1 ;  /* 0x0000000344087211 */ /* 0x000fe400078008ff */
[----:B------:R-:W-:Y:S01]  /*0b30*/  LEA R108, R138, R106, 0x1 ;  /* 0x0000006a8a6c7211 */ /* 0x000fe200078e08ff */
[----:B----4-:R-:W-:Y:S01]  /*0b40*/  STL [R1+0x14], R17 ;  /* 0x0000141101007387 */ /* 0x010fe20000100800 */
[----:B------:R-:W-:Y:S02]  /*0b50*/  LEA.HI.X.SX32 R9, R68, R69, 0x1, P0 ;  /* 0x0000004544097211 */ /* 0x000fe400000f0eff */
[----:B------:R-:W-:Y:S01]  /*0b60*/  LEA R124, R138, R108, 0x1 ;  /* 0x0000006c8a7c7211 */ /* 0x000fe200078e08ff */
[----:B------:R-:W4:Y:S01]  /*0b70*/  LDG.E.U16 R71, desc[UR56][R14.64] ;  /* 0x000000380e477981 */ /* 0x000f22000c1e1500 */
[----:B------:R-:W-:-:S02]  /*0b80*/  LEA R56, P0, R72, R3, 0x1 ;  /* 0x0000000348387211 */ /* 0x000fc400078008ff */
[----:B------:R-:W-:Y:S01]  /*0b90*/  LEA R43, R138, R124, 0x1 ;  /* 0x0000007c8a2b7211 */ /* 0x000fe200078e08ff */
[----:B-----5:R1:W-:Y:S01]  /*0ba0*/  STL [R1+0x10], R0 ;  /* 0x0000100001007387 */ /* 0x0203e20000100800 */
[----:B------:R-:W-:Y:S02]  /*0bb0*/  LEA.HI.X.SX32 R57, R72, R69, 0x1, P0 ;  /* 0x0000004548397211 */ /* 0x000fe400000f0eff */
[----:B0-----:R-:W-:Y:S01]  /*0bc0*/  LEA R6, P0, R76, R3, 0x1 ;  /* 0x000000034c067211 */ /* 0x001fe200078008ff */
[----:B------:R-:W5:Y:S01]  /*0bd0*/  LDG.E.U16 R248, desc[UR56][R8.64] ;  /* 0x0000003808f87981 */ /* 0x000f62000c1e1500 */
[----:B------:R-:W-:Y:S02]  /*0be0*/  LEA R72, R138, R43, 0x1 ;  /* 0x0000002b8a487211 */ /* 0x000fe400078e08ff */
[----:B------:R-:W-:Y:S01]  /*0bf0*/  LEA.HI.X.SX32 R7, R76, R69, 0x1, P0 ;  /* 0x000000454c077211 */ /* 0x000fe200000f0eff */
[----:B---3--:R0:W-:Y:S02]  /*0c00*/  STL [R1+0xc], R16 ;  /* 0x00000c1001007387 */ /* 0x0081e40000100800 */
[----:B------:R-:W-:Y:S01]  /*0c10*/  IMAD R76, R138, 0x2, R72 ;  /* 0x000000028a4c7824 */ /* 0x000fe200078e0248 */
[-C--:B------:R-:W-:Y:S01]  /*0c20*/  LEA R12, P0, R78, R3.reuse, 0x1 ;  /* 0x000000034e0c7211 */ /* 0x080fe200078008ff */
[----:B-1----:R1:W3:Y:S03]  /*0c30*/  LDG.E.U16 R0, desc[UR56][R10.64] ;  /* 0x000000380a007981 */ /* 0x0022e6000c1e1500 */
[----:B------:R-:W-:Y:S01]  /*0c40*/  LEA R126, R138, R76, 0x1 ;  /* 0x0000004c8a7e7211 */ /* 0x000fe200078e08ff */
[----:B------:R-:W5:Y:S01]  /*0c50*/  LDG.E.U16 R246, desc[UR56][R6.64] ;  /* 0x0000003806f67981 */ /* 0x000f62000c1e1500 */
[----:B0-----:R-:W-:-:S02]  /*0c60*/  LEA R16, P1, R66, R3, 0x1 ;  /* 0x0000000342107211 */ /* 0x001fc400078208ff */
[----:B------:R-:W-:Y:S01]  /*0c70*/  LEA R44, R138, R126, 0x1 ;  /* 0x0000007e8a2c7211 */ /* 0x000fe200078e08ff */
[----:B------:R-:W4:Y:S01]  /*0c80*/  LDG.E.U16 R56, desc[UR56][R56.64] ;  /* 0x0000003838387981 */ /* 0x000f22000c1e1500 */
[----:B------:R-:W-:Y:S02]  /*0c90*/  LEA.HI.X.SX32 R17, R66, R69, 0x1, P1 ;  /* 0x0000004542117211 */ /* 0x000fe400008f0eff */
[----:B------:R-:W-:Y:S02]  /*0ca0*/  LEA R128, R138, R44, 0x1 ;  /* 0x0000002c8a807211 */ /* 0x000fe400078e08ff */
[----:B-1----:R-:W-:Y:S01]  /*0cb0*/  LEA R10, P1, R74, R3, 0x1 ;  /* 0x000000034a0a7211 */ /* 0x002fe200078208ff */
[----:B------:R0:W5:Y:S01]  /*0cc0*/  LDG.E.U16 R249, desc[UR56][R16.64] ;  /* 0x0000003810f97981 */ /* 0x000162000c1e1500 */
[----:B------:R-:W-:Y:S02]  /*0cd0*/  LEA R132, R138, R128, 0x1 ;  /* 0x000000808a847211 */ /* 0x000fe400078e08ff */
[----:B------:R-:W-:-:S02]  /*0ce0*/  LEA.HI.X.SX32 R11, R74, R69, 0x1, P1 ;  /* 0x000000454a0b7211 */ /* 0x000fc400008f0eff */
[----:B------:R-:W-:Y:S02]  /*0cf0*/  LEA.HI.X.SX32 R13, R78, R69, 0x1, P0 ;  /* 0x000000454e0d7211 */ /* 0x000fe400000f0eff */
[-C--:B------:R-:W-:Y:S01]  /*0d00*/  LEA R8, P0, R82, R3.reuse, 0x1 ;  /* 0x0000000352087211 */ /* 0x080fe200078008ff */
[----:B------:R-:W-:Y:S01]  /*0d10*/  IMAD R134, R138, 0x2, R132 ;  /* 0x000000028a867824 */ /* 0x000fe200078e0284 */
[----:B------:R-:W-:Y:S01]  /*0d20*/  LEA R14, P1, R80, R3, 0x1 ;  /* 0x00000003500e7211 */ /* 0x000fe200078208ff */
[----:B------:R1:W5:Y:S01]  /*0d30*/  LDG.E.U16 R247, desc[UR56][R10.64] ;  /* 0x000000380af77981 */ /* 0x000362000c1e1500 */
[-C--:B------:R-:W-:Y:S02]  /*0d40*/  LEA.HI.X.SX32 R9, R82, R69.reuse, 0x1, P0 ;  /* 0x0000004552097211 */ /* 0x080fe400000f0eff */
[----:B------:R-:W-:Y:S01]  /*0d50*/  LEA.HI.X.SX32 R15, R80, R69, 0x1, P1 ;  /* 0x00000045500f7211 */ /* 0x000fe200008f0eff */
[----:B------:R-:W5:Y:S01]  /*0d60*/  LDG.E.U16 R68, desc[UR56][R12.64] ;  /* 0x000000380c447981 */ /* 0x000f62000c1e1500 */
[----:B0-----:R-:W-:-:S02]  /*0d70*/  LEA R16, P1, R86, R3, 0x1 ;  /* 0x0000000356107211 */ /* 0x001fc400078208ff */
[----:B------:R-:W-:Y:S01]  /*0d80*/  LEA R45, R138, R134, 0x1 ;  /* 0x000000868a2d7211 */ /* 0x000fe200078e08ff */
[----:B------:R0:W5:Y:S01]  /*0d90*/  LDG.E.U16 R245, desc[UR56][R14.64] ;  /* 0x000000380ef57981 */ /* 0x000162000c1e1500 */
[----:B-1----:R-:W-:Y:S02]  /*0da0*/  LEA R10, P0, R84, R3, 0x1 ;  /* 0x00000003540a7211 */ /* 0x002fe400078008ff */
[-C--:B------:R-:W-:Y:S01]  /*0db0*/  LEA.HI.X.SX32 R17, R86, R69.reuse, 0x1, P1 ;  /* 0x0000004556117211 */ /* 0x080fe200008f0eff */
[----:B------:R-:W5:Y:S01]  /*0dc0*/  LDG.E.U16 R244, desc[UR56][R8.64] ;  /* 0x0000003808f47981 */ /* 0x000f62000c1e1500 */
[----:B------:R-:W-:Y:S02]  /*0dd0*/  LEA.HI.X.SX32 R11, R84, R69, 0x1, P0 ;  /* 0x00000045540b7211 */ /* 0x000fe400000f0eff */
[----:B------:R-:W-:Y:S01]  /*0de0*/  LEA R6, P0, R88, R3, 0x1 ;  /* 0x0000000358067211 */ /* 0x000fe200078008ff */
[----:B------:R1:W5:Y:S01]  /*0df0*/  LDG.E.U16 R243, desc[UR56][R16.64] ;  /* 0x0000003810f37981 */ /* 0x000362000c1e1500 */
[----:B------:R-:W-:-:S02]  /*0e00*/  LEA R86, R138, R45, 0x1 ;  /* 0x0000002d8a567211 */ /* 0x000fc400078e08ff */
[----:B------:R-:W-:Y:S01]  /*0e10*/  LEA.HI.X.SX32 R7, R88, R69, 0x1, P0 ;  /* 0x0000004558077211 */ /* 0x000fe200000f0eff */
[----:B------:R-:W5:Y:S01]  /*0e20*/  LDG.E.U16 R117, desc[UR56][R10.64] ;  /* 0x000000380a757981 */ /* 0x000f62000c1e1500 */
[----:B------:R-:W-:Y:S02]  /*0e30*/  LEA R88, R138, R86, 0x1 ;  /* 0x000000568a587211 */ /* 0x000fe400078e08ff */
[----:B0-----:R-:W-:Y:S01]  /*0e40*/  LEA R14, P1, R18, R3, 0x1 ;  /* 0x00000003120e7211 */ /* 0x001fe200078208ff */
[----:B------:R-:W5:Y:S01]  /*0e50*/  LDG.E.U16 R242, desc[UR56][R6.64] ;  /* 0x0000003806f27981 */ /* 0x000f62000c1e1500 */
[----:B------:R-:W-:-:S05]  /*0e60*/  LEA R140, R138, R88, 0x1 ;  /* 0x000000588a8c7211 */ /* 0x000fca00078e08ff */
[----:B------:R-:W-:-:S05]  /*0e70*/  IMAD R38, R138, 0x2, R140 ;  /* 0x000000028a267824 */ /* 0x000fca00078e028c */
[----:B------:R-:W-:-:S04]  /*0e80*/  LEA R142, R138, R38, 0x1 ;  /* 0x000000268a8e7211 */ /* 0x000fc800078e08ff */
[----:B------:R-:W-:-:S04]  /*0e90*/  LEA R144, R138, R142, 0x1 ;  /* 0x0000008e8a907211 */ /* 0x000fc800078e08ff */
[----:B------:R-:W-:-:S04]  /*0ea0*/  LEA R146, R138, R144, 0x1 ;  /* 0x000000908a927211 */ /* 0x000fc800078e08ff */
[----:B------:R-:W-:-:S05]  /*0eb0*/  LEA R39, R138, R146, 0x1 ;  /* 0x000000928a277211 */ /* 0x000fca00078e08ff */
[----:B------:R-:W-:Y:S01]  /*0ec0*/  IMAD R148, R138, 0x2, R39 ;  /* 0x000000028a947824 */ /* 0x000fe200078e0227 */
[----:B------:R-:W-:Y:S02]  /*0ed0*/  LEA.HI.X.SX32 R15, R18, R69, 0x1, P1 ;  /* 0x00000045120f7211 */ /* 0x000fe400008f0eff */
[----:B-1----:R-:W-:Y:S02]  /*0ee0*/  LEA R16, P1, R22, R3, 0x1 ;  /* 0x0000000316107211 */ /* 0x002fe400078208ff */
[----:B------:R-:W-:Y:S01]  /*0ef0*/  LEA R150, R138, R148, 0x1 ;  /* 0x000000948a967211 */ /* 0x000fe200078e08ff */
[----:B------:R0:W5:Y:S01]  /*0f00*/  LDG.E.U16 R241, desc[UR56][R14.64] ;  /* 0x000000380ef17981 */ /* 0x000162000c1e1500 */
[----:B------:R-:W-:Y:S02]  /*0f10*/  LEA.HI.X.SX32 R17, R22, R69, 0x1, P1 ;  /* 0x0000004516117211 */ /* 0x000fe400008f0eff */
[----:B------:R-:W-:Y:S02]  /*0f20*/  LEA R152, R138, R150, 0x1 ;  /* 0x000000968a987211 */ /* 0x000fe400078e08ff */
[----:B------:R-:W-:Y:S01]  /*0f30*/  LEA R12, P0, R90, R3, 0x1 ;  /* 0x000000035a0c7211 */ /* 0x000fe200078008ff */
[----:B------:R-:W5:Y:S01]  /*0f40*/  LDG.E.U16 R239, desc[UR56][R16.64] ;  /* 0x0000003810ef7981 */ /* 0x000f62000c1e1500 */
[----:B------:R-:W-:-:S02]  /*0f50*/  LEA R40, R138, R152, 0x1 ;  /* 0x000000988a287211 */ /* 0x000fc400078e08ff */
[----:B0-----:R-:W-:-:S04]  /*0f60*/  LEA R14, P1, R28, R3, 0x1 ;  /* 0x000000031c0e7211 */ /* 0x001fc800078208ff */
[-C--:B------:R-:W-:Y:S02]  /*0f70*/  LEA.HI.X.SX32 R15, R28, R69.reuse, 0x1, P1 ;  /* 0x000000451c0f7211 */ /* 0x080fe400008f0eff */
[----:B------:R-:W-:Y:S02]  /*0f80*/  LEA R28, R138, R40, 0x1 ;  /* 0x000000288a1c7211 */ /* 0x000fe400078e08ff */
[----:B------:R-:W-:Y:S01]  /*0f90*/  LEA.HI.X.SX32 R13, R90, R69, 0x1, P0 ;  /* 0x000000455a0d7211 */ /* 0x000fe200000f0eff */
[----:B------:R-:W-:Y:S02]  /*0fa0*/  STL [R1+0x8], R21 ;  /* 0x0000081501007387 */ /* 0x000fe40000100800 */
[----:B------:R-:W-:Y:S01]  /*0fb0*/  IMAD R154, R138, 0x2, R28 ;  /* 0x000000028a9a7824 */ /* 0x000fe200078e021c */
[----:B------:R-:W-:Y:S01]  /*0fc0*/  LEA R8, P0, R92, R3, 0x1 ;  /* 0x000000035c087211 */ /* 0x000fe200078008ff */
[----:B------:R0:W5:Y:S03]  /*0fd0*/  LDG.E.U16 R116, desc[UR56][R12.64] ;  /* 0x000000380c747981 */ /* 0x000166000c1e1500 */
[----:B------:R-:W-:Y:S01]  /*0fe0*/  LEA R156, R138, R154, 0x1 ;  /* 0x0000009a8a9c7211 */ /* 0x000fe200078e08ff */
[----:B------:R-:W5:Y:S01]  /*0ff0*/  LDG.E.U16 R237, desc[UR56][R14.64] ;  /* 0x000000380eed7981 */ /* 0x000f62000c1e1500 */
[----:B------:R-:W-:-:S02]  /*1000*/  LEA.HI.X.SX32 R9, R92, R69, 0x1, P0 ;  /* 0x000000455c097211 */ /* 0x000fc400000f0eff */
[----:B------:R-:W-:Y:S02]  /*1010*/  LEA R10, P0, R20, R3, 0x1 ;  /* 0x00000003140a7211 */ /* 0x000fe400078008ff */
[----:B------:R-:W-:Y:S01]  /*1020*/  LEA R41, R138, R156, 0x1 ;  /* 0x0000009c8a297211 */ /* 0x000fe200078e08ff */
[----:B------:R1:W5:Y:S01]  /*1030*/  LDG.E.U16 R240, desc[UR56][R8.64] ;  /* 0x0000003808f07981 */ /* 0x000362000c1e1500 */
[----:B------:R-:W-:Y:S02]  /*1040*/  LEA.HI.X.SX32 R11, R20, R69, 0x1, P0 ;  /* 0x00000045140b7211 */ /* 0x000fe400000f0eff */
[----:B------:R-:W-:Y:S02]  /*1050*/  LEA R6, P0, R24, R3, 0x1 ;  /* 0x0000000318067211 */ /* 0x000fe400078008ff */
[----:B------:R-:W-:Y:S01]  /*1060*/  LEA R158, R138, R41, 0x1 ;  /* 0x000000298a9e7211 */ /* 0x000fe200078e08ff */
[----:B------:R1:W5:Y:S01]  /*1070*/  LDG.E.U16 R115, desc[UR56][R10.64] ;  /* 0x000000380a737981 */ /* 0x000362000c1e1500 */
[----:B------:R-:W-:-:S02]  /*1080*/  LEA.HI.X.SX32 R7, R24, R69, 0x1, P0 ;  /* 0x0000004518077211 */ /* 0x000fc400000f0eff */
[----:B------:R-:W-:Y:S02]  /*1090*/  LEA R160, R138, R158, 0x1 ;  /* 0x0000009e8aa07211 */ /* 0x000fe400078e08ff */
[-C--:B0-----:R-:W-:Y:S01]  /*10a0*/  LEA R12, P0, R26, R3.reuse, 0x1 ;  /* 0x000000031a0c7211 */ /* 0x081fe200078008ff */
[----:B------:R0:W5:Y:S01]  /*10b0*/  LDG.E.U16 R238, desc[UR56][R6.64] ;  /* 0x0000003806ee7981 */ /* 0x000162000c1e1500 */
[----:B------:R-:W-:Y:S01]  /*10c0*/  LEA R16, P1, R34, R3, 0x1 ;  /* 0x0000000322107211 */ /* 0x000fe200078208ff */
[----:B------:R-:W-:Y:S01]  /*10d0*/  IMAD R20, R138, 0x2, R160 ;  /* 0x000000028a147824 */ /* 0x000fe200078e02a0 */
[----:B------:R-:W-:Y:S02]  /*10e0*/  LEA.HI.X.SX32 R13, R26, R69, 0x1, P0 ;  /* 0x000000451a0d7211 */ /* 0x000fe400000f0eff */
[----:B-1----:R-:W-:Y:S02]  /*10f0*/  LEA R8, P0, R30, R3, 0x1 ;  /* 0x000000031e087211 */ /* 0x002fe400078008ff */
[-C--:B------:R-:W-:Y:S01]  /*1100*/  LEA.HI.X.SX32 R17, R34, R69.reuse, 0x1, P1 ;  /* 0x0000004522117211 */ /* 0x080fe200008f0eff */
[----:B------:R1:W5:Y:S01]  /*1110*/  LDG.E.U16 R114, desc[UR56][R12.64] ;  /* 0x000000380c727981 */ /* 0x000362000c1e1500 */
[----:B------:R-:W-:-:S02]  /*1120*/  LEA.HI.X.SX32 R9, R30, R69, 0x1, P0 ;  /* 0x000000451e097211 */ /* 0x000fc400000f0eff */
[----:B------:R-:W-:Y:S01]  /*1130*/  LEA R34, R138, R20, 0x1 ;  /* 0x000000148a227211 */ /* 0x000fe200078e08ff */
[----:B------:R-:W5:Y:S01]  /*1140*/  LDG.E.U16 R235, desc[UR56][R16.64] ;  /* 0x0000003810eb7981 */ /* 0x000f62000c1e1500 */
[----:B------:R-:W-:Y:S02]  /*1150*/  LEA R10, P0, R32, R3, 0x1 ;  /* 0x00000003200a7211 */ /* 0x000fe400078008ff */
[----:B------:R-:W-:Y:S01]  /*1160*/  LEA R74, R138, R34, 0x1 ;  /* 0x000000228a4a7211 */ /* 0x000fe200078e08ff */
[----:B------:R1:W5:Y:S01]  /*1170*/  LDG.E.U16 R236, desc[UR56][R8.64] ;  /* 0x0000003808ec7981 */ /* 0x000362000c1e1500 */
[----:B------:R-:W-:Y:S02]  /*1180*/  LEA.HI.X.SX32 R11, R32, R69, 0x1, P0 ;  /* 0x00000045200b7211 */ /* 0x000fe400000f0eff */
[----:B0-----:R-:W-:Y:S02]  /*1190*/  LEA R6, P0, R36, R3, 0x1 ;  /* 0x0000000324067211 */ /* 0x001fe400078008ff */
[----:B------:R-:W-:Y:S01]  /*11a0*/  LEA R122, R138, R74, 0x1 ;  /* 0x0000004a8a7a7211 */ /* 0x000fe200078e08ff */
[----:B------:R0:W5:Y:S01]  /*11b0*/  LDG.E.U16 R113, desc[UR56][R10.64] ;  /* 0x000000380a717981 */ /* 0x000162000c1e1500 */
[----:B------:R-:W-:-:S02]  /*11c0*/  LEA.HI.X.SX32 R7, R36, R69, 0x1, P0 ;  /* 0x0000004524077211 */ /* 0x000fc400000f0eff */
[----:B-1----:R-:W-:Y:S02]  /*11d0*/  LEA R12, P0, R94, R3, 0x1 ;  /* 0x000000035e0c7211 */ /* 0x002fe400078008ff */
[----:B------:R-:W-:Y:S01]  /*11e0*/  LEA R22, R138, R122, 0x1 ;  /* 0x0000007a8a167211 */ /* 0x000fe200078e08ff */
[----:B------:R-:W5:Y:S01]  /*11f0*/  LDG.E.U16 R234, desc[UR56][R6.64] ;  /* 0x0000003806ea7981 */ /* 0x000f62000c1e1500 */
[----:B------:R-:W-:Y:S02]  /*1200*/  LEA.HI.X.SX32 R13, R94, R69, 0x1, P0 ;  /* 0x000000455e0d7211 */ /* 0x000fe400000f0eff */
[-C--:B------:R-:W-:Y:S01]  /*1210*/  LEA R8, P0, R98, R3.reuse, 0x1 ;  /* 0x0000000362087211 */ /* 0x080fe200078008ff */
[----:B------:R-:W-:Y:S01]  /*1220*/  IMAD R35, R138, 0x2, R22 ;  /* 0x000000028a237824 */ /* 0x000fe200078e0216 */
[----:B------:R-:W-:Y:S01]  /*1230*/  LEA R18, P1, R96, R3, 0x1 ;  /* 0x0000000360127211 */ /* 0x000fe200078208ff */
[----:B------:R-:W5:Y:S01]  /*1240*/  LDG.E.U16 R112, desc[UR56][R12.64] ;  /* 0x000000380c707981 */ /* 0x000f62000c1e1500 */
[----:B------:R-:W-:-:S02]  /*1250*/  LEA.HI.X.SX32 R9, R98, R69, 0x1, P0 ;  /* 0x0000004562097211 */ /* 0x000fc400000f0eff */
[----:B0-----:R-:W-:Y:S02]  /*1260*/  LEA R10, P0, R100, R3, 0x1 ;  /* 0x00000003640a7211 */ /* 0x001fe400078008ff */
[----:B------:R-:W-:Y:S01]  /*1270*/  LEA R66, R138, R35, 0x1 ;  /* 0x000000238a427211 */ /* 0x000fe200078e08ff */
[----:B------:R-:W5:Y:S01]  /*1280*/  LDG.E.U16 R232, desc[UR56][R8.64] ;  /* 0x0000003808e87981 */ /* 0x000f62000c1e1500 */
[----:B------:R-:W-:Y:S02]  /*1290*/  LEA.HI.X.SX32 R11, R100, R69, 0x1, P0 ;  /* 0x00000045640b7211 */ /* 0x000fe400000f0eff */
[----:B------:R-:W-:Y:S02]  /*12a0*/  LEA R100, R138, R66, 0x1 ;  /* 0x000000428a647211 */ /* 0x000fe400078e08ff */
[----:B------:R-:W-:Y:S01]  /*12b0*/  LEA R14, P0, R104, R3, 0x1 ;  /* 0x00000003680e7211 */ /* 0x000fe200078008ff */
[----:B------:R0:W5:Y:S01]  /*12c0*/  LDG.E.U16 R111, desc[UR56][R10.64] ;  /* 0x000000380a6f7981 */ /* 0x000162000c1e1500 */
[----:B------:R-:W-:-:S04]  /*12d0*/  LEA R84, R138, R100, 0x1 ;  /* 0x000000648a547211 */ /* 0x000fc800078e08ff */
[----:B------:R-:W-:-:S05]  /*12e0*/  LEA R36, R138, R84, 0x1 ;  /* 0x000000548a247211 */ /* 0x000fca00078e08ff */
[----:B------:R-:W-:-:S05]  /*12f0*/  IMAD R82, R138, 0x2, R36 ;  /* 0x000000028a527824 */ /* 0x000fca00078e0224 */
[----:B------:R-:W-:-:S04]  /*1300*/  LEA R98, R138, R82, 0x1 ;  /* 0x000000528a627211 */ /* 0x000fc800078e08ff */
[----:B------:R-:W-:-:S04]  /*1310*/  LEA R64, R138, R98, 0x1 ;  /* 0x000000628a407211 */ /* 0x000fc800078e08ff */
[----:B------:R-:W-:Y:S02]  /*1320*/  LEA R37, R138, R64, 0x1 ;  /* 0x000000408a257211 */ /* 0x000fe400078e08ff */
[----:B------:R-:W-:Y:S01]  /*1330*/  LEA.HI.X.SX32 R15, R104, R69, 0x1, P0 ;  /* 0x00000045680f7211 */ /* 0x000fe200000f0eff */
[----:B--2---:R1:W-:Y:S01]  /*1340*/  STL [R1+0x4], R19 ;  /* 0x0000041301007387 */ /* 0x0043e20000100800 */
[----:B------:R-:W-:-:S03]  /*1350*/  LEA R16, P0, R58, R3, 0x1 ;  /* 0x000000033a107211 */ /* 0x000fc600078008ff */
[----:B------:R-:W2:Y:S01]  /*1360*/  LDG.E.U16 R230, desc[UR56][R14.64] ;  /* 0x000000380ee67981 */ /* 0x000ea2000c1e1500 */
[----:B-1----:R-:W-:Y:S02]  /*1370*/  LEA.HI.X.SX32 R19, R96, R69, 0x1, P1 ;  /* 0x0000004560137211 */ /* 0x002fe400008f0eff */
[----:B------:R-:W-:Y:S02]  /*1380*/  LEA R24, P1, R102, R3, 0x1 ;  /* 0x0000000366187211 */ /* 0x000fe400078208ff */
[-C--:B------:R-:W-:Y:S01]  /*1390*/  LEA.HI.X.SX32 R17, R58, R69.reuse, 0x1, P0 ;  /* 0x000000453a117211 */ /* 0x080fe200000f0eff */
[----:B------:R-:W2:Y:S01]  /*13a0*/  LDG.E.U16 R233, desc[UR56][R18.64] ;  /* 0x0000003812e97981 */ /* 0x000ea2000c1e1500 */
[----:B------:R-:W-:Y:S02]  /*13b0*/  LEA.HI.X.SX32 R25, R102, R69, 0x1, P1 ;  /* 0x0000004566197211 */ /* 0x000fe400008f0eff */
[----:B0-----:R-:W-:Y:S01]  /*13c0*/  LEA R10, P0, R62, R3, 0x1 ;  /* 0x000000033e0a7211 */ /* 0x001fe200078008ff */
[----:B------:R-:W2:Y:S04]  /*13d0*/  LDG.E.U16 R110, desc[UR56][R16.64] ;  /* 0x00000038106e7981 */ /* 0x000ea8000c1e1500 */
[----:B------:R0:W2:Y:S02]  /*13e0*/  LDG.E.U16 R231, desc[UR56][R24.64] ;  /* 0x0000003818e77981 */ /* 0x0000a4000c1e1500 */
[----:B0-----:R-:W-:-:S05]  /*13f0*/  LEA R24, R138, R37, 0x1 ;  /* 0x000000258a187211 */ /* 0x001fca00078e08ff */
[----:B------:R-:W-:-:S05]  /*1400*/  IMAD R80, R138, 0x2, R24 ;  /* 0x000000028a507824 */ /* 0x000fca00078e0218 */
[----:B------:R-:W-:-:S04]  /*1410*/  LEA R163, R138, R80, 0x1 ;  /* 0x000000508aa37211 */ /* 0x000fc800078e08ff */
[----:B------:R-:W-:-:S04]  /*1420*/  LEA R30, R138, R163, 0x1 ;  /* 0x000000a38a1e7211 */ /* 0x000fc800078e08ff */
[----:B------:R-:W-:-:S04]  /*1430*/  LEA R94, R138, R30, 0x1 ;  /* 0x0000001e8a5e7211 */ /* 0x000fc800078e08ff */
[----:B------:R-:W-:-:S05]  /*1440*/  LEA R78, R138, R94, 0x1 ;  /* 0x0000005e8a4e7211 */ /* 0x000fca00078e08ff */
[----:B------:R-:W-:-:S05]  /*1450*/  IMAD R166, R138, 0x2, R78 ;  /* 0x000000028aa67824 */ /* 0x000fca00078e024e */
[----:B------:R-:W-:-:S04]  /*1460*/  LEA R31, R138, R166, 0x1 ;  /* 0x000000a68a1f7211 */ /* 0x000fc800078e08ff */
[----:B------:R-:W-:Y:S02]  /*1470*/  LEA R96, R138, R31, 0x1 ;  /* 0x0000001f8a607211 */ /* 0x000fe400078e08ff */
[----:B------:R-:W-:Y:S02]  /*1480*/  LEA R6, P1, R60, R3, 0x1 ;  /* 0x000000033c067211 */ /* 0x000fe400078208ff */
[----:B------:R-:W-:Y:S02]  /*1490*/  LEA R92, R138, R96, 0x1 ;  /* 0x000000608a5c7211 */ /* 0x000fe400078e08ff */
[----:B------:R-:W-:Y:S02]  /*14a0*/  LEA.HI.X.SX32 R7, R60, R69, 0x1, P1 ;  /* 0x000000453c077211 */ /* 0x000fe400008f0eff */
[----:B------:R-:W-:Y:S02]  /*14b0*/  LEA R8, P1, R108, R3, 0x1 ;  /* 0x000000036c087211 */ /* 0x000fe400078208ff */
[----:B------:R-:W-:Y:S01]  /*14c0*/  LEA R170, R138, R92, 0x1 ;  /* 0x0000005c8aaa7211 */ /* 0x000fe200078e08ff */
[----:B------:R0:W2:Y:S01]  /*14d0*/  LDG.E.U16 R229, desc[UR56][R6.64] ;  /* 0x0000003806e57981 */ /* 0x0000a2000c1e1500 */
[----:B------:R-:W-:-:S02]  /*14e0*/  LEA.HI.X.SX32 R11, R62, R69, 0x1, P0 ;  /* 0x000000453e0b7211 */ /* 0x000fc400000f0eff */
[----:B------:R-:W-:Y:S01]  /*14f0*/  LEA R12, P0, R106, R3, 0x1 ;  /* 0x000000036a0c7211 */ /* 0x000fe200078008ff */
[----:B------:R-:W-:Y:S01]  /*1500*/  IMAD R32, R138, 0x2, R170 ;  /* 0x000000028a207824 */ /* 0x000fe200078e02aa */
[-C--:B------:R-:W-:Y:S01]  /*1510*/  LEA.HI.X.SX32 R9, R108, R69.reuse, 0x1, P1 ;  /* 0x000000456c097211 */ /* 0x080fe200008f0eff */
[----:B------:R-:W2:Y:S01]  /*1520*/  LDG.E.U16 R228, desc[UR56][R10.64] ;  /* 0x000000380ae47981 */ /* 0x000ea2000c1e1500 */
[----:B------:R-:W-:Y:S02]  /*1530*/  LEA.HI.X.SX32 R13, R106, R69, 0x1, P0 ;  /* 0x000000456a0d7211 */ /* 0x000fe400000f0eff */
[-C--:B0-----:R-:W-:Y:S01]  /*1540*/  LEA R6, P1, R76, R3.reuse, 0x1 ;  /* 0x000000034c067211 */ /* 0x081fe200078208ff */
[----:B------:R0:W2:Y:S01]  /*1550*/  LDG.E.U16 R227, desc[UR56][R8.64] ;  /* 0x0000003808e37981 */ /* 0x0000a2000c1e1500 */
[----:B------:R-:W-:Y:S02]  /*1560*/  LEA R14, P0, R124, R3, 0x1 ;  /* 0x000000037c0e7211 */ /* 0x000fe400078008ff */
[----:B------:R-:W-:Y:S01]  /*1570*/  LEA.HI.X.SX32 R7, R76, R69, 0x1, P1 ;  /* 0x000000454c077211 */ /* 0x000fe200008f0eff */
[----:B------:R-:W2:Y:S01]  /*1580*/  LDG.E.U16 R109, desc[UR56][R12.64] ;  /* 0x000000380c6d7981 */ /* 0x000ea2000c1e1500 */
[----:B------:R-:W-:-:S02]  /*1590*/  LEA R76, R138, R32, 0x1 ;  /* 0x000000208a4c7211 */ /* 0x000fc400078e08ff */
[----:B------:R-:W-:Y:S01]  /*15a0*/  LEA.HI.X.SX32 R15, R124, R69, 0x1, P0 ;  /* 0x000000457c0f7211 */ /* 0x000fe200000f0eff */
[----:B------:R1:W2:Y:S01]  /*15b0*/  LDG.E.U16 R225, desc[UR56][R6.64] ;  /* 0x0000003806e17981 */ /* 0x0002a2000c1e1500 */
[-C--:B------:R-:W-:Y:S02]  /*15c0*/  LEA R16, P0, R72, R3.reuse, 0x1 ;  /* 0x0000000348107211 */ /* 0x080fe400078008ff */
[----:B------:R-:W-:Y:S01]  /*15d0*/  LEA R90, R138, R76, 0x1 ;  /* 0x0000004c8a5a7211 */ /* 0x000fe200078e08ff */
[----:B------:R-:W2:Y:S01]  /*15e0*/  LDG.E.U16 R226, desc[UR56][R14.64] ;  /* 0x000000380ee27981 */ /* 0x000ea2000c1e1500 */
[----:B0-----:R-:W-:Y:S02]  /*15f0*/  LEA R8, P1, R132, R3, 0x1 ;  /* 0x0000000384087211 */ /* 0x001fe400078208ff */
[----:B------:R-:W-:Y:S02]  /*1600*/  LEA.HI.X.SX32 R17, R72, R69, 0x1, P0 ;  /* 0x0000004548117211 */ /* 0x000fe400000f0eff */
[----:B------:R-:W-:-:S02]  /*1610*/  LEA R174, R138, R90, 0x1 ;  /* 0x0000005a8aae7211 */ /* 0x000fc400078e08ff */
[----:B------:R-:W-:Y:S01]  /*1620*/  LEA R10, P0, R126, R3, 0x1 ;  /* 0x000000037e0a7211 */ /* 0x000fe200078008ff */
[----:B------:R0:W2:Y:S01]  /*1630*/  LDG.E.U16 R108, desc[UR56][R16.64] ;  /* 0x00000038106c7981 */ /* 0x0000a2000c1e1500 */
[----:B------:R-:W-:Y:S02]  /*1640*/  LEA.HI.X.SX32 R9, R132, R69, 0x1, P1 ;  /* 0x0000004584097211 */ /* 0x000fe400008f0eff */
[----:B-1----:R-:W-:Y:S02]  /*1650*/  LEA R6, P1, R88, R3, 0x1 ;  /* 0x0000000358067211 */ /* 0x002fe400078208ff */
[----:B------:R-:W-:Y:S01]  /*1660*/  LEA R33, R138, R174, 0x1 ;  /* 0x000000ae8a217211 */ /* 0x000fe200078e08ff */
[----:B------:R-:W2:Y:S01]  /*1670*/  LDG.E.U16 R223, desc[UR56][R8.64] ;  /* 0x0000003808df7981 */ /* 0x000ea2000c1e1500 */
[----:B------:R-:W-:Y:S02]  /*1680*/  LEA.HI.X.SX32 R11, R126, R69, 0x1, P0 ;  /* 0x000000457e0b7211 */ /* 0x000fe400000f0eff */
[----:B------:R-:W-:-:S02]  /*1690*/  LEA R12, P0, R128, R3, 0x1 ;  /* 0x00000003800c7211 */ /* 0x000fc400078008ff */
[-C--:B------:R-:W-:Y:S01]  /*16a0*/  LEA.HI.X.SX32 R7, R88, R69.reuse, 0x1, P1 ;  /* 0x0000004558077211 */ /* 0x080fe200008f0eff */
[----:B------:R-:W-:Y:S01]  /*16b0*/  IMAD R88, R138, 0x2, R33 ;  /* 0x000000028a587824 */ /* 0x000fe200078e0221 */
[----:B------:R-:W-:Y:S01]  /*16c0*/  LEA.HI.X.SX32 R13, R128, R69, 0x1, P0 ;  /* 0x00000045800d7211 */ /* 0x000fe200000f0eff */
[----:B------:R-:W2:Y:S01]  /*16d0*/  LDG.E.U16 R224, desc[UR56][R10.64] ;  /* 0x000000380ae07981 */ /* 0x000ea2000c1e1500 */
[----:B0-----:R-:W-:Y:S02]  /*16e0*/  LEA R16, P0, R134, R3, 0x1 ;  /* 0x0000000386107211 */ /* 0x001fe400078008ff */
[----:B------:R-:W-:Y:S01]  /*16f0*/  LEA R18, R138, R88, 0x1 ;  /* 0x000000588a127211 */ /* 0x000fe200078e08ff */
[----:B------:R0:W2:Y:S01]  /*1700*/  LDG.E.U16 R107, desc[UR56][R12.64] ;  /* 0x000000380c6b7981 */ /* 0x0000a2000c1e1500 */
[----:B------:R-:W-:Y:S02]  /*1710*/  LEA.HI.X.SX32 R17, R134, R69, 0x1, P0 ;  /* 0x0000004586117211 */ /* 0x000fe400000f0eff */
[----:B------:R-:W-:Y:S01]  /*1720*/  LEA R14, P0, R86, R3, 0x1 ;  /* 0x00000003560e7211 */ /* 0x000fe200078008ff */
[----:B------:R-:W2:Y:S01]  /*1730*/  LDG.E.U16 R221, desc[UR56][R6.64] ;  /* 0x0000003806dd7981 */ /* 0x000ea2000c1e1500 */
[----:B------:R-:W-:-:S02]  /*1740*/  LEA R179, R138, R18, 0x1 ;  /* 0x000000128ab37211 */ /* 0x000fc400078e08ff */
[----:B------:R-:W-:Y:S01]  /*1750*/  LEA.HI.X.SX32 R15, R86, R69, 0x1, P0 ;  /* 0x00000045560f7211 */ /* 0x000fe200000f0eff */
[----:B------:R1:W2:Y:S01]  /*1760*/  LDG.E.U16 R222, desc[UR56][R16.64] ;  /* 0x0000003810de7981 */ /* 0x0002a2000c1e1500 */
[----:B------:R-:W-:Y:S02]  /*1770*/  LEA R26, R138, R179, 0x1 ;  /* 0x000000b38a1a7211 */ /* 0x000fe400078e08ff */
[----:B0-----:R-:W-:Y:S01]  /*1780*/  LEA R12, P0, R140, R3, 0x1 ;  /* 0x000000038c0c7211 */ /* 0x001fe200078008ff */
[----:B------:R-:W2:Y:S01]  /*1790*/  LDG.E.U16 R106, desc[UR56][R14.64] ;  /* 0x000000380e6a7981 */ /* 0x000ea2000c1e1500 */
[----:B------:R-:W-:Y:S02]  /*17a0*/  LEA R72, R138, R26, 0x1 ;  /* 0x0000001a8a487211 */ /* 0x000fe400078e08ff */
[----:B------:R-:W-:Y:S02]  /*17b0*/  LEA.HI.X.SX32 R13, R140, R69, 0x1, P0 ;  /* 0x000000458c0d7211 */ /* 0x000fe400000f0eff */
[----:B------:R-:W-:Y:S01]  /*17c0*/  LEA R10, P0, R142, R3, 0x1 ;  /* 0x000000038e0a7211 */ /* 0x000fe200078008ff */
[----:B------:R-:W-:-:S02]  /*17d0*/  IMAD R58, R138, 0x2, R72 ;  /* 0x000000028a3a7824 */ /* 0x000fc400078e0248 */
[----:B------:R0:W2:Y:S01]  /*17e0*/  LDG.E.U16 R220, desc[UR56][R12.64] ;  /* 0x000000380cdc7981 */ /* 0x0000a2000c1e1500 */
[----:B------:R-:W-:Y:S02]  /*17f0*/  LEA.HI.X.SX32 R11, R142, R69, 0x1, P0 ;  /* 0x000000458e0b7211 */ /* 0x000fe400000f0eff */
[----:B-1----:R-:W-:Y:S02]  /*1800*/  LEA R16, P0, R146, R3, 0x1 ;  /* 0x0000000392107211 */ /* 0x002fe400078008ff */
[----:B------:R-:W-:Y:S01]  /*1810*/  LEA R181, R138, R58, 0x1 ;  /* 0x0000003a8ab57211 */ /* 0x000fe200078e08ff */
[----:B------:R1:W2:Y:S01]  /*1820*/  LDG.E.U16 R105, desc[UR56][R10.64] ;  /* 0x000000380a697981 */ /* 0x0002a2000c1e1500 */
[----:B------:R-:W-:Y:S02]  /*1830*/  LEA.HI.X.SX32 R17, R146, R69, 0x1, P0 ;  /* 0x0000004592117211 */ /* 0x000fe400000f0eff */
[----:B------:R-:W-:Y:S02]  /*1840*/  LEA R6, P0, R148, R3, 0x1 ;  /* 0x0000000394067211 */ /* 0x000fe400078008ff */
[----:B------:R-:W-:Y:S01]  /*1850*/  LEA R27, R138, R181, 0x1 ;  /* 0x000000b58a1b7211 */ /* 0x000fe200078e08ff */
[----:B------:R-:W2:Y:S01]  /*1860*/  LDG.E.U16 R218, desc[UR56][R16.64] ;  /* 0x0000003810da7981 */ /* 0x000ea2000c1e1500 */
[----:B------:R-:W-:-:S02]  /*1870*/  LEA.HI.X.SX32 R7, R148, R69, 0x1, P0 ;  /* 0x0000004594077211 */ /* 0x000fc400000f0eff */
[----:B0-----:R-:W-:Y:S02]  /*1880*/  LEA R12, P0, R152, R3, 0x1 ;  /* 0x00000003980c7211 */ /* 0x001fe400078008ff */
[----:B------:R-:W-:Y:S01]  /*1890*/  LEA R60, R138, R27, 0x1 ;  /* 0x0000001b8a3c7211 */ /* 0x000fe200078e08ff */
[----:B------:R0:W2:Y:S01]  /*18a0*/  LDG.E.U16 R104, desc[UR56][R6.64] ;  /* 0x0000003806687981 */ /* 0x0000a2000c1e1500 */
[----:B------:R-:W-:Y:S02]  /*18b0*/  LEA.HI.X.SX32 R13, R152, R69, 0x1, P0 ;  /* 0x00000045980d7211 */ /* 0x000fe400000f0eff */
[----:B-1----:R-:W-:Y:S02]  /*18c0*/  LEA R10, P0, R28, R3, 0x1 ;  /* 0x000000031c0a7211 */ /* 0x002fe400078008ff */
[----:B------:R-:W-:Y:S01]  /*18d0*/  LEA R86, R138, R60, 0x1 ;  /* 0x0000003c8a567211 */ /* 0x000fe200078e08ff */
[----:B------:R-:W2:Y:S01]  /*18e0*/  LDG.E.U16 R216, desc[UR56][R12.64] ;  /* 0x000000380cd87981 */ /* 0x000ea2000c1e1500 */
[----:B------:R-:W-:-:S02]  /*18f0*/  LEA.HI.X.SX32 R11, R28, R69, 0x1, P0 ;  /* 0x000000451c0b7211 */ /* 0x000fc400000f0eff */
[----:B0-----:R-:W-:Y:S01]  /*1900*/  LEA R6, P0, R156, R3, 0x1 ;  /* 0x000000039c067211 */ /* 0x001fe200078008ff */
[----:B------:R-:W-:Y:S02]  /*1910*/  IMAD R180, R138, 0x2, R86 ;  /* 0x000000028ab47824 */ /* 0x000fe400078e0256 */
[----:B------:R0:W2:Y:S01]  /*1920*/  LDG.E.U16 R103, desc[UR56][R10.64] ;  /* 0x000000380a677981 */ /* 0x0000a2000c1e1500 */
[----:B------:R-:W-:Y:S02]  /*1930*/  LEA.HI.X.SX32 R7, R156, R69, 0x1, P0 ;  /* 0x000000459c077211 */ /* 0x000fe400000f0eff */
[----:B------:R-:W-:-:S03]  /*1940*/  LEA R28, R138, R180, 0x1 ;  /* 0x000000b48a1c7211 */ /* 0x000fc600078e08ff */
[----:B------:R1:W2:Y:S01]  /*1950*/  LDG.E.U16 R214, desc[UR56][R6.64] ;  /* 0x0000003806d67981 */ /* 0x0002a2000c1e1500 */
[----:B0-----:R-:W-:Y:S02]  /*1960*/  LEA R10, P0, R158, R3, 0x1 ;  /* 0x000000039e0a7211 */ /* 0x001fe400078008ff */
[----:B------:R-:W-:Y:S02]  /*1970*/  LEA R62, R138, R28, 0x1 ;  /* 0x0000001c8a3e7211 */ /* 0x000fe400078e08ff */
[----:B------:R-:W-:Y:S02]  /*1980*/  LEA.HI.X.SX32 R11, R158, R69, 0x1, P0 ;  /* 0x000000459e0b7211 */ /* 0x000fe400000f0eff */
[-C--:B-1----:R-:W-:Y:S02]  /*1990*/  LEA R6, P0, R20, R3.reuse, 0x1 ;  /* 0x0000000314067211 */ /* 0x082fe400078008ff */
[----:B------:R-:W-:Y:S01]  /*19a0*/  LEA R8, P1, R144, R3, 0x1 ;  /* 0x0000000390087211 */ /* 0x000fe200078208ff */
[----:B------:R0:W2:Y:S01]  /*19b0*/  LDG.E.U16 R102, desc[UR56][R10.64] ;  /* 0x000000380a667981 */ /* 0x0000a2000c1e1500 */
[----:B------:R-:W-:-:S02]  /*19c0*/  LEA.HI.X.SX32 R7, R20, R69, 0x1, P0 ;  /* 0x0000004514077211 */ /* 0x000fc400000f0eff */
[----:B------:R-:W-:Y:S02]  /*19d0*/  LEA R20, R138, R62, 0x1 ;  /* 0x0000003e8a147211 */ /* 0x000fe400078e08ff */
[----:B------:R-:W-:Y:S01]  /*19e0*/  LEA.HI.X.SX32 R9, R144, R69, 0x1, P1 ;  /* 0x0000004590097211 */ /* 0x000fe200008f0eff */
[----:B------:R-:W2:Y:S01]  /*19f0*/  LDG.E.U16 R212, desc[UR56][R6.64] ;  /* 0x0000003806d47981 */ /* 0x000ea2000c1e1500 */
[----:B------:R-:W-:Y:S02]  /*1a00*/  LEA R14, P1, R150, R3, 0x1 ;  /* 0x00000003960e7211 */ /* 0x000fe400078208ff */
[----:B------:R-:W-:Y:S01]  /*1a10*/  LEA R177, R138, R20, 0x1 ;  /* 0x000000148ab17211 */ /* 0x000fe200078e08ff */
[----:B------:R1:W2:Y:S01]  /*1a20*/  LDG.E.U16 R219, desc[UR56][R8.64] ;  /* 0x0000003808db7981 */ /* 0x0002a2000c1e1500 */
[----:B------:R-:W-:Y:S02]  /*1a30*/  LEA.HI.X.SX32 R15, R150, R69, 0x1, P1 ;  /* 0x00000045960f7211 */ /* 0x000fe400008f0eff */
[----:B0-----:R-:W-:Y:S01]  /*1a40*/  LEA R10, P0, R74, R3, 0x1 ;  /* 0x000000034a0a7211 */ /* 0x001fe200078008ff */
[----:B------:R-:W-:-:S02]  /*1a50*/  IMAD R29, R138, 0x2, R177 ;  /* 0x000000028a1d7824 */ /* 0x000fc400078e02b1 */
[----:B------:R-:W2:Y:S01]  /*1a60*/  LDG.E.U16 R217, desc[UR56][R14.64] ;  /* 0x000000380ed97981 */ /* 0x000ea2000c1e1500 */
[----:B-1----:R-:W-:Y:S02]  /*1a70*/  LEA R8, P1, R154, R3, 0x1 ;  /* 0x000000039a087211 */ /* 0x002fe400078208ff */
[-C--:B------:R-:W-:Y:S02]  /*1a80*/  LEA.HI.X.SX32 R11, R74, R69.reuse, 0x1, P0 ;  /* 0x000000454a0b7211 */ /* 0x080fe400000f0eff */
[----:B------:R-:W-:Y:S02]  /*1a90*/  LEA.HI.X.SX32 R9, R154, R69, 0x1, P1 ;  /* 0x000000459a097211 */ /* 0x000fe400008f0eff */
[----:B------:R-:W-:Y:S01]  /*1aa0*/  LEA R6, P0, R22, R3, 0x1 ;  /* 0x0000000316067211 */ /* 0x000fe200078008ff */
[----:B------:R-:W2:Y:S01]  /*1ab0*/  LDG.E.U16 R101, desc[UR56][R10.64] ;  /* 0x000000380a657981 */ /* 0x000ea2000c1e1500 */
[----:B------:R-:W-:Y:S02]  /*1ac0*/  LEA R74, R138, R29, 0x1 ;  /* 0x0000001d8a4a7211 */ /* 0x000fe400078e08ff */
[----:B------:R-:W-:Y:S01]  /*1ad0*/  LEA.HI.X.SX32 R7, R22, R69, 0x1, P0 ;  /* 0x0000004516077211 */ /* 0x000fe200000f0eff */
[----:B------:R0:W2:Y:S01]  /*1ae0*/  LDG.E.U16 R215, desc[UR56][R8.64] ;  /* 0x0000003808d77981 */ /* 0x0000a2000c1e1500 */
[----:B------:R-:W-:-:S03]  /*1af0*/  LEA R22, R138, R74, 0x1 ;  /* 0x0000004a8a167211 */ /* 0x000fc600078e08ff */
[----:B------:R1:W2:Y:S01]  /*1b00*/  LDG.E.U16 R210, desc[UR56][R6.64] ;  /* 0x0000003806d27981 */ /* 0x0002a2000c1e1500 */
[----:B------:R-:W-:Y:S02]  /*1b10*/  LEA R176, R138, R22, 0x1 ;  /* 0x000000168ab07211 */ /* 0x000fe400078e08ff */
[----:B0-----:R-:W-:-:S04]  /*1b20*/  LEA R8, P1, R160, R3, 0x1 ;  /* 0x00000003a0087211 */ /* 0x001fc800078208ff */
[----:B------:R-:W-:Y:S02]  /*1b30*/  LEA.HI.X.SX32 R9, R160, R69, 0x1, P1 ;  /* 0x00000045a0097211 */ /* 0x000fe400008f0eff */
[----:B------:R-:W-:Y:S02]  /*1b40*/  LEA R10, P0, R66, R3, 0x1 ;  /* 0x00000003420a7211 */ /* 0x000fe400078008ff */
[----:B------:R-:W-:Y:S01]  /*1b50*/  LEA R21, R138, R176, 0x1 ;  /* 0x000000b08a157211 */ /* 0x000fe200078e08ff */
[----:B------:R0:W2:Y:S01]  /*1b60*/  LDG.E.U16 R213, desc[UR56][R8.64] ;  /* 0x0000003808d57981 */ /* 0x0000a2000c1e1500 */
[----:B------:R-:W-:Y:S02]  /*1b70*/  LEA.HI.X.SX32 R11, R66, R69, 0x1, P0 ;  /* 0x00000045420b7211 */ /* 0x000fe400000f0eff */
[-C--:B-1----:R-:W-:Y:S01]  /*1b80*/  LEA R6, P0, R84, R3.reuse, 0x1 ;  /* 0x0000000354067211 */ /* 0x082fe200078008ff */
[----:B------:R-:W-:Y:S01]  /*1b90*/  IMAD R66, R138, 0x2, R21 ;  /* 0x000000028a427824 */ /* 0x000fe200078e0215 */
[----:B0-----:R-:W-:-:S04]  /*1ba0*/  LEA R8, P1, R122, R3, 0x1 ;  /* 0x000000037a087211 */ /* 0x001fc800078208ff */
[-C--:B------:R-:W-:Y:S02]  /*1bb0*/  LEA.HI.X.SX32 R9, R122, R69.reuse, 0x1, P1 ;  /* 0x000000457a097211 */ /* 0x080fe400008f0eff */
[----:B------:R-:W-:Y:S02]  /*1bc0*/  LEA.HI.X.SX32 R7, R84, R69, 0x1, P0 ;  /* 0x0000004554077211 */ /* 0x000fe400000f0eff */
[C---:B------:R-:W-:Y:S01]  /*1bd0*/  LEA R84, R138.reuse, R66, 0x1 ;  /* 0x000000428a547211 */ /* 0x040fe200078e08ff */
[----:B------:R0:W2:Y:S03]  /*1be0*/  LDG.E.U16 R211, desc[UR56][R8.64] ;  /* 0x0000003808d37981 */ /* 0x0000a6000c1e1500 */
[----:B------:R-:W-:Y:S01]  /*1bf0*/  LEA R175, R138, R84, 0x1 ;  /* 0x000000548aaf7211 */ /* 0x000fe200078e08ff */
[----:B------:R-:W2:Y:S01]  /*1c00*/  LDG.E.U16 R208, desc[UR56][R6.64] ;  /* 0x0000003806d07981 */ /* 0x000ea2000c1e1500 */
[----:B0-----:R-:W-:-:S04]  /*1c10*/  LEA R8, P1, R100, R3, 0x1 ;  /* 0x0000000364087211 */ /* 0x001fc800078208ff */
[----:B------:R-:W-:Y:S02]  /*1c20*/  LEA.HI.X.SX32 R9, R100, R69, 0x1, P1 ;  /* 0x0000004564097211 */ /* 0x000fe400008f0eff */
[----:B------:R0:W2:Y:S01]  /*1c30*/  LDG.E.U16 R100, desc[UR56][R10.64] ;  /* 0x000000380a647981 */ /* 0x0000a2000c1e1500 */
[----:B------:R-:W-:-:S03]  /*1c40*/  LEA R23, R138, R175, 0x1 ;  /* 0x000000af8a177211 */ /* 0x000fc600078e08ff */
[----:B------:R1:W2:Y:S01]  /*1c50*/  LDG.E.U16 R209, desc[UR56][R8.64] ;  /* 0x0000003808d17981 */ /* 0x0002a2000c1e1500 */
[----:B0-----:R-:W-:-:S04]  /*1c60*/  LEA R10, P0, R82, R3, 0x1 ;  /* 0x00000003520a7211 */ /* 0x001fc800078008ff */
[----:B------:R-:W-:Y:S02]  /*1c70*/  LEA.HI.X.SX32 R11, R82, R69, 0x1, P0 ;  /* 0x00000045520b7211 */ /* 0x000fe400000f0eff */
[----:B------:R-:W-:Y:S02]  /*1c80*/  LEA R82, R138, R23, 0x1 ;  /* 0x000000178a527211 */ /* 0x000fe400078e08ff */
[-C--:B------:R-:W-:Y:S01]  /*1c90*/  LEA R6, P0, R64, R3.reuse, 0x1 ;  /* 0x0000000340067211 */ /* 0x080fe200078008ff */
[----:B------:R0:W2:Y:S02]  /*1ca0*/  LDG.E.U16 R99, desc[UR56][R10.64] ;  /* 0x000000380a637981 */ /* 0x0000a4000c1e1500 */
[----:B------:R-:W-:Y:S01]  /*1cb0*/  IMAD R14, R138, 0x2, R82 ;  /* 0x000000028a0e7824 */ /* 0x000fe200078e0252 */
[----:B-1----:R-:W-:Y:S02]  /*1cc0*/  LEA R8, P1, R98, R3, 0x1 ;  /* 0x0000000362087211 */ /* 0x002fe400078208ff */
[----:B------:R-:W-:-:S02]  /*1cd0*/  LEA.HI.X.SX32 R7, R64, R69, 0x1, P0 ;  /* 0x0000004540077211 */ /* 0x000fc400000f0eff */
[----:B------:R-:W-:Y:S02]  /*1ce0*/  LEA R172, R138, R14, 0x1 ;  /* 0x0000000e8aac7211 */ /* 0x000fe400078e08ff */
[----:B0-----:R-:W-:Y:S01]  /*1cf0*/  LEA R10, P0, R24, R3, 0x1 ;  /* 0x00000003180a7211 */ /* 0x001fe200078008ff */
[----:B------:R-:W2:Y:S01]  /*1d00*/  LDG.E.U16 R206, desc[UR56][R6.64] ;  /* 0x0000003806ce7981 */ /* 0x000ea2000c1e1500 */
[-C--:B------:R-:W-:Y:S02]  /*1d10*/  LEA.HI.X.SX32 R9, R98, R69.reuse, 0x1, P1 ;  /* 0x0000004562097211 */ /* 0x080fe400008f0eff */
[----:B------:R-:W-:Y:S02]  /*1d20*/  LEA.HI.X.SX32 R11, R24, R69, 0x1, P0 ;  /* 0x00000045180b7211 */ /* 0x000fe400000f0eff */
[C---:B------:R-:W-:Y:S01]  /*1d30*/  LEA R24, R138.reuse, R172, 0x1 ;  /* 0x000000ac8a187211 */ /* 0x040fe200078e08ff */
[----:B------:R0:W2:Y:S03]  /*1d40*/  LDG.E.U16 R207, desc[UR56][R8.64] ;  /* 0x0000003808cf7981 */ /* 0x0000a6000c1e1500 */
[----:B------:R-:W-:Y:S01]  /*1d50*/  LEA R64, R138, R24, 0x1 ;  /* 0x000000188a407211 */ /* 0x000fe200078e08ff */
[----:B------:R1:W2:Y:S01]  /*1d60*/  LDG.E.U16 R98, desc[UR56][R10.64] ;  /* 0x000000380a627981 */ /* 0x0002a2000c1e1500 */
[----:B0-----:R-:W-:-:S04]  /*1d70*/  LEA R8, P1, R80, R3, 0x1 ;  /* 0x0000000350087211 */ /* 0x001fc800078208ff */
[----:B------:R-:W-:Y:S02]  /*1d80*/  LEA.HI.X.SX32 R9, R80, R69, 0x1, P1 ;  /* 0x0000004550097211 */ /* 0x000fe400008f0eff */
[----:B------:R-:W-:Y:S02]  /*1d90*/  LEA R80, R138, R64, 0x1 ;  /* 0x000000408a507211 */ /* 0x000fe400078e08ff */
[----:B------:R-:W-:Y:S01]  /*1da0*/  LEA R6, P0, R94, R3, 0x1 ;  /* 0x000000035e067211 */ /* 0x000fe200078008ff */
[----:B------:R-:W2:Y:S02]  /*1db0*/  LDG.E.U16 R205, desc[UR56][R8.64] ;  /* 0x0000003808cd7981 */ /* 0x000ea4000c1e1500 */
[----:B------:R-:W-:Y:S01]  /*1dc0*/  IMAD R171, R138, 0x2, R80 ;  /* 0x000000028aab7824 */ /* 0x000fe200078e0250 */
[----:B------:R-:W-:-:S04]  /*1dd0*/  LEA.HI.X.SX32 R7, R94, R69, 0x1, P0 ;  /* 0x000000455e077211 */ /* 0x000fc800000f0eff */
[----:B------:R-:W-:Y:S01]  /*1de0*/  LEA R25, R138, R171, 0x1 ;  /* 0x000000ab8a197211 */ /* 0x000fe200078e08ff */
[----:B------:R0:W2:Y:S01]  /*1df0*/  LDG.E.U16 R97, desc[UR56][R6.64] ;  /* 0x0000003806617981 */ /* 0x0000a2000c1e1500 */
[----:B-1----:R-:W-:Y:S02]  /*1e00*/  LEA R10, P0, R78, R3, 0x1 ;  /* 0x000000034e0a7211 */ /* 0x002fe400078008ff */
[----:B------:R-:W-:Y:S02]  /*1e10*/  LEA R12, R138, R25, 0x1 ;  /* 0x000000198a0c7211 */ /* 0x000fe400078e08ff */
[----:B------:R-:W-:Y:S02]  /*1e20*/  LEA.HI.X.SX32 R11, R78, R69, 0x1, P0 ;  /* 0x000000454e0b7211 */ /* 0x000fe400000f0eff */
[----:B------:R-:W-:Y:S02]  /*1e30*/  LEA R78, R138, R12, 0x1 ;  /* 0x0000000c8a4e7211 */ /* 0x000fe400078e08ff */
[----:B0-----:R-:W-:Y:S01]  /*1e40*/  LEA R6, P0, R92, R3, 0x1 ;  /* 0x000000035c067211 */ /* 0x001fe200078008ff */
[----:B------:R0:W2:Y:S01]  /*1e50*/  LDG.E.U16 R204, desc[UR56][R10.64] ;  /* 0x000000380acc7981 */ /* 0x0000a2000c1e1500 */
[----:B------:R-:W-:-:S02]  /*1e60*/  LEA R169, R138, R78, 0x1 ;  /* 0x0000004e8aa97211 */ /* 0x000fc400078e08ff */
[----:B------:R-:W-:Y:S02]  /*1e70*/  LEA R8, P1, R96, R3, 0x1 ;  /* 0x0000000360087211 */ /* 0x000fe400078208ff */
[-C--:B------:R-:W-:Y:S01]  /*1e80*/  LEA.HI.X.SX32 R7, R92, R69.reuse, 0x1, P0 ;  /* 0x000000455c077211 */ /* 0x080fe200000f0eff */
[----:B------:R-:W-:Y:S01]  /*1e90*/  IMAD R17, R138, 0x2, R169 ;  /* 0x000000028a117824 */ /* 0x000fe200078e02a9 */
[----:B------:R-:W-:Y:S02]  /*1ea0*/  LEA.HI.X.SX32 R9, R96, R69, 0x1, P1 ;  /* 0x0000004560097211 */ /* 0x000fe400008f0eff */
[C---:B0-----:R-:W-:Y:S01]  /*1eb0*/  LEA R10, P0, R76.reuse, R3, 0x1 ;  /* 0x000000034c0a7211 */ /* 0x041fe200078008ff */
[----:B------:R0:W2:Y:S03]  /*1ec0*/  LDG.E.U16 R203, desc[UR56][R6.64] ;  /* 0x0000003806cb7981 */ /* 0x0000a6000c1e1500 */
[----:B------:R-:W-:Y:S01]  /*1ed0*/  LEA.HI.X.SX32 R11, R76, R69, 0x1, P0 ;  /* 0x000000454c0b7211 */ /* 0x000fe200000f0eff */
[----:B------:R1:W2:Y:S01]  /*1ee0*/  LDG.E.U16 R96, desc[UR56][R8.64] ;  /* 0x0000003808607981 */ /* 0x0002a2000c1e1500 */
[----:B------:R-:W-:-:S03]  /*1ef0*/  LEA R76, R138, R17, 0x1 ;  /* 0x000000118a4c7211 */ /* 0x000fc600078e08ff */
[----:B------:R3:W2:Y:S01]  /*1f00*/  LDG.E.U16 R95, desc[UR56][R10.64] ;  /* 0x000000380a5f7981 */ /* 0x0006a2000c1e1500 */
[-C--:B0-----:R-:W-:Y:S02]  /*1f10*/  LEA R6, P0, R88, R3.reuse, 0x1 ;  /* 0x0000000358067211 */ /* 0x081fe400078008ff */
[----:B------:R-:W-:Y:S02]  /*1f20*/  LEA R16, R138, R76, 0x1 ;  /* 0x0000004c8a107211 */ /* 0x000fe400078e08ff */
[----:B-1----:R-:W-:Y:S02]  /*1f30*/  LEA R8, P1, R90, R3, 0x1 ;  /* 0x000000035a087211 */ /* 0x002fe400078208ff */
[-C--:B------:R-:W-:Y:S02]  /*1f40*/  LEA.HI.X.SX32 R7, R88, R69.reuse, 0x1, P0 ;  /* 0x0000004558077211 */ /* 0x080fe400000f0eff */
[----:B------:R-:W-:Y:S02]  /*1f50*/  LEA.HI.X.SX32 R9, R90, R69, 0x1, P1 ;  /* 0x000000455a097211 */ /* 0x000fe400008f0eff */
[----:B---3--:R-:W-:Y:S01]  /*1f60*/  LEA R10, P0, R18, R3, 0x1 ;  /* 0x00000003120a7211 */ /* 0x008fe200078008ff */
[----:B------:R-:W3:Y:S01]  /*1f70*/  LDG.E.U16 R94, desc[UR56][R6.64] ;  /* 0x00000038065e7981 */ /* 0x000ee2000c1e1500 */
[----:B------:R-:W-:-:S02]  /*1f80*/  LEA R168, R138, R16, 0x1 ;  /* 0x000000108aa87211 */ /* 0x000fc400078e08ff */
[----:B------:R-:W-:Y:S01]  /*1f90*/  LEA.HI.X.SX32 R11, R18, R69, 0x1, P0 ;  /* 0x00000045120b7211 */ /* 0x000fe200000f0eff */
[----:B------:R0:W3:Y:S01]  /*1fa0*/  LDG.E.U16 R202, desc[UR56][R8.64] ;  /* 0x0000003808ca7981 */ /* 0x0000e2000c1e1500 */
[----:B------:R-:W-:-:S03]  /*1fb0*/  LEA R18, R138, R168, 0x1 ;  /* 0x000000a88a127211 */ /* 0x000fc600078e08ff */
[----:B------:R1:W3:Y:S01]  /*1fc0*/  LDG.E.U16 R201, desc[UR56][R10.64] ;  /* 0x000000380ac97981 */ /* 0x0002e2000c1e1500 */
[-C--:B0-----:R-:W-:Y:S02]  /*1fd0*/  LEA R8, P1, R72, R3.reuse, 0x1 ;  /* 0x0000000348087211 */ /* 0x081fe400078208ff */
[----:B------:R-:W-:Y:S02]  /*1fe0*/  LEA R6, P0, R58, R3, 0x1 ;  /* 0x000000033a067211 */ /* 0x000fe400078008ff */
[-C--:B------:R-:W-:Y:S01]  /*1ff0*/  LEA.HI.X.SX32 R9, R72, R69.reuse, 0x1, P1 ;  /* 0x0000004548097211 */ /* 0x080fe200008f0eff */
[----:B------:R-:W-:Y:S01]  /*2000*/  IMAD R72, R138, 0x2, R18 ;  /* 0x000000028a487824 */ /* 0x000fe200078e0212 */
[----:B------:R-:W-:-:S03]  /*2010*/  LEA.HI.X.SX32 R7, R58, R69, 0x1, P0 ;  /* 0x000000453a077211 */ /* 0x000fc600000f0eff */
[----:B------:R-:W3:Y:S01]  /*2020*/  LDG.E.U16 R93, desc[UR56][R8.64] ;  /* 0x00000038085d7981 */ /* 0x000ee2000c1e1500 */
[----:B------:R-:W-:Y:S02]  /*2030*/  LEA R58, R138, R72, 0x1 ;  /* 0x000000488a3a7211 */ /* 0x000fe400078e08ff */
[----:B-1----:R-:W-:Y:S01]  /*2040*/  LEA R10, P0, R60, R3, 0x1 ;  /* 0x000000033c0a7211 */ /* 0x002fe200078008ff */
[----:B------:R0:W3:Y:S01]  /*2050*/  LDG.E.U16 R200, desc[UR56][R6.64] ;  /* 0x0000003806c87981 */ /* 0x0000e2000c1e1500 */
[----:B------:R-:W-:-:S04]  /*2060*/  LEA R167, R138, R58, 0x1 ;  /* 0x0000003a8aa77211 */ /* 0x000fc800078e08ff */
[----:B------:R-:W-:Y:S02]  /*2070*/  LEA R19, R138, R167, 0x1 ;  /* 0x000000a78a137211 */ /* 0x000fe400078e08ff */
[----:B------:R-:W-:Y:S02]  /*2080*/  LEA.HI.X.SX32 R11, R60, R69, 0x1, P0 ;  /* 0x000000453c0b7211 */ /* 0x000fe400000f0eff */
[----:B------:R-:W-:Y:S02]  /*2090*/  LEA R60, R138, R19, 0x1 ;  /* 0x000000138a3c7211 */ /* 0x000fe400078e08ff */
[-C--:B0-----:R-:W-:Y:S01]  /*20a0*/  LEA R6, P0, R62, R3.reuse, 0x1 ;  /* 0x000000033e067211 */ /* 0x081fe200078008ff */
[----:B------:R0:W3:Y:S01]  /*20b0*/  LDG.E.U16 R92, desc[UR56][R10.64] ;  /* 0x000000380a5c7981 */ /* 0x0000e2000c1e1500 */
[----:B------:R-:W-:Y:S02]  /*20c0*/  LEA R8, P1, R86, R3, 0x1 ;  /* 0x0000000356087211 */ /* 0x000fe400078208ff */
[-C--:B------:R-:W-:Y:S01]  /*20d0*/  LEA.HI.X.SX32 R7, R62, R69.reuse, 0x1, P0 ;  /* 0x000000453e077211 */ /* 0x080fe200000f0eff */
[----:B------:R-:W-:Y:S01]  /*20e0*/  IMAD R62, R138, 0x2, R60 ;  /* 0x000000028a3e7824 */ /* 0x000fe200078e023c */
[----:B------:R-:W-:-:S03]  /*20f0*/  LEA.HI.X.SX32 R9, R86, R69, 0x1, P1 ;  /* 0x0000004556097211 */ /* 0x000fc600008f0eff */
[----:B------:R-:W3:Y:S01]  /*2100*/  LDG.E.U16 R91, desc[UR56][R6.64] ;  /* 0x00000038065b7981 */ /* 0x000ee2000c1e1500 */
[----:B------:R-:W-:Y:S02]  /*2110*/  LEA R165, R138, R62, 0x1 ;  /* 0x0000003e8aa57211 */ /* 0x000fe400078e08ff */
[C---:B0-----:R-:W-:Y:S01]  /*2120*/  LEA R10, P0, R20.reuse, R3, 0x1 ;  /* 0x00000003140a7211 */ /* 0x041fe200078008ff */
[----:B------:R0:W3:Y:S03]  /*2130*/  LDG.E.U16 R199, desc[UR56][R8.64] ;  /* 0x0000003808c77981 */ /* 0x0000e6000c1e1500 */
[----:B------:R-:W-:Y:S02]  /*2140*/  LEA.HI.X.SX32 R11, R20, R69, 0x1, P0 ;  /* 0x00000045140b7211 */ /* 0x000fe400000f0eff */
[----:B------:R-:W-:Y:S02]  /*2150*/  LEA R20, R138, R165, 0x1 ;  /* 0x000000a58a147211 */ /* 0x000fe400078e08ff */
[-C--:B0-----:R-:W-:Y:S01]  /*2160*/  LEA R8, P1, R74, R3.reuse, 0x1 ;  /* 0x000000034a087211 */ /* 0x081fe200078208ff */
[----:B------:R0:W3:Y:S01]  /*2170*/  LDG.E.U16 R198, desc[UR56][R10.64] ;  /* 0x000000380ac67981 */ /* 0x0000e2000c1e1500 */
[----:B------:R-:W-:-:S02]  /*2180*/  LEA R6, P0, R22, R3, 0x1 ;  /* 0x0000000316067211 */ /* 0x000fc400078008ff */
[-C--:B------:R-:W-:Y:S02]  /*2190*/  LEA.HI.X.SX32 R9, R74, R69.reuse, 0x1, P1 ;  /* 0x000000454a097211 */ /* 0x080fe400008f0eff */
[----:B------:R-:W-:Y:S02]  /*21a0*/  LEA R74, R138, R20, 0x1 ;  /* 0x000000148a4a7211 */ /* 0x000fe400078e08ff */
[----:B------:R-:W-:Y:S01]  /*21b0*/  LEA.HI.X.SX32 R7, R22, R69, 0x1, P0 ;  /* 0x0000004516077211 */ /* 0x000fe200000f0eff */
[----:B------:R1:W3:Y:S01]  /*21c0*/  LDG.E.U16 R90, desc[UR56][R8.64] ;  /* 0x00000038085a7981 */ /* 0x0002e2000c1e1500 */
[----:B------:R-:W-:Y:S02]  /*21d0*/  LEA R22, R138, R74, 0x1 ;  /* 0x0000004a8a167211 */ /* 0x000fe400078e08ff */
[----:B0-----:R-:W-:Y:S01]  /*21e0*/  LEA R10, P0, R66, R3, 0x1 ;  /* 0x00000003420a7211 */ /* 0x001fe200078008ff */
[----:B------:R0:W3:Y:S02]  /*21f0*/  LDG.E.U16 R197, desc[UR56][R6.64] ;  /* 0x0000003806c57981 */ /* 0x0000e4000c1e1500 */
[----:B------:R-:W-:Y:S01]  /*2200*/  IMAD R164, R138, 0x2, R22 ;  /* 0x000000028aa47824 */ /* 0x000fe200078e0216 */
[----:B------:R-:W-:-:S04]  /*2210*/  LEA.HI.X.SX32 R11, R66, R69, 0x1, P0 ;  /* 0x00000045420b7211 */ /* 0x000fc800000f0eff */
[C---:B------:R-:W-:Y:S01]  /*2220*/  LEA R13, R138.reuse, R164, 0x1 ;  /* 0x000000a48a0d7211 */ /* 0x040fe200078e08ff */
[----:B------:R4:W3:Y:S03]  /*2230*/  LDG.E.U16 R89, desc[UR56][R10.64] ;  /* 0x000000380a597981 */ /* 0x0008e6000c1e1500 */
[----:B------:R-:W-:Y:S02]  /*2240*/  LEA R66, R138, R13, 0x1 ;  /* 0x0000000d8a427211 */ /* 0x000fe400078e08ff */
[-C--:B-1----:R-:W-:Y:S02]  /*2250*/  LEA R8, P1, R84, R3.reuse, 0x1 ;  /* 0x0000000354087211 */ /* 0x082fe400078208ff */
[----:B0-----:R-:W-:Y:S02]  /*2260*/  LEA R6, P0, R82, R3, 0x1 ;  /* 0x0000000352067211 */ /* 0x001fe400078008ff */
[----:B------:R-:W-:-:S02]  /*2270*/  LEA R124, R138, R66, 0x1 ;  /* 0x000000428a7c7211 */ /* 0x000fc400078e08ff */
[-C--:B------:R-:W-:Y:S02]  /*2280*/  LEA.HI.X.SX32 R9, R84, R69.reuse, 0x1, P1 ;  /* 0x0000004554097211 */ /* 0x080fe400008f0eff */
[----:B------:R-:W-:Y:S02]  /*2290*/  LEA.HI.X.SX32 R7, R82, R69, 0x1, P0 ;  /* 0x0000004552077211 */ /* 0x000fe400000f0eff */
[----:B----4-:R-:W-:Y:S01]  /*22a0*/  LEA R10, P0, R14, R3, 0x1 ;  /* 0x000000030e0a7211 */ /* 0x010fe200078008ff */
[----:B------:R0:W4:Y:S01]  /*22b0*/  LDG.E.U16 R196, desc[UR56][R8.64] ;  /* 0x0000003808c47981 */ /* 0x000122000c1e1500 */
[----:B------:R-:W-:Y:S02]  /*22c0*/  LEA R162, R138, R124, 0x1 ;  /* 0x0000007c8aa27211 */ /* 0x000fe400078e08ff */
[----:B------:R-:W-:Y:S01]  /*22d0*/  LEA.HI.X.SX32 R11, R14, R69, 0x1, P0 ;  /* 0x000000450e0b7211 */ /* 0x000fe200000f0eff */
[----:B------:R1:W4:Y:S02]  /*22e0*/  LDG.E.U16 R88, desc[UR56][R6.64] ;  /* 0x0000003806587981 */ /* 0x000324000c1e1500 */
[----:B------:R-:W-:-:S02]  /*22f0*/  IMAD R14, R138, 0x2, R162 ;  /* 0x000000028a0e7824 */ /* 0x000fc400078e02a2 */
[----:B------:R5:W4:Y:S01]  /*2300*/  LDG.E.U16 R195, desc[UR56][R10.64] ;  /* 0x000000380ac37981 */ /* 0x000b22000c1e1500 */
[----:B0-----:R-:W-:-:S04]  /*2310*/  LEA R8, P1, R64, R3, 0x1 ;  /* 0x0000000340087211 */ /* 0x001fc800078208ff */
[----:B------:R-:W-:Y:S02]  /*2320*/  LEA.HI.X.SX32 R9, R64, R69, 0x1, P1 ;  /* 0x0000004540097211 */ /* 0x000fe400008f0eff */
[----:B-1----:R-:W-:Y:S02]  /*2330*/  LEA R6, P0, R80, R3, 0x1 ;  /* 0x0000000350067211 */ /* 0x002fe400078008ff */
[----:B------:R-:W-:Y:S01]  /*2340*/  LEA R64, R138, R14, 0x1 ;  /* 0x0000000e8a407211 */ /* 0x000fe200078e08ff */
[----:B------:R-:W4:Y:S01]  /*2350*/  LDG.E.U16 R87, desc[UR56][R8.64] ;  /* 0x0000003808577981 */ /* 0x000f22000c1e1500 */
[----:B------:R-:W-:Y:S02]  /*2360*/  LEA.HI.X.SX32 R7, R80, R69, 0x1, P0 ;  /* 0x0000004550077211 */ /* 0x000fe400000f0eff */
[----:B------:R-:W-:Y:S02]  /*2370*/  LEA R80, R138, R64, 0x1 ;  /* 0x000000408a507211 */ /* 0x000fe400078e08ff */
[----:B-----5:R-:W-:Y:S01]  /*2380*/  LEA R10, P0, R12, R3, 0x1 ;  /* 0x000000030c0a7211 */ /* 0x020fe200078008ff */
[----:B------:R0:W5:Y:S01]  /*2390*/  LDG.E.U16 R194, desc[UR56][R6.64] ;  /* 0x0000003806c27981 */ /* 0x000162000c1e1500 */
[----:B------:R-:W-:-:S04]  /*23a0*/  LEA R161, R138, R80, 0x1 ;  /* 0x000000508aa17211 */ /* 0x000fc800078e08ff */
[----:B------:R-:W-:Y:S02]  /*23b0*/  LEA R15, R138, R161, 0x1 ;  /* 0x000000a18a0f7211 */ /* 0x000fe400078e08ff */
[----:B------:R-:W-:-:S03]  /*23c0*/  LEA.HI.X.SX32 R11, R12, R69, 0x1, P0 ;  /* 0x000000450c0b7211 */ /* 0x000fc600000f0eff */
[----:B------:R-:W-:Y:S01]  /*23d0*/  IMAD R122, R138, 0x2, R15 ;  /* 0x000000028a7a7824 */ /* 0x000fe200078e020f */
[-C--:B0-----:R-:W-:Y:S01]  /*23e0*/  LEA R6, P0, R76, R3.reuse, 0x1 ;  /* 0x000000034c067211 */ /* 0x081fe200078008ff */
[----:B------:R0:W5:Y:S01]  /*23f0*/  LDG.E.U16 R86, desc[UR56][R10.64] ;  /* 0x000000380a567981 */ /* 0x000162000c1e1500 */
[----:B------:R-:W-:Y:S02]  /*2400*/  LEA R8, P1, R78, R3, 0x1 ;  /* 0x000000034e087211 */ /* 0x000fe400078208ff */
[----:B------:R-:W-:Y:S02]  /*2410*/  LEA R12, R138, R122, 0x1 ;  /* 0x0000007a8a0c7211 */ /* 0x000fe400078e08ff */
[----:B------:R-:W-:Y:S02]  /*2420*/  LEA.HI.X.SX32 R7, R76, R69, 0x1, P0 ;  /* 0x000000454c077211 */ /* 0x000fe400000f0eff */
[----:B------:R-:W-:Y:S02]  /*2430*/  LEA R160, R138, R12, 0x1 ;  /* 0x0000000c8aa07211 */ /* 0x000fe400078e08ff */
[----:B0-----:R-:W-:Y:S01]  /*2440*/  LEA R10, P0, R16, R3, 0x1 ;  /* 0x00000003100a7211 */ /* 0x001fe200078008ff */
[----:B------:R-:W5:Y:S01]  /*2450*/  LDG.E.U16 R85, desc[UR56][R6.64] ;  /* 0x0000003806557981 */ /* 0x000f62000c1e1500 */
[----:B------:R-:W-:-:S02]  /*2460*/  LEA.HI.X.SX32 R9, R78, R69, 0x1, P1 ;  /* 0x000000454e097211 */ /* 0x000fc400008f0eff */
[----:B------:R-:W-:Y:S02]  /*2470*/  LEA.HI.X.SX32 R11, R16, R69, 0x1, P0 ;  /* 0x00000045100b7211 */ /* 0x000fe400000f0eff */
[C---:B------:R-:W-:Y:S01]  /*2480*/  LEA R16, R138.reuse, R160, 0x1 ;  /* 0x000000a08a107211 */ /* 0x040fe200078e08ff */
[----:B------:R0:W5:Y:S03]  /*2490*/  LDG.E.U16 R193, desc[UR56][R8.64] ;  /* 0x0000003808c17981 */ /* 0x000166000c1e1500 */
[----:B------:R-:W-:Y:S01]  /*24a0*/  LEA R78, R138, R16, 0x1 ;  /* 0x000000108a4e7211 */ /* 0x000fe200078e08ff */
[----:B------:R1:W5:Y:S01]  /*24b0*/  LDG.E.U16 R192, desc[UR56][R10.64] ;  /* 0x000000380ac07981 */ /* 0x000362000c1e1500 */
[----:B0-----:R-:W-:-:S04]  /*24c0*/  LEA R8, P1, R72, R3, 0x1 ;  /* 0x0000000348087211 */ /* 0x001fc800078208ff */
[----:B------:R-:W-:Y:S01]  /*24d0*/  LEA.HI.X.SX32 R9, R72, R69, 0x1, P1 ;  /* 0x0000004548097211 */ /* 0x000fe200008f0eff */
[----:B------:R-:W-:Y:S01]  /*24e0*/  IMAD R72, R138, 0x2, R78 ;  /* 0x000000028a487824 */ /* 0x000fe200078e024e */
[----:B-1----:R-:W-:-:S03]  /*24f0*/  LEA R10, P1, R62, R3, 0x1 ;  /* 0x000000033e0a7211 */ /* 0x002fc600078208ff */
[----:B------:R0:W5:Y:S01]  /*2500*/  LDG.E.U16 R84, desc[UR56][R8.64] ;  /* 0x0000003808547981 */ /* 0x000162000c1e1500 */
[----:B------:R-:W-:Y:S02]  /*2510*/  LEA R157, R138, R72, 0x1 ;  /* 0x000000488a9d7211 */ /* 0x000fe400078e08ff */
[----:B------:R-:W-:Y:S02]  /*2520*/  LEA.HI.X.SX32 R11, R62, R69, 0x1, P1 ;  /* 0x000000453e0b7211 */ /* 0x000fe400008f0eff */
[----:B------:R-:W-:-:S03]  /*2530*/  LEA R6, P0, R58, R3, 0x1 ;  /* 0x000000033a067211 */ /* 0x000fc600078008ff */
[----:B------:R1:W5:Y:S01]  /*2540*/  LDG.E.U16 R67, desc[UR56][R10.64] ;  /* 0x000000380a437981 */ /* 0x000362000c1e1500 */
[----:B0-----:R-:W-:-:S04]  /*2550*/  LEA R9, R138, R157, 0x1 ;  /* 0x0000009d8a097211 */ /* 0x001fc800078e08ff */
[----:B------:R-:W-:Y:S02]  /*2560*/  LEA R62, R138, R9, 0x1 ;  /* 0x000000098a3e7211 */ /* 0x000fe400078e08ff */
[----:B------:R-:W-:Y:S02]  /*2570*/  LEA.HI.X.SX32 R7, R58, R69, 0x1, P0 ;  /* 0x000000453a077211 */ /* 0x000fe400000f0eff */
[----:B------:R-:W-:Y:S02]  /*2580*/  LEA R76, R138, R62, 0x1 ;  /* 0x0000003e8a4c7211 */ /* 0x000fe400078e08ff */
[----:B------:R-:W-:Y:S01]  /*2590*/  LEA R58, P0, R60, R3, 0x1 ;  /* 0x000000033c3a7211 */ /* 0x000fe200078008ff */
[----:B------:R0:W5:Y:S02]  /*25a0*/  LDG.E.U16 R189, desc[UR56][R6.64] ;  /* 0x0000003806bd7981 */ /* 0x000164000c1e1500 */
[----:B------:R-:W-:Y:S01]  /*25b0*/  IMAD R156, R138, 0x2, R76 ;  /* 0x000000028a9c7824 */ /* 0x000fe200078e024c */
[----:B------:R-:W-:-:S04]  /*25c0*/  LEA.HI.X.SX32 R59, R60, R69, 0x1, P0 ;  /* 0x000000453c3b7211 */ /* 0x000fc800000f0eff */
[----:B-1----:R-:W-:Y:S01]  /*25d0*/  LEA R10, R138, R156, 0x1 ;  /* 0x0000009c8a0a7211 */ /* 0x002fe200078e08ff */
[----:B------:R1:W5:Y:S01]  /*25e0*/  LDG.E.U16 R83, desc[UR56][R58.64] ;  /* 0x000000383a537981 */ /* 0x000362000c1e1500 */
[----:B0-----:R-:W-:-:S04]  /*25f0*/  LEA R6, P0, R74, R3, 0x1 ;  /* 0x000000034a067211 */ /* 0x001fc800078008ff */
[----:B------:R-:W-:Y:S02]  /*2600*/  LEA.HI.X.SX32 R7, R74, R69, 0x1, P0 ;  /* 0x000000454a077211 */ /* 0x000fe400000f0eff */
[----:B------:R-:W-:Y:S02]  /*2610*/  LEA R60, P0, R22, R3, 0x1 ;  /* 0x00000003163c7211 */ /* 0x000fe400078008ff */
[----:B------:R-:W-:Y:S01]  /*2620*/  LEA R74, R138, R10, 0x1 ;  /* 0x0000000a8a4a7211 */ /* 0x000fe200078e08ff */
[----:B------:R0:W5:Y:S01]  /*2630*/  LDG.E.U16 R82, desc[UR56][R6.64] ;  /* 0x0000003806527981 */ /* 0x000162000c1e1500 */
[----:B------:R-:W-:Y:S02]  /*2640*/  LEA.HI.X.SX32 R61, R22, R69, 0x1, P0 ;  /* 0x00000045163d7211 */ /* 0x000fe400000f0eff */
[----:B------:R-:W-:Y:S02]  /*2650*/  LEA R22, R138, R74, 0x1 ;  /* 0x0000004a8a167211 */ /* 0x000fe400078e08ff */
[----:B-1----:R-:W-:-:S02]  /*2660*/  LEA R58, P1, R66, R3, 0x1 ;  /* 0x00000003423a7211 */ /* 0x002fc400078208ff */
[----:B------:R-:W-:Y:S02]  /*2670*/  LEA R153, R138, R22, 0x1 ;  /* 0x000000168a997211 */ /* 0x000fe400078e08ff */
[----:B0-----:R-:W-:Y:S02]  /*2680*/  LEA R6, P0, R124, R3, 0x1 ;  /* 0x000000037c067211 */ /* 0x001fe400078008ff */
[-C--:B------:R-:W-:Y:S01]  /*2690*/  LEA.HI.X.SX32 R59, R66, R69.reuse, 0x1, P1 ;  /* 0x00000045423b7211 */ /* 0x080fe200008f0eff */
[----:B------:R-:W-:Y:S01]  /*26a0*/  IMAD R11, R138, 0x2, R153 ;  /* 0x000000028a0b7824 */ /* 0x000fe200078e0299 */
[----:B------:R0:W5:Y:S01]  /*26b0*/  LDG.E.U16 R66, desc[UR56][R60.64] ;  /* 0x000000383c427981 */ /* 0x000162000c1e1500 */
[----:B------:R-:W-:-:S03]  /*26c0*/  LEA.HI.X.SX32 R7, R124, R69, 0x1, P0 ;  /* 0x000000457c077211 */ /* 0x000fc600000f0eff */
[----:B------:R1:W5:Y:S01]  /*26d0*/  LDG.E.U16 R81, desc[UR56][R58.64] ;  /* 0x000000383a517981 */ /* 0x000362000c1e1500 */
[----:B------:R-:W-:-:S03]  /*26e0*/  LEA R126, R138, R11, 0x1 ;  /* 0x0000000b8a7e7211 */ /* 0x000fc600078e08ff */
[----:B------:R1:W5:Y:S01]  /*26f0*/  LDG.E.U16 R65, desc[UR56][R6.64] ;  /* 0x0000003806417981 */ /* 0x000362000c1e1500 */
[-C--:B0-----:R-:W-:Y:S02]  /*2700*/  LEA R60, P0, R64, R3.reuse, 0x1 ;  /* 0x00000003403c7211 */ /* 0x081fe400078008ff */
[----:B-1----:R-:W-:Y:S02]  /*2710*/  LEA R58, P1, R80, R3, 0x1 ;  /* 0x00000003503a7211 */ /* 0x002fe400078208ff */
[----:B------:R-:W-:Y:S02]  /*2720*/  LEA.HI.X.SX32 R61, R64, R69, 0x1, P0 ;  /* 0x00000045403d7211 */ /* 0x000fe400000f0eff */
[----:B------:R-:W-:Y:S02]  /*2730*/  LEA R6, P0, R122, R3, 0x1 ;  /* 0x000000037a067211 */ /* 0x000fe400078008ff */
[----:B------:R-:W-:Y:S02]  /*2740*/  LEA R124, R138, R126, 0x1 ;  /* 0x0000007e8a7c7211 */ /* 0x000fe400078e08ff */
[----:B------:R-:W-:-:S02]  /*2750*/  LEA.HI.X.SX32 R59, R80, R69, 0x1, P1 ;  /* 0x00000045503b7211 */ /* 0x000fc400008f0eff */
[----:B------:R0:W5:Y:S01]  /*2760*/  LDG.E.U16 R80, desc[UR56][R60.64] ;  /* 0x000000383c507981 */ /* 0x000162000c1e1500 */
[----:B------:R-:W-:Y:S02]  /*2770*/  LEA.HI.X.SX32 R7, R122, R69, 0x1, P0 ;  /* 0x000000457a077211 */ /* 0x000fe400000f0eff */
[----:B------:R-:W-:Y:S01]  /*2780*/  LEA R152, R138, R124, 0x1 ;  /* 0x0000007c8a987211 */ /* 0x000fe200078e08ff */
[----:B------:R-:W5:Y:S04]  /*2790*/  LDG.E.U16 R64, desc[UR56][R58.64] ;  /* 0x000000383a407981 */ /* 0x000f68000c1e1500 */
[----:B------:R1:W5:Y:S01]  /*27a0*/  LDG.E.U16 R79, desc[UR56][R6.64] ;  /* 0x00000038064f7981 */ /* 0x000362000c1e1500 */
[----:B0-----:R-:W-:-:S04]  /*27b0*/  LEA R60, P0, R12, R3, 0x1 ;  /* 0x000000030c3c7211 */ /* 0x001fc800078008ff */
[----:B------:R-:W-:Y:S02]  /*27c0*/  LEA.HI.X.SX32 R61, R12, R69, 0x1, P0 ;  /* 0x000000450c3d7211 */ /* 0x000fe400000f0eff */
[----:B------:R-:W-:Y:S02]  /*27d0*/  LEA R12, R138, R152, 0x1 ;  /* 0x000000988a0c7211 */ /* 0x000fe400078e08ff */
[----:B-1----:R-:W-:Y:S01]  /*27e0*/  LEA R6, P0, R72, R3, 0x1 ;  /* 0x0000000348067211 */ /* 0x002fe200078008ff */
[----:B------:R0:W-:Y:S02]  /*27f0*/  STL [R1], R5 ;  /* 0x0000000501007387 */ /* 0x0001e40000100800 */
[----:B------:R-:W-:Y:S01]  /*2800*/  IMAD R8, R138, 0x2, R12 ;  /* 0x000000028a087824 */ /* 0x000fe200078e020c */
[----:B------:R-:W-:Y:S01]  /*2810*/  LEA.HI.X.SX32 R7, R72, R69, 0x1, P0 ;  /* 0x0000004548077211 */ /* 0x000fe200000f0eff */
[----:B------:R-:W5:Y:S01]  /*2820*/  LDG.E.U16 R63, desc[UR56][R60.64] ;  /* 0x000000383c3f7981 */ /* 0x000f62000c1e1500 */
[----:B------:R-:W-:-:S02]  /*2830*/  LEA R72, P0, R62, R3, 0x1 ;  /* 0x000000033e487211 */ /* 0x000fc400078008ff */
[----:B------:R-:W-:Y:S02]  /*2840*/  LEA R128, R138, R8, 0x1 ;  /* 0x000000088a807211 */ /* 0x000fe400078e08ff */
[----:B------:R-:W-:Y:S02]  /*2850*/  LEA.HI.X.SX32 R73, R62, R69, 0x1, P0 ;  /* 0x000000453e497211 */ /* 0x000fe400000f0eff */
[----:B------:R-:W-:Y:S01]  /*2860*/  LEA R151, R138, R128, 0x1 ;  /* 0x000000808a977211 */ /* 0x000fe200078e08ff */
[----:B------:R1:W5:Y:S01]  /*2870*/  LDG.E.U16 R62, desc[UR56][R6.64] ;  /* 0x00000038063e7981 */ /* 0x000362000c1e1500 */
[----:B------:R-:W-:-:S03]  /*2880*/  LEA R58, P1, R78, R3, 0x1 ;  /* 0x000000034e3a7211 */ /* 0x000fc600078208ff */
[----:B------:R-:W5:Y:S01]  /*2890*/  LDG.E.U16 R77, desc[UR56][R72.64] ;  /* 0x00000038484d7981 */ /* 0x000f62000c1e1500 */
[----:B-1----:R-:W-:-:S04]  /*28a0*/  LEA R6, R138, R151, 0x1 ;  /* 0x000000978a067211 */ /* 0x002fc800078e08ff */
[----:B------:R-:W-:Y:S02]  /*28b0*/  LEA R122, R138, R6, 0x1 ;  /* 0x000000068a7a7211 */ /* 0x000fe400078e08ff */
[----:B------:R-:W-:-:S03]  /*28c0*/  LEA.HI.X.SX32 R59, R78, R69, 0x1, P1 ;  /* 0x000000454e3b7211 */ /* 0x000fc600008f0eff */
[C---:B0-----:R-:W-:Y:S02]  /*28d0*/  IMAD R5, R138.reuse, 0x2, R122 ;  /* 0x000000028a057824 */ /* 0x041fe400078e027a */
[----:B------:R0:W5:Y:S03]  /*28e0*/  LDG.E.U16 R78, desc[UR56][R58.64] ;  /* 0x000000383a4e7981 */ /* 0x000166000c1e1500 */
[----:B------:R-:W-:Y:S02]  /*28f0*/  LEA R146, R138, R5, 0x1 ;  /* 0x000000058a927211 */ /* 0x000fe400078e08ff */
[-C--:B------:R-:W-:Y:S02]  /*2900*/  LEA R60, P1, R76, R3.reuse, 0x1 ;  /* 0x000000034c3c7211 */ /* 0x080fe400078208ff */
[----:B------:R-:W-:Y:S02]  /*2910*/  LEA R7, R138, R146, 0x1 ;  /* 0x000000928a077211 */ /* 0x000fe400078e08ff */
[----:B0-----:R-:W-:-:S02]  /*2920*/  LEA R58, P0, R74, R3, 0x1 ;  /* 0x000000034a3a7211 */ /* 0x001fc400078008ff */
[----:B------:R-:W-:Y:S02]  /*2930*/  LEA R132, R138, R7, 0x1 ;  /* 0x000000078a847211 */ /* 0x000fe400078e08ff */
[----:B------:R-:W-:Y:S02]  /*2940*/  LEA.HI.X.SX32 R59, R74, R69, 0x1, P0 ;  /* 0x000000454a3b7211 */ /* 0x000fe400000f0eff */
[----:B------:R-:W-:Y:S02]  /*2950*/  LEA R74, P0, R22, R3, 0x1 ;  /* 0x00000003164a7211 */ /* 0x000fe400078008ff */
[-C--:B------:R-:W-:Y:S02]  /*2960*/  LEA.HI.X.SX32 R61, R76, R69.reuse, 0x1, P1 ;  /* 0x000000454c3d7211 */ /* 0x080fe400008f0eff */
[----:B------:R-:W-:Y:S01]  /*2970*/  LEA.HI.X.SX32 R75, R22, R69, 0x1, P0 ;  /* 0x00000045164b7211 */ /* 0x000fe200000f0eff */
[----:B------:R0:W5:Y:S01]  /*2980*/  LDG.E.U16 R76, desc[UR56][R58.64] ;  /* 0x000000383a4c7981 */ /* 0x000162000c1e1500 */
[----:B------:R-:W-:-:S02]  /*2990*/  LEA R72, P1, R126, R3, 0x1 ;  /* 0x000000037e487211 */ /* 0x000fc400078208ff */
[----:B------:R-:W-:Y:S01]  /*29a0*/  LEA R22, R138, R132, 0x1 ;  /* 0x000000848a167211 */ /* 0x000fe200078e08ff */
[----:B------:R-:W5:Y:S01]  /*29b0*/  LDG.E.U16 R61, desc[UR56][R60.64] ;  /* 0x000000383c3d7981 */ /* 0x000f62000c1e1500 */
[----:B------:R-:W-:Y:S02]  /*29c0*/  LEA.HI.X.SX32 R73, R126, R69, 0x1, P1 ;  /* 0x000000457e497211 */ /* 0x000fe400008f0eff */
[----:B0-----:R-:W-:Y:S01]  /*29d0*/  LEA R58, P0, R124, R3, 0x1 ;  /* 0x000000037c3a7211 */ /* 0x001fe200078008ff */
[----:B------:R-:W-:-:S03]  /*29e0*/  IMAD R145, R138, 0x2, R22 ;  /* 0x000000028a917824 */ /* 0x000fc600078e0216 */
[----:B------:R-:W-:Y:S01]  /*29f0*/  LEA.HI.X.SX32 R59, R124, R69, 0x1, P0 ;  /* 0x000000457c3b7211 */ /* 0x000fe200000f0eff */
[----:B------:R-:W5:Y:S01]  /*2a00*/  LDG.E.U16 R60, desc[UR56][R74.64] ;  /* 0x000000384a3c7981 */ /* 0x000f62000c1e1500 */
[----:B------:R-:W-:-:S04]  /*2a10*/  LEA R126, P0, R8, R3, 0x1 ;  /* 0x00000003087e7211 */ /* 0x000fc800078008ff */
[----:B------:R-:W-:Y:S01]  /*2a20*/  LEA.HI.X.SX32 R127, R8, R69, 0x1, P0 ;  /* 0x00000045087f7211 */ /* 0x000fe200000f0eff */
[----:B------:R-:W5:Y:S01]  /*2a30*/  LDG.E.U16 R59, desc[UR56][R58.64] ;  /* 0x000000383a3b7981 */ /* 0x000f62000c1e1500 */
[----:B------:R-:W-:-:S03]  /*2a40*/  LEA R8, R138, R145, 0x1 ;  /* 0x000000918a087211 */ /* 0x000fc600078e08ff */
[----:B------:R0:W5:Y:S01]  /*2a50*/  LDG.E.U16 R75, desc[UR56][R72.64] ;  /* 0x00000038484b7981 */ /* 0x000162000c1e1500 */
[----:B------:R-:W-:Y:S02]  /*2a60*/  LEA R121, R138, R8, 0x1 ;  /* 0x000000088a797211 */ /* 0x000fe400078e08ff */
[-C--:B------:R-:W-:Y:S01]  /*2a70*/  LEA R124, P1, R128, R3.reuse, 0x1 ;  /* 0x00000003807c7211 */ /* 0x080fe200078208ff */
[----:B------:R1:W5:Y:S01]  /*2a80*/  LDG.E.U16 R74, desc[UR56][R126.64] ;  /* 0x000000387e4a7981 */ /* 0x000362000c1e1500 */
[----:B0-----:R-:W-:-:S04]  /*2a90*/  LEA R72, P0, R122, R3, 0x1 ;  /* 0x000000037a487211 */ /* 0x001fc800078008ff */
[----:B------:R-:W-:Y:S02]  /*2aa0*/  LEA.HI.X.SX32 R73, R122, R69, 0x1, P0 ;  /* 0x000000457a497211 */ /* 0x000fe400000f0eff */
[----:B------:R-:W-:Y:S02]  /*2ab0*/  LEA R122, R138, R121, 0x1 ;  /* 0x000000798a7a7211 */ /* 0x000fe400078e08ff */
[----:B------:R-:W-:Y:S02]  /*2ac0*/  LEA.HI.X.SX32 R125, R128, R69, 0x1, P1 ;  /* 0x00000045807d7211 */ /* 0x000fe400008f0eff */
[C---:B------:R-:W-:Y:S01]  /*2ad0*/  LEA R128, P0, R5.reuse, R3, 0x1 ;  /* 0x0000000305807211 */ /* 0x040fe200078008ff */
[----:B------:R-:W5:Y:S01]  /*2ae0*/  LDG.E.U16 R73, desc[UR56][R72.64] ;  /* 0x0000003848497981 */ /* 0x000f62000c1e1500 */
[----:B------:R-:W-:Y:S02]  /*2af0*/  LEA R143, R138, R122, 0x1 ;  /* 0x0000007a8a8f7211 */ /* 0x000fe400078e08ff */
[----:B------:R-:W-:Y:S01]  /*2b00*/  LEA.HI.X.SX32 R129, R5, R69, 0x1, P0 ;  /* 0x0000004505817211 */ /* 0x000fe200000f0eff */
[----:B------:R0:W5:Y:S01]  /*2b10*/  LDG.E.U16 R58, desc[UR56][R124.64] ;  /* 0x000000387c3a7981 */ /* 0x000162000c1e1500 */
[----:B-1----:R-:W-:Y:S01]  /*2b20*/  LEA R126, P1, R132, R3, 0x1 ;  /* 0x00000003847e7211 */ /* 0x002fe200078208ff */
[----:B------:R-:W-:-:S02]  /*2b30*/  IMAD R5, R138, 0x2, R143 ;  /* 0x000000028a057824 */ /* 0x000fc400078e028f */
[----:B------:R1:W5:Y:S01]  /*2b40*/  LDG.E.U16 R57, desc[UR56][R128.64] ;  /* 0x0000003880397981 */ /* 0x000362000c1e1500 */
[----:B------:R-:W-:Y:S02]  /*2b50*/  LEA.HI.X.SX32 R127, R132, R69, 0x1, P1 ;  /* 0x00000045847f7211 */ /* 0x000fe400008f0eff */
[----:B------:R-:W-:Y:S02]  /*2b60*/  LEA R132, R138, R5, 0x1 ;  /* 0x000000058a847211 */ /* 0x000fe400078e08ff */
[C---:B0-----:R-:W-:Y:S01]  /*2b70*/  LEA R124, P0, R22.reuse, R3, 0x1 ;  /* 0x00000003167c7211 */ /* 0x041fe200078008ff */
[----:B------:R0:W5:Y:S03]  /*2b80*/  LDG.E.U16 R72, desc[UR56][R126.64] ;  /* 0x000000387e487981 */ /* 0x000166000c1e1500 */
[----:B------:R-:W-:Y:S02]  /*2b90*/  LEA.HI.X.SX32 R125, R22, R69, 0x1, P0 ;  /* 0x00000045167d7211 */ /* 0x000fe400000f0eff */
[----:B------:R-:W-:-:S02]  /*2ba0*/  LEA R22, R138, R132, 0x1 ;  /* 0x000000848a167211 */ /* 0x000fc400078e08ff */
[-C--:B-1----:R-:W-:Y:S02]  /*2bb0*/  LEA R128, P1, R122, R3.reuse, 0x1 ;  /* 0x000000037a807211 */ /* 0x082fe400078208ff */
[----:B------:R-:W-:Y:S02]  /*2bc0*/  LEA R147, R138, R22, 0x1 ;  /* 0x000000168a937211 */ /* 0x000fe400078e08ff */
[C---:B0-----:R-:W-:Y:S02]  /*2bd0*/  LEA R126, P0, R121.reuse, R3, 0x1 ;  /* 0x00000003797e7211 */ /* 0x041fe400078008ff */
[-C--:B------:R-:W-:Y:S02]  /*2be0*/  LEA.HI.X.SX32 R129, R122, R69.reuse, 0x1, P1 ;  /* 0x000000457a817211 */ /* 0x080fe400008f0eff */
[----:B------:R-:W-:Y:S02]  /*2bf0*/  LEA.HI.X.SX32 R127, R121, R69, 0x1, P0 ;  /* 0x00000045797f7211 */ /* 0x000fe400000f0eff */
[----:B------:R-:W-:Y:S01]  /*2c00*/  LEA R122, R138, R147, 0x1 ;  /* 0x000000938a7a7211 */ /* 0x000fe200078e08ff */
[----:B------:R0:W5:Y:S04]  /*2c10*/  LDG.E.U16 R121, desc[UR56][R124.64] ;  /* 0x000000387c797981 */ /* 0x000168000c1e1500 */
[----:B------:R1:W2:Y:S01]  /*2c20*/  LDG.E.U16 R131, desc[UR56][R126.64] ;  /* 0x000000387e837981 */ /* 0x0002a2000c1e1500 */
[----:B0-----:R-:W-:Y:S01]  /*2c30*/  LEA R124, P0, R132, R3, 0x1 ;  /* 0x00000003847c7211 */ /* 0x001fe200078008ff */
[----:B-1----:R-:W-:-:S03]  /*2c40*/  IMAD R127, R138, 0x2, R122 ;  /* 0x000000028a7f7824 */ /* 0x002fc600078e027a */
[----:B------:R-:W-:Y:S02]  /*2c50*/  LEA.HI.X.SX32 R125, R132, R69, 0x1, P0 ;  /* 0x00000045847d7211 */ /* 0x000fe400000f0eff */
[----:B------:R0:W5:Y:S01]  /*2c60*/  LDG.E.U16 R132, desc[UR56][R128.64] ;  /* 0x0000003880847981 */ /* 0x000162000c1e1500 */
[C---:B------:R-:W-:Y:S02]  /*2c70*/  LEA R137, R138.reuse, R127, 0x1 ;  /* 0x0000007f8a897211 */ /* 0x040fe400078e08ff */
[----:B------:R-:W-:Y:S01]  /*2c80*/  LEA R126, P1, R127, R3, 0x1 ;  /* 0x000000037f7e7211 */ /* 0x000fe200078208ff */
[----:B------:R1:W3:Y:S01]  /*2c90*/  LDG.E.U16 R134, desc[UR56][R124.64] ;  /* 0x000000387c867981 */ /* 0x0002e2000c1e1500 */
[----:B------:R-:W-:Y:S02]  /*2ca0*/  LEA R158, R138, R137, 0x1 ;  /* 0x000000898a9e7211 */ /* 0x000fe400078e08ff */
[----:B0-----:R-:W-:Y:S02]  /*2cb0*/  LEA R128, P0, R22, R3, 0x1 ;  /* 0x0000000316807211 */ /* 0x001fe400078008ff */
[----:B------:R-:W-:-:S02]  /*2cc0*/  LEA R133, R138, R158, 0x1 ;  /* 0x0000009e8a857211 */ /* 0x000fc400078e08ff */
[-C--:B------:R-:W-:Y:S02]  /*2cd0*/  LEA.HI.X.SX32 R129, R22, R69.reuse, 0x1, P0 ;  /* 0x0000004516817211 */ /* 0x080fe400000f0eff */
[----:B------:R-:W-:Y:S02]  /*2ce0*/  LEA.HI.X.SX32 R127, R127, R69, 0x1, P1 ;  /* 0x000000457f7f7211 */ /* 0x000fe400008f0eff */
[C---:B-1----:R-:W-:Y:S01]  /*2cf0*/  LEA R124, P0, R137.reuse, R3, 0x1 ;  /* 0x00000003897c7211 */ /* 0x042fe200078008ff */
[----:B------:R-:W5:Y:S01]  /*2d00*/  LDG.E.U16 R128, desc[UR56][R128.64] ;  /* 0x0000003880807981 */ /* 0x000f62000c1e1500 */
[----:B------:R-:W-:Y:S02]  /*2d10*/  LEA R22, R138, R133, 0x1 ;  /* 0x000000858a167211 */ /* 0x000fe400078e08ff */
[----:B------:R-:W-:-:S05]  /*2d20*/  LEA.HI.X.SX32 R125, R137, R69, 0x1, P0 ;  /* 0x00000045897d7211 */ /* 0x000fca00000f0eff */
[----:B------:R-:W5:Y:S04]  /*2d30*/  LDG.E.U16 R137, desc[UR56][R124.64] ;  /* 0x000000387c897981 */ /* 0x000f68000c1e1500 */
[----:B------:R0:W4:Y:S02]  /*2d40*/  LDG.E.U16 R129, desc[UR56][R126.64] ;  /* 0x000000387e817981 */ /* 0x000124000c1e1500 */
[----:B0-----:R-:W-:-:S04]  /*2d50*/  LEA R126, P0, R22, R3, 0x1 ;  /* 0x00000003167e7211 */ /* 0x001fc800078008ff */
[----:B------:R-:W-:Y:S01]  /*2d60*/  LEA.HI.X.SX32 R127, R22, R69, 0x1, P0 ;  /* 0x00000045167f7211 */ /* 0x000fe200000f0eff */
[----:B------:R-:W-:-:S04]  /*2d70*/  IMAD R22, R138, 0x2, R22 ;  /* 0x000000028a167824 */ /* 0x000fc800078e0216 */
[----:B------:R0:W5:Y:S01]  /*2d80*/  LDG.E.U16 R126, desc[UR56][R126.64] ;  /* 0x000000387e7e7981 */ /* 0x000162000c1e1500 */
[----:B------:R-:W-:Y:S02]  /*2d90*/  LEA R173, R138, R22, 0x1 ;  /* 0x000000168aad7211 */ /* 0x000fe400078e08ff */
[----:B------:R-:W-:-:S04]  /*2da0*/  LEA R124, P0, R22, R3, 0x1 ;  /* 0x00000003167c7211 */ /* 0x000fc800078008ff */
[----:B------:R-:W-:Y:S02]  /*2db0*/  LEA.HI.X.SX32 R125, R22, R69, 0x1, P0 ;  /* 0x00000045167d7211 */ /* 0x000fe400000f0eff */
[----:B0-----:R-:W-:-:S03]  /*2dc0*/  LEA R127, R138, R173, 0x1 ;  /* 0x000000ad8a7f7211 */ /* 0x001fc600078e08ff */
[----:B------:R0:W5:Y:S01]  /*2dd0*/  LDG.E.U16 R139, desc[UR56][R124.64] ;  /* 0x000000387c8b7981 */ /* 0x000162000c1e1500 */
[----:B------:R-:W-:-:S04]  /*2de0*/  LEA R178, R138, R127, 0x1 ;  /* 0x0000007f8ab27211 */ /* 0x000fc800078e08ff */
[----:B0-----:R-:W-:-:S04]  /*2df0*/  LEA R124, P0, R178, R3, 0x1 ;  /* 0x00000003b27c7211 */ /* 0x001fc800078008ff */
[----:B------:R-:W-:Y:S02]  /*2e00*/  LEA.HI.X.SX32 R125, R178, R69, 0x1, P0 ;  /* 0x00000045b27d7211 */ /* 0x000fe400000f0eff */
[----:B------:R-:W-:-:S03]  /*2e10*/  LEA R178, R138, R178, 0x1 ;  /* 0x000000b28ab27211 */ /* 0x000fc600078e08ff */
[----:B------:R0:W5:Y:S01]  /*2e20*/  LDG.E.U16 R140, desc[UR56][R124.64] ;  /* 0x000000387c8c7981 */ /* 0x000162000c1e1500 */
[----:B------:R-:W1:Y:S01]  /*2e30*/  S2R R149, SR_CgaCtaId ;  /* 0x0000000000957919 */ /* 0x000e620000008800 */
[----:B0-----:R-:W-:-:S04]  /*2e40*/  LEA R124, P0, R178, R3, 0x1 ;  /* 0x00000003b27c7211 */ /* 0x001fc800078008ff */
[----:B------:R-:W-:Y:S01]  /*2e50*/  LEA.HI.X.SX32 R125, R178, R69, 0x1, P0 ;  /* 0x00000045b27d7211 */ /* 0x000fe200000f0eff */
[----:B------:R-:W-:-:S04]  /*2e60*/  IMAD R178, R138, 0x2, R178 ;  /* 0x000000028ab27824 */ /* 0x000fc800078e02b2 */
[----:B------:R0:W5:Y:S01]  /*2e70*/  LDG.E.U16 R142, desc[UR56][R124.64] ;  /* 0x000000387c8e7981 */ /* 0x000162000c1e1500 */
[----:B------:R-:W-:-:S04]  /*2e80*/  LEA R141, R138, R178, 0x1 ;  /* 0x000000b28a8d7211 */ /* 0x000fc800078e08ff */
[----:B------:R-:W-:-:S04]  /*2e90*/  LEA R182, R138, R141, 0x1 ;  /* 0x0000008d8ab67211 */ /* 0x000fc800078e08ff */
[----:B0-----:R-:W-:-:S04]  /*2ea0*/  LEA R124, P0, R182, R3, 0x1 ;  /* 0x00000003b67c7211 */ /* 0x001fc800078008ff */
[----:B------:R-:W-:Y:S02]  /*2eb0*/  LEA.HI.X.SX32 R125, R182, R69, 0x1, P0 ;  /* 0x00000045b67d7211 */ /* 0x000fe400000f0eff */
[----:B------:R-:W-:-:S03]  /*2ec0*/  LEA R182, R138, R182, 0x1 ;  /* 0x000000b68ab67211 */ /* 0x000fc600078e08ff */
[----:B------:R0:W5:Y:S01]  /*2ed0*/  LDG.E.U16 R144, desc[UR56][R124.64] ;  /* 0x000000387c907981 */ /* 0x000162000c1e1500 */
[----:B------:R-:W-:Y:S02]  /*2ee0*/  MOV R22, 0x400 ;  /* 0x0000040000167802 */ /* 0x000fe40000000f00 */
[----:B0-----:R-:W-:-:S04]  /*2ef0*/  LEA R124, P0, R182, R3, 0x1 ;  /* 0x00000003b67c7211 */ /* 0x001fc800078008ff */
[----:B------:R-:W-:Y:S02]  /*2f00*/  LEA.HI.X.SX32 R125, R182, R69, 0x1, P0 ;  /* 0x00000045b67d7211 */ /* 0x000fe400000f0eff */
[C---:B------:R-:W-:Y:S02]  /*2f10*/  LEA R182, R138.reuse, R182, 0x1 ;  /* 0x000000b68ab67211 */ /* 0x040fe400078e08ff */
[----:B-1----:R-:W-:Y:S01]  /*2f20*/  LEA R22, R149, R22, 0x18 ;  /* 0x0000001695167211 */ /* 0x002fe200078ec0ff */
[----:B------:R0:W5:Y:S02]  /*2f30*/  LDG.E.U16 R148, desc[UR56][R124.64] ;  /* 0x000000387c947981 */ /* 0x000164000c1e1500 */
[----:B------:R-:W-:Y:S01]  /*2f40*/  IMAD R149, R138, 0x2, R182 ;  /* 0x000000028a957824 */ /* 0x000fe200078e02b6 */
[----:B------:R-:W-:-:S04]  /*2f50*/  SHF.R.S32.HI R150, RZ, 0x6, R155 ;  /* 0x00000006ff967819 */ /* 0x000fc8000001149b */
[----:B------:R-:W-:Y:S02]  /*2f60*/  LEA R183, R138, R149, 0x1 ;  /* 0x000000958ab77211 */ /* 0x000fe400078e08ff */
[----:B0-----:R-:W-:Y:S02]  /*2f70*/  LOP3.LUT R125, R155, 0x3f, RZ, 0xc0, !PT ;  /* 0x0000003f9b7d7812 */ /* 0x001fe400078ec0ff */
[----:B------:R-:W-:Y:S02]  /*2f80*/  LEA R124, P0, R183, R3, 0x1 ;  /* 0x00000003b77c7211 */ /* 0x000fe400078008ff */
[----:B------:R-:W-:Y:S02]  /*2f90*/  SHF.L.U32 R154, R125, 0x1, RZ ;  /* 0x000000017d9a7819 */ /* 0x000fe400000006ff */
[----:B------:R-:W-:Y:S02]  /*2fa0*/  SGXT R150, R150, 0x1 ;  /* 0x000000019696781a */ /* 0x000fe40000000200 */
[----:B------:R-:W-:-:S02]  /*2fb0*/  LEA.HI.X.SX32 R125, R183, R69, 0x1, P0 ;  /* 0x00000045b77d7211 */ /* 0x000fc400000f0eff */
[----:B------:R-:W-:Y:S02]  /*2fc0*/  LEA R183, R138, R183, 0x1 ;  /* 0x000000b78ab77211 */ /* 0x000fe400078e08ff */
[----:B------:R-:W-:Y:S02]  /*2fd0*/  LOP3.LUT R150, R154, 0x90, R150, 0x78, !PT ;  /* 0x000000909a967812 */ /* 0x000fe400078e7896 */
[----:B------:R0:W5:Y:S02]  /*2fe0*/  LDG.E.U16 R154, desc[UR56][R124.64] ;  /* 0x000000387c9a7981 */ /* 0x000164000c1e1500 */
[----:B------:R-:W-:Y:S02]  /*2ff0*/  IADD3 R155, R22, R150, RZ ;  /* 0x00000096169b7210 */ /* 0x000fe40007ffe0ff */
[----:B0-----:R-:W-:-:S04]  /*3000*/  LEA R124, P0, R183, R3, 0x1 ;  /* 0x00000003b77c7211 */ /* 0x001fc800078008ff */
[----:B------:R-:W-:Y:S01]  /*3010*/  LEA.HI.X.SX32 R125, R183, R69, 0x1, P0 ;  /* 0x00000045b77d7211 */ /* 0x000fe200000f0eff */
[----:B------:R0:W-:Y:S04]  /*3020*/  STS.U16 [R155+0x20000], R159 ;  /* 0x0200009f9b007388 */ /* 0x0001e80000000400 */
[----:B0-----:R0:W5:Y:S02]  /*3030*/  LDG.E.U16 R159, desc[UR56][R124.64] ;  /* 0x000000387c9f7981 */ /* 0x001164000c1e1500 */
[----:B0-----:R-:W-:-:S04]  /*3040*/  LEA R124, P0, R163, R3, 0x1 ;  /* 0x00000003a37c7211 */ /* 0x001fc800078008ff */
[----:B------:R-:W-:-:S05]  /*3050*/  LEA.HI.X.SX32 R125, R163, R69, 0x1, P0 ;  /* 0x00000045a37d7211 */ /* 0x000fca00000f0eff */
[----:B------:R0:W5:Y:S02]  /*3060*/  LDG.E.U16 R163, desc[UR56][R124.64] ;  /* 0x000000387ca37981 */ /* 0x000164000c1e1500 */
        /* <DEDUP_REMOVED lines=92> */
[----:B------:R0:W5:Y:S01]  /*3630*/  LDG.E.U16 R178, desc[UR56][R124.64] ;  /* 0x000000387cb27981 */ /* 0x000162000c1e1500 */
[----:B------:R-:W-:Y:S01]  /*3640*/  IMAD R183, R138, 0x2, R183 ;  /* 0x000000028ab77824 */ /* 0x000fe200078e02b7 */
[----:B0-----:R-:W-:-:S04]  /*3650*/  LEA R124, P0, R182, R3, 0x1 ;  /* 0x00000003b67c7211 */ /* 0x001fc800078008ff */
[----:B------:R-:W-:-:S05]  /*3660*/  LEA.HI.X.SX32 R125, R182, R69, 0x1, P0 ;  /* 0x00000045b67d7211 */ /* 0x000fca00000f0eff */
[----:B------:R0:W5:Y:S01]  /*3670*/  LDG.E.U16 R182, desc[UR56][R124.64] ;  /* 0x000000387cb67981 */ /* 0x000162000c1e1500 */
[----:B------:R-:W-:Y:S02]  /*3680*/  LEA R138, R138, R183, 0x1 ;  /* 0x000000b78a8a7211 */ /* 0x000fe400078e08ff */
        /* <DEDUP_REMOVED lines=22> */
[----:B------:R-:W-:Y:S02]  /*37f0*/  LEA.HI.X.SX32 R125, R118, R69, 0x1, P0 ;  /* 0x00000045767d7211 */ /* 0x000fe400000f0eff */
[C---:B------:R-:W-:Y:S01]  /*3800*/  LEA R118, P0, R54.reuse, R3, 0x1 ;  /* 0x0000000336767211 */ /* 0x040fe200078008ff */
[----:B------:R0:W-:Y:S03]  /*3810*/  STS.U16 [R155+0x22400], R56 ;  /* 0x022400389b007388 */ /* 0x0001e60000000400 */
[----:B------:R-:W-:Y:S01]  /*3820*/  LEA.HI.X.SX32 R119, R54, R69, 0x1, P0 ;  /* 0x0000004536777211 */ /* 0x000fe200000f0eff */
[----:B------:R-:W5:Y:S04]  /*3830*/  LDG.E.U16 R124, desc[UR56][R124.64] ;  /* 0x000000387c7c7981 */ /* 0x000f68000c1e1500 */
[----:B------:R-:W5:Y:S04]  /*3840*/  LDG.E.U16 R118, desc[UR56][R118.64] ;  /* 0x0000003876767981 */ /* 0x000f68000c1e1500 */
[----:B--2---:R1:W-:Y:S04]  /*3850*/  STS.U16 [R155+0x2e400], R131 ;  /* 0x02e400839b007388 */ /* 0x0043e80000000400 */
[----:B------:R-:W2:Y:S04]  /*3860*/  LDL.LU R125, [R1] ;  /* 0x00000000017d7983 */ /* 0x000ea80000300800 */
[----:B------:R-:W2:Y:S04]  /*3870*/  LDL.LU R119, [R1+0x8] ;  /* 0x0000080001777983 */ /* 0x000ea80000300800 */
[----:B0-----:R-:W2:Y:S04]  /*3880*/  LDL.LU R56, [R1+0x10] ;  /* 0x0000100001387983 */ /* 0x001ea80000300800 */
[----:B-1----:R-:W2:Y:S04]  /*3890*/  LDL.LU R131, [R1+0x18] ;  /* 0x0000180001837983 */ /* 0x002ea80000300800 */
[----:B---3--:R0:W-:Y:S04]  /*38a0*/  STS.U16 [R155+0x2e800], R134 ;  /* 0x02e800869b007388 */ /* 0x0081e80000000400 */
[----:B----4-:R1:W-:Y:S04]  /*38b0*/  STS.U16 [R155+0x2ec00], R129 ;  /* 0x02ec00819b007388 */ /* 0x0103e80000000400 */
[----:B0-----:R-:W3:Y:S04]  /*38c0*/  LDL.LU R134, [R1+0x20] ;  /* 0x0000200001867983 */ /* 0x001ee80000300800 */
[----:B-1----:R-:W4:Y:S04]  /*38d0*/  LDL.LU R129, [R1+0x28] ;  /* 0x0000280001817983 */ /* 0x002f280000300800 */
[----:B------:R0:W-:Y:S04]  /*38e0*/  STS.U16 [R155+0x22000], R71 ;  /* 0x022000479b007388 */ /* 0x0001e80000000400 */
[----:B------:R1:W-:Y:S01]  /*38f0*/  STS.U16 [R155+0x21c00], R0 ;  /* 0x021c00009b007388 */ /* 0x0003e20000000400 */
[----:B0-----:R-:W-:-:S04]  /*3900*/  LOP3.LUT R71, R150, 0x20, RZ, 0x3c, !PT ;  /* 0x0000002096477812 */ /* 0x001fc800078e3cff */
[----:B-1----:R-:W-:Y:S01]  /*3910*/  IADD3 R0, R22, R71, RZ ;  /* 0x0000004716007210 */ /* 0x002fe20007ffe0ff */
[----:B------:R-:W-:Y:S04]  /*3920*/  STS.U16 [R155+0x20400], R187 ;  /* 0x020400bb9b007388 */ /* 0x000fe80000000400 */
        /* <DEDUP_REMOVED lines=37> */
[----:B-----5:R-:W-:Y:S04]  /*3b80*/  STS.U16 [R155+0x2a800], R86 ;  /* 0x02a800569b007388 */ /* 0x020fe80000000400 */
        /* <DEDUP_REMOVED lines=15> */
[----:B------:R0:W-:Y:S04]  /*3c80*/  STS.U16 [R155+0x2f400], R140 ;  /* 0x02f4008c9b007388 */ /* 0x0001e80000000400 */
[----:B------:R-:W-:Y:S04]  /*3c90*/  STS.U16 [R155+0x2f800], R144 ;  /* 0x02f800909b007388 */ /* 0x000fe80000000400 */
[----:B------:R-:W-:Y:S04]  /*3ca0*/  STS.U16 [R155+0x2fc00], R154 ;  /* 0x02fc009a9b007388 */ /* 0x000fe80000000400 */
[----:B0-----:R-:W5:Y:S04]  /*3cb0*/  LDL.LU R140, [R1+0x30] ;  /* 0x00003000018c7983 */ /* 0x001f680000300800 */
[----:B--2---:R-:W-:Y:S04]  /*3cc0*/  STS.U16 [R0+0x21900], R125 ;  /* 0x0219007d00007388 */ /* 0x004fe80000000400 */
[----:B------:R-:W-:Y:S04]  /*3cd0*/  STS.U16 [R0+0x21500], R119 ;  /* 0x0215007700007388 */ /* 0x000fe80000000400 */
[----:B------:R-:W-:Y:S04]  /*3ce0*/  STS.U16 [R0+0x21100], R56 ;  /* 0x0211003800007388 */ /* 0x000fe80000000400 */
[----:B------:R-:W-:Y:S04]  /*3cf0*/  STS.U16 [R0+0x20d00], R131 ;  /* 0x020d008300007388 */ /* 0x000fe80000000400 */
[----:B---3--:R-:W-:Y:S04]  /*3d00*/  STS.U16 [R0+0x20900], R134 ;  /* 0x0209008600007388 */ /* 0x008fe80000000400 */
[----:B----4-:R0:W-:Y:S04]  /*3d10*/  STS.U16 [R0+0x20500], R129 ;  /* 0x0205008100007388 */ /* 0x0101e80000000400 */
[----:B0-----:R-:W2:Y:S04]  /*3d20*/  LDL.LU R129, [R1+0x2c] ;  /* 0x00002c0001817983 */ /* 0x001ea80000300800 */
[----:B------:R-:W3:Y:S04]  /*3d30*/  LDL.LU R134, [R1+0x24] ;  /* 0x0000240001867983 */ /* 0x000ee80000300800 */
[----:B------:R-:W4:Y:S04]  /*3d40*/  LDL.LU R131, [R1+0x1c] ;  /* 0x00001c0001837983 */ /* 0x000f280000300800 */
[----:B------:R-:W4:Y:S04]  /*3d50*/  LDL.LU R56, [R1+0x14] ;  /* 0x0000140001387983 */ /* 0x000f280000300800 */
[----:B------:R-:W4:Y:S04]  /*3d60*/  LDL.LU R119, [R1+0xc] ;  /* 0x00000c0001777983 */ /* 0x000f280000300800 */
[----:B------:R-:W4:Y:S01]  /*3d70*/  LDL.LU R125, [R1+0x4] ;  /* 0x00000400017d7983 */ /* 0x000f220000300800 */
[----:B------:R-:W-:-:S02]  /*3d80*/  LEA R72, P0, R55, R3, 0x1 ;  /* 0x0000000337487211 */ /* 0x000fc400078008ff */
[C---:B------:R-:W-:Y:S02]  /*3d90*/  LEA R54, P1, R70.reuse, R3, 0x1 ;  /* 0x0000000346367211 */ /* 0x040fe400078208ff */
[-C--:B------:R-:W-:Y:S02]  /*3da0*/  LEA.HI.X.SX32 R73, R55, R69.reuse, 0x1, P0 ;  /* 0x0000004537497211 */ /* 0x080fe400000f0eff */
[----:B------:R-:W-:Y:S02]  /*3db0*/  LEA.HI.X.SX32 R55, R70, R69, 0x1, P1 ;  /* 0x0000004546377211 */ /* 0x000fe400008f0eff */
[-C--:B------:R-:W-:Y:S02]  /*3dc0*/  LEA R78, P0, R50, R3.reuse, 0x1 ;  /* 0x00000003324e7211 */ /* 0x080fe400078008ff */
[-C--:B------:R-:W-:Y:S02]  /*3dd0*/  LEA R76, P1, R51, R3.reuse, 0x1 ;  /* 0x00000003334c7211 */ /* 0x080fe400078208ff */
[----:B------:R-:W-:-:S02]  /*3de0*/  LEA R74, P2, R52, R3, 0x1 ;  /* 0x00000003344a7211 */ /* 0x000fc400078408ff */
[----:B------:R-:W-:Y:S02]  /*3df0*/  LEA R70, P3, R53, R3, 0x1 ;  /* 0x0000000335467211 */ /* 0x000fe400078608ff */
[-C--:B------:R-:W-:Y:S02]  /*3e00*/  LEA.HI.X.SX32 R79, R50, R69.reuse, 0x1, P0 ;  /* 0x00000045324f7211 */ /* 0x080fe400000f0eff */
[-C--:B------:R-:W-:Y:S02]  /*3e10*/  LEA.HI.X.SX32 R77, R51, R69.reuse, 0x1, P1 ;  /* 0x00000045334d7211 */ /* 0x080fe400008f0eff */
[-C--:B------:R-:W-:Y:S02]  /*3e20*/  LEA.HI.X.SX32 R75, R52, R69.reuse, 0x1, P2 ;  /* 0x00000045344b7211 */ /* 0x080fe400010f0eff */
[----:B------:R-:W-:Y:S02]  /*3e30*/  LEA.HI.X.SX32 R71, R53, R69, 0x1, P3 ;  /* 0x0000004535477211 */ /* 0x000fe400018f0eff */
[----:B------:R-:W-:-:S02]  /*3e40*/  LEA R82, P0, R46, R3, 0x1 ;  /* 0x000000032e527211 */ /* 0x000fc400078008ff */
[-C--:B------:R-:W-:Y:S02]  /*3e50*/  LEA R80, P1, R47, R3.reuse, 0x1 ;  /* 0x000000032f507211 */ /* 0x080fe400078208ff */
[-C--:B------:R-:W-:Y:S02]  /*3e60*/  LEA R52, P2, R48, R3.reuse, 0x1 ;  /* 0x0000000330347211 */ /* 0x080fe400078408ff */
[----:B------:R-:W-:Y:S02]  /*3e70*/  LEA R50, P3, R49, R3, 0x1 ;  /* 0x0000000331327211 */ /* 0x000fe400078608ff */
[-C--:B------:R-:W-:Y:S02]  /*3e80*/  LEA.HI.X.SX32 R83, R46, R69.reuse, 0x1, P0 ;  /* 0x000000452e537211 */ /* 0x080fe400000f0eff */
[-C--:B------:R-:W-:Y:S02]  /*3e90*/  LEA.HI.X.SX32 R81, R47, R69.reuse, 0x1, P1 ;  /* 0x000000452f517211 */ /* 0x080fe400008f0eff */
[----:B------:R-:W-:-:S02]  /*3ea0*/  LEA.HI.X.SX32 R53, R48, R69, 0x1, P2 ;  /* 0x0000004530357211 */ /* 0x000fc400010f0eff */
[----:B------:R-:W-:Y:S02]  /*3eb0*/  LEA.HI.X.SX32 R51, R49, R69, 0x1, P3 ;  /* 0x0000004531337211 */ /* 0x000fe400018f0eff */
[-C--:B------:R-:W-:Y:S02]  /*3ec0*/  LEA R86, P0, R42, R3.reuse, 0x1 ;  /* 0x000000032a567211 */ /* 0x080fe400078008ff */
[-C--:B------:R-:W-:Y:S02]  /*3ed0*/  LEA R84, P1, R43, R3.reuse, 0x1 ;  /* 0x000000032b547211 */ /* 0x080fe400078208ff */
[-C--:B------:R-:W-:Y:S02]  /*3ee0*/  LEA R48, P2, R44, R3.reuse, 0x1 ;  /* 0x000000032c307211 */ /* 0x080fe400078408ff */
[----:B------:R-:W-:Y:S02]  /*3ef0*/  LEA R46, P3, R45, R3, 0x1 ;  /* 0x000000032d2e7211 */ /* 0x000fe400078608ff */
[----:B------:R-:W-:-:S02]  /*3f00*/  LEA.HI.X.SX32 R87, R42, R69, 0x1, P0 ;  /* 0x000000452a577211 */ /* 0x000fc400000f0eff */
[-C--:B------:R-:W-:Y:S02]  /*3f10*/  LEA.HI.X.SX32 R85, R43, R69.reuse, 0x1, P1 ;  /* 0x000000452b557211 */ /* 0x080fe400008f0eff */
        /* <DEDUP_REMOVED lines=36> */
[CC--:B------:R-:W-:Y:S02]  /*4160*/  LEA R28, P2, R24.reuse, R3.reuse, 0x1 ;  /* 0x00000003181c7211 */ /* 0x0c0fe400078408ff */
        /* <DEDUP_REMOVED lines=28> */
[-C--:B------:R-:W-:Y:S02]  /*4330*/  LEA R186, P0, R6, R3.reuse, 0x1 ;  /* 0x0000000306ba7211 */ /* 0x080fe400078008ff */
[----:B------:R-:W-:Y:S02]  /*4340*/  LEA R10, P2, R8, R3, 0x1 ;  /* 0x00000003080a7211 */ /* 0x000fe400078408ff */
[----:B------:R-:W-:Y:S02]  /*4350*/  LEA.HI.X.SX32 R185, R12, R69, 0x1, P3 ;  /* 0x000000450cb97211 */ /* 0x000fe400018f0eff */
[----:B------:R-:W-:Y:S02]  /*4360*/  LEA R12, P1, R7, R3, 0x1 ;  /* 0x00000003070c7211 */ /* 0x000fe400078208ff */
[-C--:B------:R-:W-:Y:S02]  /*4370*/  LEA.HI.X.SX32 R187, R6, R69.reuse, 0x1, P0 ;  /* 0x0000004506bb7211 */ /* 0x080fe400000f0eff */
[----:B------:R-:W-:-:S02]  /*4380*/  LEA.HI.X.SX32 R11, R8, R69, 0x1, P2 ;  /* 0x00000045080b7211 */ /* 0x000fc400010f0eff */
[-C--:B------:R-:W-:Y:S02]  /*4390*/  LEA R8, P0, R5, R3.reuse, 0x1 ;  /* 0x0000000305087211 */ /* 0x080fe400078008ff */
[----:B------:R-:W-:Y:S01]  /*43a0*/  LEA R4, P2, R133, R3, 0x1 ;  /* 0x0000000385047211 */ /* 0x000fe200078408ff */
[----:B------:R0:W-:Y:S01]  /*43b0*/  STS.U16 [R0+0x2dd00], R57 ;  /* 0x02dd003900007388 */ /* 0x0001e20000000400 */
[----:B------:R-:W-:Y:S02]  /*43c0*/  LEA.HI.X.SX32 R13, R7, R69, 0x1, P1 ;  /* 0x00000045070d7211 */ /* 0x000fe400008f0eff */
[----:B------:R-:W-:Y:S02]  /*43d0*/  LOP3.LUT R23, R150, 0x40, RZ, 0x3c, !PT ;  /* 0x0000004096177812 */ /* 0x000fe400078e3cff */
[----:B------:R-:W-:Y:S02]  /*43e0*/  LEA R6, P1, R122, R3, 0x1 ;  /* 0x000000037a067211 */ /* 0x000fe400078208ff */
[----:B------:R-:W-:-:S02]  /*43f0*/  LEA.HI.X.SX32 R9, R5, R69, 0x1, P0 ;  /* 0x0000004505097211 */ /* 0x000fc400000f0eff */
[----:B------:R-:W-:Y:S02]  /*4400*/  LEA.HI.X.SX32 R5, R133, R69, 0x1, P2 ;  /* 0x0000004585057211 */ /* 0x000fe400010f0eff */
[----:B0-----:R-:W-:Y:S02]  /*4410*/  LOP3.LUT R57, R150, 0x60, RZ, 0x3c, !PT ;  /* 0x0000006096397812 */ /* 0x001fe400078e3cff */
[----:B------:R-:W-:Y:S02]  /*4420*/  LEA R2, P2, R149, R3, 0x1 ;  /* 0x0000000395027211 */ /* 0x000fe400078408ff */
[----:B------:R-:W-:Y:S02]  /*4430*/  IADD3 R23, R22, R23, RZ ;  /* 0x0000001716177210 */ /* 0x000fe40007ffe0ff */
[----:B------:R-:W-:Y:S02]  /*4440*/  LEA.HI.X.SX32 R7, R122, R69, 0x1, P1 ;  /* 0x000000457a077211 */ /* 0x000fe400008f0eff */
[----:B------:R-:W-:-:S02]  /*4450*/  IADD3 R57, R22, R57, RZ ;  /* 0x0000003916397210 */ /* 0x000fc40007ffe0ff */
[-C--:B------:R-:W-:Y:S02]  /*4460*/  LEA R190, P0, R127, R3.reuse, 0x1 ;  /* 0x000000037fbe7211 */ /* 0x080fe400078008ff */
[-C--:B------:R-:W-:Y:S02]  /*4470*/  LEA R126, P1, R141, R3.reuse, 0x1 ;  /* 0x000000038d7e7211 */ /* 0x080fe400078208ff */
[----:B------:R-:W-:Y:S01]  /*4480*/  LEA R68, P3, R138, R3, 0x1 ;  /* 0x000000038a447211 */ /* 0x000fe200078608ff */
[----:B-----5:R-:W-:Y:S01]  /*4490*/  STS.U16 [R0+0x20100], R140 ;  /* 0x0201008c00007388 */ /* 0x020fe20000000400 */
[----:B------:R-:W-:-:S03]  /*44a0*/  LEA.HI.X.SX32 R3, R149, R69, 0x1, P2 ;  /* 0x0000004595037211 */ /* 0x000fc600010f0eff */
        /* <DEDUP_REMOVED lines=56> */
[----:B--2---:R-:W-:Y:S04]  /*4830*/  STS.U16 [R23+0x20200], R129 ;  /* 0x0202008117007388 */ /* 0x004fe80000000400 */
[----:B---3--:R-:W-:Y:S04]  /*4840*/  STS.U16 [R23+0x20600], R134 ;  /* 0x0206008617007388 */ /* 0x008fe80000000400 */
[----:B----4-:R-:W-:Y:S04]  /*4850*/  STS.U16 [R23+0x20a00], R131 ;  /* 0x020a008317007388 */ /* 0x010fe80000000400 */
        /* <DEDUP_REMOVED lines=69> */
[----:B------:R-:W2:Y:S04]  /*4cb0*/  LDG.E.U16 R72, desc[UR56][R72.64] ;  /* 0x0000003848487981 */ /* 0x000ea8000c1e1500 */
[----:B------:R-:W3:Y:S01]  /*4cc0*/  LDG.E.U16 R2, desc[UR56][R2.64] ;  /* 0x0000003802027981 */ /* 0x000ee2000c1e1500 */
[----:B------:R-:W-:-:S02]  /*4cd0*/  LEA.HI.X.SX32 R191, R127, R69, 0x1, P0 ;  /* 0x000000457fbf7211 */ /* 0x000fc400000f0eff */
[-C--:B------:R-:W-:Y:S01]  /*4ce0*/  LEA.HI.X.SX32 R127, R141, R69.reuse, 0x1, P1 ;  /* 0x000000458d7f7211 */ /* 0x080fe200008f0eff */
[----:B------:R-:W4:Y:S01]  /*4cf0*/  LDG.E.U16 R54, desc[UR56][R54.64] ;  /* 0x0000003836367981 */ /* 0x000f22000c1e1500 */
[----:B------:R-:W-:-:S03]  /*4d00*/  LEA.HI.X.SX32 R69, R138, R69, 0x1, P3 ;  /* 0x000000458a457211 */ /* 0x000fc600018f0eff */
[----:B------:R-:W5:Y:S04]  /*4d10*/  LDG.E.U16 R78, desc[UR56][R78.64] ;  /* 0x000000384e4e7981 */ /* 0x000f68000c1e1500 */
        /* <DEDUP_REMOVED lines=46> */
[----:B------:R1:W5:Y:S04]  /*5000*/  LDG.E.U16 R8, desc[UR56][R8.64] ;  /* 0x0000003808087981 */ /* 0x000368000c1e1500 */
[----:B------:R-:W5:Y:S04]  /*5010*/  LDG.E.U16 R6, desc[UR56][R6.64] ;  /* 0x0000003806067981 */ /* 0x000f68000c1e1500 */
[----:B------:R-:W5:Y:S04]  /*5020*/  LDG.E.U16 R4, desc[UR56][R4.64] ;  /* 0x0000003804047981 */ /* 0x000f68000c1e1500 */
[----:B------:R-:W5:Y:S04]  /*5030*/  LDG.E.U16 R190, desc[UR56][R190.64] ;  /* 0x00000038bebe7981 */ /* 0x000f68000c1e1500 */
[----:B------:R-:W5:Y:S04]  /*5040*/  LDG.E.U16 R126, desc[UR56][R126.64] ;  /* 0x000000387e7e7981 */ /* 0x000f68000c1e1500 */
[----:B------:R-:W5:Y:S01]  /*5050*/  LDG.E.U16 R68, desc[UR56][R68.64] ;  /* 0x0000003844447981 */ /* 0x000f62000c1e1500 */
[----:B0-----:R-:W-:-:S03]  /*5060*/  MOV R0, 0x3f800000 ;  /* 0x3f80000000007802 */ /* 0x001fc60000000f00 */
[----:B--2---:R-:W-:Y:S04]  /*5070*/  STS.U16 [R57+0x22300], R72 ;  /* 0x0223004839007388 */ /* 0x004fe80000000400 */
[----:B---3--:R0:W-:Y:S02]  /*5080*/  STS.U16 [R57+0x2fb00], R2 ;  /* 0x02fb000239007388 */ /* 0x0081e40000000400 */
[----:B0-----:R-:W-:-:S05]  /*5090*/  IMAD.MOV.U32 R2, RZ, RZ, 0x3f800000 ;  /* 0x3f800000ff027424 */ /* 0x001fca00078e00ff */
[----:B------:R-:W-:Y:S04]  /*50a0*/  STL [R1+0x9c0], R2 ;  /* 0x0009c00201007387 */ /* 0x000fe80000100800 */
[----:B------:R0:W-:Y:S04]  /*50b0*/  STL [R1+0x9c4], R0 ;  /* 0x0009c40001007387 */ /* 0x0001e80000100800 */
[----:B------:R-:W-:Y:S04]  /*50c0*/  STL [R1], RZ ;  /* 0x000000ff01007387 */ /* 0x000fe80000100800 */
[----:B------:R-:W-:Y:S04]  /*50d0*/  STL [R1+0x4], RZ ;  /* 0x000004ff01007387 */ /* 0x000fe80000100800 */
        /* <DEDUP_REMOVED lines=88> */
[----:B------:R-:W-:Y:S01]  /*5660*/  STL [R1+0x168], RZ ;  /* 0x000168ff01007387 */ /* 0x000fe20000100800 */
[----:B------:R-:W2:Y:S03]  /*5670*/  S2R R249, SR_CTAID.X ;  /* 0x0000000000f97919 */ /* 0x000ea60000002500 */
        /* <DEDUP_REMOVED lines=25> */
[----:B------:R-:W1:Y:S03]  /*5810*/  S2R R251, SR_TID.X ;  /* 0x0000000000fb7919 */ /* 0x000e660000002100 */
[----:B------:R-:W-:Y:S04]  /*5820*/  STL [R1+0x1d0], RZ ;  /* 0x0001d0ff01007387 */ /* 0x000fe80000100800 */
[----:B------:R-:W-:Y:S04]  /*5830*/  STL [R1+0x1d4], RZ ;  /* 0x0001d4ff01007387 */ /* 0x000fe80000100800 */
[----:B------:R-:W-:Y:S01]  /*5840*/  STL [R1+0x1d8], RZ ;  /* 0x0001d8ff01007387 */ /* 0x000fe20000100800 */
[----:B--2---:R-:W-:-:S03]  /*5850*/  SHF.L.U32 R249, R249, 0x6, RZ ;  /* 0x00000006f9f97819 */ /* 0x004fc600000006ff */
[----:B------:R-:W-:Y:S04]  /*5860*/  STL [R1+0x1dc], RZ ;  /* 0x0001dcff01007387 */ /* 0x000fe80000100800 */
[----:B------:R-:W-:Y:S04]  /*5870*/  STL [R1+0x1e0], RZ ;  /* 0x0001e0ff01007387 */ /* 0x000fe80000100800 */
[----:B------:R-:W-:Y:S04]  /*5880*/  STL [R1+0x1e4], RZ ;  /* 0x0001e4ff01007387 */ /* 0x000fe80000100800 */
[----:B------:R-:W-:Y:S04]  /*5890*/  STL [R1+0x1e8], RZ ;  /* 0x0001e8ff01007387 */ /* 0x000fe80000100800 */
[----:B------:R-:W-:Y:S01]  /*58a0*/  STL [R1+0x1ec], RZ ;  /* 0x0001ecff01007387 */ /* 0x000fe20000100800 */
[----:B0-----:R-:W-:-:S03]  /*58b0*/  VIADD R0, R249, 0x40 ;  /* 0x00000040f9007836 */ /* 0x001fc60000000000 */
[----:B------:R-:W-:Y:S04]  /*58c0*/  STL [R1+0x1f0], RZ ;  /* 0x0001f0ff01007387 */ /* 0x000fe80000100800 */
[----:B------:R-:W-:Y:S04]  /*58d0*/  STL [R1+0x1f4], RZ ;  /* 0x0001f4ff01007387 */ /* 0x000fe80000100800 */
[----:B------:R-:W-:Y:S04]  /*58e0*/  STL [R1+0x1f8], RZ ;  /* 0x0001f8ff01007387 */ /* 0x000fe80000100800 */
[----:B------:R-:W-:Y:S01]  /*58f0*/  STL [R1+0x1fc], RZ ;  /* 0x0001fcff01007387 */ /* 0x000fe20000100800 */
[----:B------:R-:W-:-:S02]  /*5900*/  ISETP.GE.AND P0, PT, R0, 0x1, PT ;  /* 0x000000010000780c */ /* 0x000fc40003f06270 */
[----:B------:R-:W-:Y:S02]  /*5910*/  CS2R R58, SRZ ;  /* 0x00000000003a7805 */ /* 0x000fe4000001ff00 */
[----:B------:R-:W-:Y:S01]  /*5920*/  MOV R23, 0xff800000 ;  /* 0xff80000000177802 */ /* 0x000fe20000000f00 */
[----:B----4-:R0:W-:Y:S01]  /*5930*/  STS.U16 [R57+0x22700], R54 ;  /* 0x0227003639007388 */ /* 0x0101e20000000400 */
[----:B------:R-:W-:Y:S02]  /*5940*/  MOV R152, 0xff800000 ;  /* 0xff80000000987802 */ /* 0x000fe40000000f00 */
[----:B------:R-:W-:Y:S02]  /*5950*/  CS2R R60, SRZ ;  /* 0x00000000003c7805 */ /* 0x000fe4000001ff00 */
[----:B------:R-:W-:Y:S01]  /*5960*/  CS2R R62, SRZ ;  /* 0x00000000003e7805 */ /* 0x000fe2000001ff00 */
[----:B-----5:R2:W-:Y:S01]  /*5970*/  STS.U16 [R57+0x22b00], R78 ;  /* 0x022b004e39007388 */ /* 0x0205e20000000400 */
[----:B------:R-:W-:-:S02]  /*5980*/  CS2R R64, SRZ ;  /* 0x0000000000407805 */ /* 0x000fc4000001ff00 */
[----:B------:R-:W-:Y:S02]  /*5990*/  CS2R R66, SRZ ;  /* 0x0000000000427805 */ /* 0x000fe4000001ff00 */
[----:B------:R-:W-:Y:S01]  /*59a0*/  CS2R R72, SRZ ;  /* 0x0000000000487805 */ /* 0x000fe2000001ff00 */
[----:B------:R3:W-:Y:S01]  /*59b0*/  STS.U16 [R57+0x22f00], R76 ;  /* 0x022f004c39007388 */ /* 0x0007e20000000400 */
[----:B------:R-:W-:Y:S02]  /*59c0*/  CS2R R118, SRZ ;  /* 0x0000000000767805 */ /* 0x000fe4000001ff00 */
[----:B0-----:R-:W-:Y:S02]  /*59d0*/  CS2R R54, SRZ ;  /* 0x0000000000367805 */ /* 0x001fe4000001ff00 */
[----:B------:R-:W-:Y:S01]  /*59e0*/  CS2R R120, SRZ ;  /* 0x0000000000787805 */ /* 0x000fe2000001ff00 */
[----:B------:R0:W-:Y:S01]  /*59f0*/  STS.U16 [R57+0x23300], R74 ;  /* 0x0233004a39007388 */ /* 0x0001e20000000400 */
[----:B------:R-:W-:-:S02]  /*5a00*/  CS2R R122, SRZ ;  /* 0x00000000007a7805 */ /* 0x000fc4000001ff00 */
[----:B--2---:R-:W-:Y:S02]  /*5a10*/  CS2R R78, SRZ ;  /* 0x00000000004e7805 */ /* 0x004fe4000001ff00 */
[----:B------:R-:W-:Y:S01]  /*5a20*/  CS2R R124, SRZ ;  /* 0x00000000007c7805 */ /* 0x000fe2000001ff00 */
[----:B------:R2:W-:Y:S01]  /*5a30*/  STS.U16 [R57+0x23700], R70 ;  /* 0x0237004639007388 */ /* 0x0005e20000000400 */
[----:B------:R-:W-:Y:S02]  /*5a40*/  CS2R R128, SRZ ;  /* 0x0000000000807805 */ /* 0x000fe4000001ff00 */
[----:B---3--:R-:W-:Y:S02]  /*5a50*/  CS2R R76, SRZ ;  /* 0x00000000004c7805 */ /* 0x008fe4000001ff00 */
[----:B------:R-:W-:Y:S01]  /*5a60*/  CS2R R130, SRZ ;  /* 0x0000000000827805 */ /* 0x000fe2000001ff00 */
[----:B------:R3:W-:Y:S01]  /*5a70*/  STS.U16 [R57+0x23b00], R82 ;  /* 0x023b005239007388 */ /* 0x0007e20000000400 */
[----:B------:R-:W-:-:S02]  /*5a80*/  CS2R R132, SRZ ;  /* 0x0000000000847805 */ /* 0x000fc4000001ff00 */
[----:B0-----:R-:W-:Y:S02]  /*5a90*/  CS2R R74, SRZ ;  /* 0x00000000004a7805 */ /* 0x001fe4000001ff00 */
[----:B------:R-:W-:Y:S01]  /*5aa0*/  CS2R R134, SRZ ;  /* 0x0000000000867805 */ /* 0x000fe2000001ff00 */
[----:B------:R0:W-:Y:S01]  /*5ab0*/  STS.U16 [R57+0x23f00], R80 ;  /* 0x023f005039007388 */ /* 0x0001e20000000400 */
[----:B------:R-:W-:Y:S02]  /*5ac0*/  CS2R R136, SRZ ;  /* 0x0000000000887805 */ /* 0x000fe4000001ff00 */
[----:B--2---:R-:W-:Y:S02]  /*5ad0*/  CS2R R70, SRZ ;  /* 0x0000000000467805 */ /* 0x004fe4000001ff00 */
[----:B------:R-:W-:Y:S01]  /*5ae0*/  CS2R R138, SRZ ;  /* 0x00000000008a7805 */ /* 0x000fe2000001ff00 */
[----:B------:R2:W-:Y:S01]  /*5af0*/  STS.U16 [R57+0x24300], R52 ;  /* 0x0243003439007388 */ /* 0x0005e20000000400 */
[----:B------:R-:W-:-:S02]  /*5b00*/  CS2R R140, SRZ ;  /* 0x00000000008c7805 */ /* 0x000fc4000001ff00 */
[----:B---3--:R-:W-:Y:S02]  /*5b10*/  CS2R R82, SRZ ;  /* 0x0000000000527805 */ /* 0x008fe4000001ff00 */
        /* <DEDUP_REMOVED lines=10> */
[----:B-1----:R-:W-:Y:S02]  /*5bc0*/  LOP3.LUT R9, R251, 0x7f, RZ, 0xc0, !PT ;  /* 0x0000007ffb097812 */ /* 0x002fe400078ec0ff */
[----:B---3--:R-:W-:Y:S01]  /*5bd0*/  CS2R R50, SRZ ;  /* 0x0000000000327805 */ /* 0x008fe2000001ff00 */
[----:B------:R1:W-:Y:S01]  /*5be0*/  STS.U16 [R57+0x25300], R48 ;  /* 0x0253003039007388 */ /* 0x0003e20000000400 */
[----:B0-----:R-:W-:-:S03]  /*5bf0*/  CS2R R86, SRZ ;  /* 0x0000000000567805 */ /* 0x001fc6000001ff00 */
[----:B------:R0:W-:Y:S01]  /*5c00*/  STS.U16 [R57+0x25700], R46 ;  /* 0x0257002e39007388 */ /* 0x0001e20000000400 */
[----:B--2---:R-:W-:-:S03]  /*5c10*/  CS2R R84, SRZ ;  /* 0x0000000000547805 */ /* 0x004fc6000001ff00 */
[----:B------:R2:W-:Y:S01]  /*5c20*/  STS.U16 [R57+0x25b00], R90 ;  /* 0x025b005a39007388 */ /* 0x0005e20000000400 */
[----:B-1----:R-:W-:-:S03]  /*5c30*/  CS2R R48, SRZ ;  /* 0x0000000000307805 */ /* 0x002fc6000001ff00 */
        /* <DEDUP_REMOVED lines=50> */
[----:B------:R-:W-:Y:S01]  /*5f60*/  STS.U16 [R57+0x2c300], R20 ;  /* 0x02c3001439007388 */ /* 0x000fe20000000400 */
[----:B--2---:R-:W-:-:S03]  /*5f70*/  CS2R R116, SRZ ;  /* 0x0000000000747805 */ /* 0x004fc6000001ff00 */
[----:B------:R-:W-:Y:S01]  /*5f80*/  STS.U16 [R57+0x2c700], R18 ;  /* 0x02c7001239007388 */ /* 0x000fe20000000400 */
[----:B-1----:R-:W-:-:S03]  /*5f90*/  CS2R R114, SRZ ;  /* 0x0000000000727805 */ /* 0x002fc6000001ff00 */
[----:B------:R-:W-:Y:S04]  /*5fa0*/  STS.U16 [R57+0x2cb00], R14 ;  /* 0x02cb000e39007388 */ /* 0x000fe80000000400 */
[----:B------:R0:W-:Y:S04]  /*5fb0*/  STS.U16 [R57+0x2cf00], R16 ;  /* 0x02cf001039007388 */ /* 0x0001e80000000400 */
[----:B------:R-:W-:Y:S04]  /*5fc0*/  STS.U16 [R57+0x2d300], R154 ;  /* 0x02d3009a39007388 */ /* 0x000fe80000000400 */
[----:B------:R-:W-:Y:S01]  /*5fd0*/  STS.U16 [R57+0x2d700], R184 ;  /* 0x02d700b839007388 */ /* 0x000fe20000000400 */
[----:B0-----:R-:W-:-:S03]  /*5fe0*/  LOP3.LUT R16, R251, 0x40, RZ, 0xc0, !PT ;  /* 0x00000040fb107812 */ /* 0x001fc600078ec0ff */
        /* <DEDUP_REMOVED lines=8> */
[----:B------:R1:W-:Y:S01]  /*6070*/  STS.U16 [R57+0x2ff00], R68 ;  /* 0x02ff004439007388 */ /* 0x0003e20000000400 */
[----:B0-----:R-:W-:-:S02]  /*6080*/  CS2R R126, SRZ ;  /* 0x00000000007e7805 */ /* 0x001fc4000001ff00 */
[----:B-1----:R-:W-:Y:S02]  /*6090*/  CS2R R56, SRZ ;  /* 0x0000000000387805 */ /* 0x002fe4000001ff00 */
[----:B------:R-:W-:Y:S01]  /*60a0*/  CS2R R68, SRZ ;  /* 0x0000000000447805 */ /* 0x000fe2000001ff00 */
[----:B------:R-:W-:Y:S06]  /*60b0*/  @!P0 BRA `(.L_x_0) ;  /* 0x000002b000308947 */ /* 0x000fec0003800000 */
[--C-:B------:R-:W-:Y:S01]  /*60c0*/  SHF.R.U32.HI R5, RZ, 0x2, R251.reuse ;  /* 0x00000002ff057819 */ /* 0x100fe200000116fb */
[----:B------:R-:W0:Y:S01]  /*60d0*/  LDC.64 R2, c[0x0][0x260] ;  /* 0x00009800ff027b82 */ /* 0x000e220000000a00 */
[----:B------:R-:W-:Y:S02]  /*60e0*/  SHF.R.U32.HI R0, RZ, 0x1, R251 ;  /* 0x00000001ff007819 */ /* 0x000fe400000116fb */
[----:B------:R-:W-:Y:S02]  /*60f0*/  CS2R R24, SRZ ;  /* 0x0000000000187805 */ /* 0x000fe4000001ff00 */
[----:B------:R-:W-:Y:S02]  /*6100*/  SGXT.U32 R5, R5, 0x3 ;  /* 0x000000030505781a */ /* 0x000fe40000000000 */
[----:B------:R-:W-:Y:S02]  /*6110*/  CS2R R26, SRZ ;  /* 0x00000000001a7805 */ /* 0x000fe4000001ff00 */
[----:B------:R-:W-:-:S02]  /*6120*/  IADD3 R4, R22, 0x20000, RZ ;  /* 0x0002000016047810 */ /* 0x000fc40007ffe0ff */
[----:B------:R-:W-:Y:S02]  /*6130*/  CS2R R28, SRZ ;  /* 0x00000000001c7805 */ /* 0x000fe4000001ff00 */
[----:B------:R-:W-:Y:S01]  /*6140*/  LOP3.LUT R0, R5, 0x30, R0, 0xf8, !PT ;  /* 0x0000003005007812 */ /* 0x000fe200078ef800 */
[----:B------:R-:W1:Y:S01]  /*6150*/  LDC R8, c[0x0][0x258] ;  /* 0x00009600ff087b82 */ /* 0x000e620000000800 */
[----:B------:R-:W-:Y:S02]  /*6160*/  SHF.R.U32.HI R6, RZ, 0x4, R22 ;  /* 0x00000004ff067819 */ /* 0x000fe40000011616 */
[----:B------:R-:W-:Y:S02]  /*6170*/  CS2R R30, SRZ ;  /* 0x00000000001e7805 */ /* 0x000fe4000001ff00 */
[----:B------:R-:W-:Y:S02]  /*6180*/  LOP3.LUT R216, R0, R249, RZ, 0xfc, !PT ;  /* 0x000000f900d87212 */ /* 0x000fe400078efcff */
[----:B------:R-:W-:Y:S01]  /*6190*/  CS2R R32, SRZ ;  /* 0x0000000000207805 */ /* 0x000fe2000001ff00 */
[----:B------:R-:W2:Y:S01]  /*61a0*/  S2R R249, SR_CTAID.Y ;  /* 0x0000000000f97919 */ /* 0x000ea20000002600 */
[----:B------:R-:W-:-:S02]  /*61b0*/  SHF.R.U32.HI R7, RZ, 0x4, R4 ;  /* 0x00000004ff077819 */ /* 0x000fc40000011604 */
[----:B------:R-:W-:Y:S01]  /*61c0*/  CS2R R34, SRZ ;  /* 0x0000000000227805 */ /* 0x000fe2000001ff00 */
[----:B------:R-:W3:Y:S01]  /*61d0*/  LDC.64 R10, c[0x0][0x218] ;  /* 0x00008600ff0a7b82 */ /* 0x000ee20000000a00 */
[----:B------:R-:W-:Y:S02]  /*61e0*/  SGXT.U32 R4, R6, 0xe ;  /* 0x0000000e0604781a */ /* 0x000fe40000000000 */
[----:B------:R-:W-:Y:S02]  /*61f0*/  CS2R R36, SRZ ;  /* 0x0000000000247805 */ /* 0x000fe4000001ff00 */
[----:B------:R-:W-:Y:S02]  /*6200*/  SGXT.U32 R17, R7, 0xe ;  /* 0x0000000e0711781a */ /* 0x000fe40000000000 */
[----:B------:R-:W-:Y:S02]  /*6210*/  CS2R R38, SRZ ;  /* 0x0000000000267805 */ /* 0x000fe4000001ff00 */
[----:B------:R-:W-:-:S02]  /*6220*/  MOV R6, RZ ;  /* 0x000000ff00067202 */ /* 0x000fc40000000f00 */
[----:B------:R-:W-:Y:S02]  /*6230*/  CS2R R40, SRZ ;  /* 0x0000000000287805 */ /* 0x000fe4000001ff00 */
[----:B------:R-:W-:Y:S01]  /*6240*/  IADD3 R7, P1, R4, 0x2, RZ ;  /* 0x0000000204077810 */ /* 0x000fe20007f3e0ff */
[----:B0-----:R0:W-:Y:S01]  /*6250*/  STL [R1+0x19cc], R3 ;  /* 0x0019cc0301007387 */ /* 0x0011e20000100800 */
[----:B------:R-:W-:Y:S01]  /*6260*/  MOV R13, R2 ;  /* 0x00000002000d7202 */ /* 0x000fe20000000f00 */
[----:B------:R-:W4:Y:S01]  /*6270*/  LDC.64 R14, c[0x0][0x220] ;  /* 0x00008800ff0e7b82 */ /* 0x000f220000000a00 */
[----:B------:R-:W-:Y:S02]  /*6280*/  MOV R12, R3 ;  /* 0x00000003000c7202 */ /* 0x000fe40000000f00 */
[----:B------:R-:W-:Y:S02]  /*6290*/  CS2R R42, SRZ ;  /* 0x00000000002a7805 */ /* 0x000fe4000001ff00 */
[----:B------:R-:W-:-:S02]  /*62a0*/  IADD3.X R6, R6, 0x40000040, RZ, P1, !PT ;  /* 0x4000004006067810 */ /* 0x000fc40000ffe4ff */
[----:B------:R-:W-:Y:S02]  /*62b0*/  CS2R R44, SRZ ;  /* 0x00000000002c7805 */ /* 0x000fe4000001ff00 */
[----:B------:R-:W-:Y:S01]  /*62c0*/  R2UR UR6, R4 ;  /* 0x00000000040672ca */ /* 0x000fe200000e0000 */
[----:B-1----:R-:W-:Y:S01]  /*62d0*/  IMAD R5, R9, R8, RZ ;  /* 0x0000000809057224 */ /* 0x002fe200078e02ff */
[----:B------:R-:W-:Y:S01]  /*62e0*/  IADD3 R4, P0, R17, 0x80, RZ ;  /* 0x0000008011047810 */ /* 0x000fe20007f1e0ff */
[----:B0-----:R-:W0:Y:S01]  /*62f0*/  LDC.64 R2, c[0x0][0x250] ;  /* 0x00009400ff027b82 */ /* 0x001e220000000a00 */
[----:B------:R-:W-:Y:S01]  /*6300*/  R2UR UR11, R6 ;  /* 0x00000000060b72ca */ /* 0x000fe200000e0000 */
[----:B------:R-:W-:Y:S01]  /*6310*/  IMAD R6, R9, R12, RZ ;  /* 0x0000000c09067224 */ /* 0x000fe200078e02ff */
[----:B------:R-:W-:Y:S01]  /*6320*/  R2UR UR10, R7 ;  /* 0x00000000070a72ca */ /* 0x000fe200000e0000 */
[----:B------:R-:W-:Y:S01]  /*6330*/  IMAD.MOV.U32 R7, RZ, RZ, RZ ;  /* 0x000000ffff077224 */ /* 0x000fe200078e00ff */
[----:B------:R-:W-:-:S02]  /*6340*/  R2UR UR8, R4 ;  /* 0x00000000040872ca */ /* 0x000fc400000e0000 */
[----:B------:R-:W-:Y:S02]  /*6350*/  CS2R R46, SRZ ;  /* 0x00000000002e7805 */ /* 0x000fe4000001ff00 */
[C---:B------:R-:W-:Y:S01]  /*6360*/  SHF.L.U32 R12, R6.reuse, 0x1, RZ ;  /* 0x00000001060c7819 */ /* 0x040fe200000006ff */
[----:B------:R-:W-:Y:S01]  /*6370*/  IMAD.HI R6, R6, 0x2, RZ ;  /* 0x0000000206067827 */ /* 0x000fe200078e02ff */
[----:B------:R-:W-:Y:S01]  /*6380*/  IADD3.X R7, R7, 0x40000040, RZ, P0, !PT ;  /* 0x4000004007077810 */ /* 0x000fe200007fe4ff */
[----:B------:R-:W1:Y:S01]  /*6390*/  LDC R129, c[0x0][0x268] ;  /* 0x00009a00ff817b82 */ /* 0x000e620000000800 */
[----:B------:R-:W-:Y:S01]  /*63a0*/  LOP3.LUT R251, R251, 0x3f, RZ, 0xc0, !PT ;  /* 0x0000003ffbfb7812 */ /* 0x000fe200078ec0ff */
[----:B--2---:R-:W-:Y:S01]  /*63b0*/  IMAD R0, R249, R13, RZ ;  /* 0x0000000df9007224 */ /* 0x004fe200078e02ff */
[----:B------:R-:W-:Y:S02]  /*63c0*/  R2UR UR9, R7 ;  /* 0x00000000070972ca */ /* 0x000fe400000e0000 */
[----:B------:R-:W-:-:S02]  /*63d0*/  CS2R R48, SRZ ;  /* 0x0000000000307805 */ /* 0x000fc4000001ff00 */
[----:B------:R-:W-:Y:S01]  /*63e0*/  SHF.L.U32 R251, R251, 0x1, RZ ;  /* 0x00000001fbfb7819 */ /* 0x000fe200000006ff */
[C---:B------:R-:W-:Y:S01]  /*63f0*/  IMAD.HI R4, R0.reuse, 0x2, RZ ;  /* 0x0000000200047827 */ /* 0x040fe200078e02ff */
[----:B------:R-:W-:Y:S01]  /*6400*/  SHF.L.U32 R13, R0, 0x1, RZ ;  /* 0x00000001000d7819 */ /* 0x000fe200000006ff */
[----:B------:R-:W2:Y:S01]  /*6410*/  LDC R130, c[0x0][0x268] ;  /* 0x00009a00ff827b82 */ /* 0x000ea20000000800 */
[----:B------:R-:W-:Y:S02]  /*6420*/  LEA R0, R8, R5, 0x7 ;  /* 0x0000000508007211 */ /* 0x000fe400078e38ff */
[----:B------:R-:W-:Y:S02]  /*6430*/  CS2R R50, SRZ ;  /* 0x0000000000327805 */ /* 0x000fe4000001ff00 */
[----:B----4-:R-:W-:Y:S02]  /*6440*/  IADD3 R12, P1, P2, R12, R14, R13 ;  /* 0x0000000e0c0c7210 */ /* 0x010fe40007a3e00d */
[----:B------:R-:W-:-:S02]  /*6450*/  CS2R R52, SRZ ;  /* 0x0000000000347805 */ /* 0x000fc4000001ff00 */
[----:B------:R-:W-:Y:S01]  /*6460*/  LEA R9, R8, R0, 0x7 ;  /* 0x0000000008097211 */ /* 0x000fe200078e38ff */
[----:B0-----:R-:W-:Y:S01]  /*6470*/  IMAD R2, R249, R2, RZ ;  /* 0x00000002f9027224 */ /* 0x001fe200078e02ff */
[----:B------:R-:W-:Y:S01]  /*6480*/  IADD3.X R13, R6, R15, R4, P1, P2 ;  /* 0x0000000f060d7210 */ /* 0x000fe20000fe4404 */
[----:B------:R-:W0:Y:S01]  /*6490*/  LDC R132, c[0x0][0x268] ;  /* 0x00009a00ff847b82 */ /* 0x000e220000000800 */
[----:B------:R-:W-:Y:S02]  /*64a0*/  MOV R15, 0x3f800000 ;  /* 0x3f800000000f7802 */ /* 0x000fe40000000f00 */
[----:B------:R-:W-:Y:S02]  /*64b0*/  CS2R R54, SRZ ;  /* 0x0000000000367805 */ /* 0x000fe4000001ff00 */
[----:B---3--:R-:W-:Y:S02]  /*64c0*/  LEA R10, P0, R2, R10, 0x1 ;  /* 0x0000000a020a7211 */ /* 0x008fe400078008ff */
[----:B------:R-:W-:-:S02]  /*64d0*/  CS2R R56, SRZ ;  /* 0x0000000000387805 */ /* 0x000fc4000001ff00 */
[----:B------:R-:W-:Y:S02]  /*64e0*/  LEA R16, R16, R251, 0x9 ;  /* 0x000000fb10107211 */ /* 0x000fe400078e48ff */
[----:B------:R-:W-:Y:S02]  /*64f0*/  CS2R R58, SRZ ;  /* 0x00000000003a7805 */ /* 0x000fe4000001ff00 */
[----:B------:R-:W-:Y:S01]  /*6500*/  LEA.HI.X.SX32 R11, R2, R11, 0x1, P0 ;  /* 0x0000000b020b7211 */ /* 0x000fe200000f0eff */
[----:B------:R-:W-:Y:S01]  /*6510*/  IMAD R2, R8, 0x80, R9 ;  /* 0x0000008008027824 */ /* 0x000fe200078e0209 */
[-C--:B------:R-:W-:Y:S01]  /*6520*/  LEA R4, P0, R5, R10.reuse, 0x1 ;  /* 0x0000000a05047211 */ /* 0x080fe200078008ff */
[----:B-1----:R-:W-:Y:S01]  /*6530*/  IMAD R103, R129, 0xf8, RZ ;  /* 0x000000f881677824 */ /* 0x002fe200078e02ff */
[-C--:B------:R-:W-:Y:S01]  /*6540*/  LEA R6, P1, R0, R10.reuse, 0x1 ;  /* 0x0000000a00067211 */ /* 0x080fe200078208ff */
[----:B------:R-:W1:Y:S01]  /*6550*/  LDC R106, c[0x0][0x268] ;  /* 0x00009a00ff6a7b82 */ /* 0x000e620000000800 */
[----:B------:R-:W-:-:S02]  /*6560*/  LEA R8, P2, R9, R10, 0x1 ;  /* 0x0000000a09087211 */ /* 0x000fc400078408ff */
[----:B------:R-:W-:Y:S02]  /*6570*/  CS2R R60, SRZ ;  /* 0x00000000003c7805 */ /* 0x000fe4000001ff00 */
[----:B------:R-:W-:Y:S01]  /*6580*/  LEA R10, P3, R2, R10, 0x1 ;  /* 0x0000000a020a7211 */ /* 0x000fe200078608ff */
[----:B--2---:R-:W-:Y:S01]  /*6590*/  IMAD R102, R130, 0x1f0, RZ ;  /* 0x000001f082667824 */ /* 0x004fe200078e02ff */
[-C--:B------:R-:W-:Y:S02]  /*65a0*/  LEA.HI.X.SX32 R5, R5, R11.reuse, 0x1, P0 ;  /* 0x0000000b05057211 */ /* 0x080fe400000f0eff */
[----:B------:R-:W-:Y:S02]  /*65b0*/  CS2R R62, SRZ ;  /* 0x00000000003e7805 */ /* 0x000fe4000001ff00 */
[-C--:B------:R-:W-:Y:S01]  /*65c0*/  LEA.HI.X.SX32 R7, R0, R11.reuse, 0x1, P1 ;  /* 0x0000000b00077211 */ /* 0x080fe200008f0eff */
[----:B------:R-:W2:Y:S01]  /*65d0*/  LDC R138, c[0x0][0x268] ;  /* 0x00009a00ff8a7b82 */ /* 0x000ea20000000800 */
[-C--:B------:R-:W-:Y:S01]  /*65e0*/  LEA.HI.X.SX32 R9, R9, R11.reuse, 0x1, P2 ;  /* 0x0000000b09097211 */ /* 0x080fe200010f0eff */
[----:B------:R-:W-:Y:S01]  /*65f0*/  STL.64 [R1+0x19d8], R4 ;  /* 0x0019d80401007387 */ /* 0x000fe20000100a00 */
[----:B------:R-:W-:Y:S01]  /*6600*/  LEA.HI.X.SX32 R11, R2, R11, 0x1, P3 ;  /* 0x0000000b020b7211 */ /* 0x000fe200018f0eff */
[----:B------:R-:W-:Y:S01]  /*6610*/  IMAD.MOV.U32 R2, RZ, RZ, RZ ;  /* 0x000000ffff027224 */ /* 0x000fe200078e00ff */
[----:B------:R-:W-:Y:S01]  /*6620*/  MOV R0, 0xff800000 ;  /* 0xff80000000007802 */ /* 0x000fe20000000f00 */
[----:B------:R3:W-:Y:S01]  /*6630*/  STL.64 [R1+0x19e0], R6 ;  /* 0x0019e00601007387 */ /* 0x0007e20000100a00 */
[----:B0-----:R-:W-:Y:S01]  /*6640*/  IMAD R104, R132, 0x1f2, RZ ;  /* 0x000001f284687824 */ /* 0x001fe200078e02ff */
[----:B------:R-:W0:Y:S08]  /*6650*/  LDC R91, c[0x0][0x268] ;  /* 0x00009a00ff5b7b82 */ /* 0x000e300000000800 */
[----:B------:R-:W4:Y:S01]  /*6660*/  LDC R105, c[0x0][0x268] ;  /* 0x00009a00ff697b82 */ /* 0x000f220000000800 */
[----:B------:R3:W-:Y:S01]  /*6670*/  STL.64 [R1+0x19e8], R8 ;  /* 0x0019e80801007387 */ /* 0x0007e20000100a00 */
[----:B-1----:R-:W-:-:S06]  /*6680*/  IMAD R90, R106, 0x1e4, RZ ;  /* 0x000001e46a5a7824 */ /* 0x002fcc00078e02ff */
[----:B------:R-:W1:Y:S01]  /*6690*/  LDC R140, c[0x0][0x268] ;  /* 0x00009a00ff8c7b82 */ /* 0x000e620000000800 */
[----:B------:R3:W-:Y:S01]  /*66a0*/  STL.64 [R1+0x19f0], R10 ;  /* 0x0019f00a01007387 */ /* 0x0007e20000100a00 */
[----:B--2---:R-:W-:-:S06]  /*66b0*/  IMAD R106, R138, 0xfa, RZ ;  /* 0x000000fa8a6a7824 */ /* 0x004fcc00078e02ff */
[----:B------:R-:W2:Y:S01]  /*66c0*/  LDC R144, c[0x0][0x268] ;  /* 0x00009a00ff907b82 */ /* 0x000ea20000000800 */
[----:B0-----:R-:W-:-:S07]  /*66d0*/  IMAD R83, R91, 0x1de, RZ ;  /* 0x000001de5b537824 */ /* 0x001fce00078e02ff */
[----:B------:R-:W0:Y:S01]  /*66e0*/  LDC R152, c[0x0][0x268] ;  /* 0x00009a00ff987b82 */ /* 0x000e220000000800 */
[----:B----4-:R-:W-:-:S07]  /*66f0*/  IMAD R91, R105, 0xf2, RZ ;  /* 0x000000f2695b7824 */ /* 0x010fce00078e02ff */
[----:B------:R-:W4:Y:S01]  /*6700*/  LDC R112, c[0x0][0x268] ;  /* 0x00009a00ff707b82 */ /* 0x000f220000000800 */
[----:B-1----:R-:W-:-:S07]  /*6710*/  IMAD R105, R140, 0x1f4, RZ ;  /* 0x000001f48c697824 */ /* 0x002fce00078e02ff */
[----:B------:R-:W1:Y:S01]  /*6720*/  LDC R167, c[0x0][0x268] ;  /* 0x00009a00ffa77b82 */ /* 0x000e620000000800 */
[----:B--2---:R-:W-:-:S07]  /*6730*/  IMAD R107, R144, 0x1f6, RZ ;  /* 0x000001f6906b7824 */ /* 0x004fce00078e02ff */
        /* <DEDUP_REMOVED lines=22> */
[----:B------:R-:W1:Y:S08]  /*68a0*/  LDC R84, c[0x0][0x268] ;  /* 0x00009a00ff547b82 */ /* 0x000e700000000800 */
[----:B------:R-:W1:Y:S08]  /*68b0*/  LDC R95, c[0x0][0x268] ;  /* 0x00009a00ff5f7b82 */ /* 0x000e700000000800 */
[----:B------:R-:W1:Y:S08]  /*68c0*/  LDC R113, c[0x0][0x268] ;  /* 0x00009a00ff717b82 */ /* 0x000e700000000800 */
[----:B------:R-:W1:Y:S08]  /*68d0*/  LDC R166, c[0x0][0x268] ;  /* 0x00009a00ffa67b82 */ /* 0x000e700000000800 */
[----:B------:R-:W3:Y:S08]  /*68e0*/  LDC R114, c[0x0][0x268] ;  /* 0x00009a00ff727b82 */ /* 0x000ef00000000800 */
[----:B------:R-:W2:Y:S08]  /*68f0*/  LDC R173, c[0x0][0x268] ;  /* 0x00009a00ffad7b82 */ /* 0x000eb00000000800 */
[----:B------:R-:W0:Y:S08]  /*6900*/  LDC R215, c[0x0][0x268] ;  /* 0x00009a00ffd77b82 */ /* 0x000e300000000800 */
[----:B------:R-:W4:Y:S01]  /*6910*/  LDC R127, c[0x0][0x268] ;  /* 0x00009a00ff7f7b82 */ /* 0x000f220000000800 */
[----:B---3--:R-:W-:-:S07]  /*6920*/  IMAD R94, R114, 0x1e8, RZ ;  /* 0x000001e8725e7824 */ /* 0x008fce00078e02ff */
[----:B------:R-:W3:Y:S01]  /*6930*/  LDC R82, c[0x0][0x268] ;  /* 0x00009a00ff527b82 */ /* 0x000ee20000000800 */
[----:B--2---:R-:W-:-:S07]  /*6940*/  IMAD R114, R173, 0x1fe, RZ ;  /* 0x000001fead727824 */ /* 0x004fce00078e02ff */
[----:B------:R-:W2:Y:S01]  /*6950*/  LDC R88, c[0x0][0x268] ;  /* 0x00009a00ff587b82 */ /* 0x000ea20000000800 */
[----:B0-----:R-:W-:-:S07]  /*6960*/  IMAD R119, R215, 0x42, RZ ;  /* 0x00000042d7777824 */ /* 0x001fce00078e02ff */
[----:B------:R-:W0:Y:S01]  /*6970*/  LDC R98, c[0x0][0x268] ;  /* 0x00009a00ff627b82 */ /* 0x000e220000000800 */
[----:B----4-:R-:W-:-:S07]  /*6980*/  IMAD R100, R127, 0x3e, RZ ;  /* 0x0000003e7f647824 */ /* 0x010fce00078e02ff */
        /* <DEDUP_REMOVED lines=131> */
[----:B--2---:R-:W-:-:S07]  /*71c0*/  IMAD.SHL.U32 R234, R234, 0x4, RZ ;  /* 0x00000004eaea7824 */ /* 0x004fce00078e00ff */
[----:B------:R-:W2:Y:S01]  /*71d0*/  LDC R247, c[0x0][0x268] ;  /* 0x00009a00fff77b82 */ /* 0x000ea20000000800 */
[----:B0-----:R-:W-:-:S07]  /*71e0*/  SHF.L.U32 R238, R238, 0x3, RZ ;  /* 0x00000003eeee7819 */ /* 0x001fce00000006ff */
[----:B------:R-:W0:Y:S01]  /*71f0*/  LDC R235, c[0x0][0x268] ;  /* 0x00009a00ffeb7b82 */ /* 0x000e220000000800 */
[----:B----4-:R-:W-:-:S07]  /*7200*/  SHF.L.U32 R241, R241, 0x4, RZ ;  /* 0x00000004f1f17819 */ /* 0x010fce00000006ff */
[----:B------:R-:W4:Y:S01]  /*7210*/  LDC R243, c[0x0][0x268] ;  /* 0x00009a00fff37b82 */ /* 0x000f220000000800 */
[----:B---3--:R-:W-:Y:S01]  /*7220*/  SHF.L.U32 R244, R244, 0x5, RZ ;  /* 0x00000005f4f47819 */ /* 0x008fe200000006ff */
[----:B------:R-:W-:Y:S01]  /*7230*/  UIADD3.64 UR4, UR10, 0x2, URZ ;  /* 0x000000020a047897 */ /* 0x000fe2000fffe03f */
[C---:B------:R-:W-:Y:S01]  /*7240*/  LOP3.LUT R21, R16.reuse, 0x20, RZ, 0x3c, !PT ;  /* 0x0000002010157812 */ /* 0x040fe200078e3cff */
[----:B------:R-:W-:Y:S01]  /*7250*/  UIADD3.64 UR12, UR10, 0x4, URZ ;  /* 0x000000040a0c7897 */ /* 0x000fe2000fffe03f */
[C---:B------:R-:W-:Y:S02]  /*7260*/  LOP3.LUT R20, R16.reuse, 0x30, RZ, 0x3c, !PT ;  /* 0x0000003010147812 */ /* 0x040fe400078e3cff */
[----:B------:R-:W-:Y:S02]  /*7270*/  CS2R R64, SRZ ;  /* 0x0000000000407805 */ /* 0x000fe4000001ff00 */
[----:B------:R-:W-:Y:S01]  /*7280*/  LOP3.LUT R19, R16, 0x40, RZ, 0x3c, !PT ;  /* 0x0000004010137812 */ /* 0x000fe200078e3cff */
[----:B------:R-:W3:Y:S01]  /*7290*/  LDC R6, c[0x0][0x268] ;  /* 0x00009a00ff067b82 */ /* 0x000ee20000000800 */
[----:B--2---:R-:W-:-:S02]  /*72a0*/  SHF.L.U32 R247, R247, 0x6, RZ ;  /* 0x00000006f7f77819 */ /* 0x004fc400000006ff */
[----:B------:R-:W-:Y:S02]  /*72b0*/  CS2R R66, SRZ ;  /* 0x0000000000427805 */ /* 0x000fe4000001ff00 */
[C---:B------:R-:W-:Y:S02]  /*72c0*/  LOP3.LUT R18, R16.reuse, 0x50, RZ, 0x3c, !PT ;  /* 0x0000005010127812 */ /* 0x040fe400078e3cff */
[----:B------:R-:W-:Y:S02]  /*72d0*/  CS2R R68, SRZ ;  /* 0x0000000000447805 */ /* 0x000fe4000001ff00 */
[----:B------:R-:W-:Y:S02]  /*72e0*/  LOP3.LUT R17, R16, 0x60, RZ, 0x3c, !PT ;  /* 0x0000006010117812 */ /* 0x000fe400078e3cff */
[----:B------:R-:W-:Y:S02]  /*72f0*/  CS2R R70, SRZ ;  /* 0x0000000000467805 */ /* 0x000fe4000001ff00 */
[----:B------:R-:W-:Y:S01]  /*7300*/  CS2R R72, SRZ ;  /* 0x0000000000487805 */ /* 0x000fe2000001ff00 */
[----:B------:R-:W2:Y:S01]  /*7310*/  LDC R8, c[0x0][0x268] ;  /* 0x00009a00ff087b82 */ /* 0x000ea20000000800 */
[----:B0-----:R-:W-:Y:S01]  /*7320*/  IMAD R235, R235, 0x3a8, RZ ;  /* 0x000003a8ebeb7824 */ /* 0x001fe200078e02ff */
[----:B------:R-:W-:Y:S01]  /*7330*/  CS2R R74, SRZ ;  /* 0x00000000004a7805 */ /* 0x000fe2000001ff00 */
[----:B------:R-:W-:-:S05]  /*7340*/  UMOV UR7, 0x40000040 ;  /* 0x4000004000077882 */ /* 0x000fca0000000000 */
[----:B------:R-:W0:Y:S01]  /*7350*/  LDC R10, c[0x0][0x268] ;  /* 0x00009a00ff0a7b82 */ /* 0x000e220000000800 */
[----:B----4-:R-:W-:-:S07]  /*7360*/  IMAD R243, R243, 0x3ac, RZ ;  /* 0x000003acf3f37824 */ /* 0x010fce00078e02ff */
[----:B------:R-:W4:Y:S01]  /*7370*/  LDC R4, c[0x0][0x268] ;  /* 0x00009a00ff047b82 */ /* 0x000f220000000800 */
[----:B---3--:R-:W-:Y:S07]  /*7380*/  STL [R1+0x1a04], R6 ;  /* 0x001a040601007387 */ /* 0x008fee0000100800 */
[----:B------:R-:W3:Y:S01]  /*7390*/  LDC R11, c[0x0][0x268] ;  /* 0x00009a00ff0b7b82 */ /* 0x000ee20000000800 */
[----:B--2---:R-:W-:Y:S07]  /*73a0*/  STL [R1+0x1a00], R8 ;  /* 0x001a000801007387 */ /* 0x004fee0000100800 */
[----:B------:R-:W2:Y:S01]  /*73b0*/  LDC R5, c[0x0][0x268] ;  /* 0x00009a00ff057b82 */ /* 0x000ea20000000800 */
[----:B0-----:R-:W-:Y:S07]  /*73c0*/  STL [R1+0x19fc], R10 ;  /* 0x0019fc0a01007387 */ /* 0x001fee0000100800 */
[----:B------:R-:W0:Y:S01]  /*73d0*/  LDC R7, c[0x0][0x268] ;  /* 0x00009a00ff077b82 */ /* 0x000e220000000800 */
[----:B----4-:R-:W-:Y:S07]  /*73e0*/  STL [R1+0x19f8], R4 ;  /* 0x0019f80401007387 */ /* 0x010fee0000100800 */
[----:B------:R-:W4:Y:S01]  /*73f0*/  LDC R9, c[0x0][0x268] ;  /* 0x00009a00ff097b82 */ /* 0x000f220000000800 */
[----:B------:R1:W-:Y:S01]  /*7400*/  STL [R1+0x9c0], R15 ;  /* 0x0009c00f01007387 */ /* 0x0003e20000100800 */
[----:B---3--:R-:W-:-:S06]  /*7410*/  IMAD R240, R11, 0x150, RZ ;  /* 0x000001500bf07824 */ /* 0x008fcc00078e02ff */
[----:B------:R-:W3:Y:S01]  /*7420*/  LDC R14, c[0x0][0x268] ;  /* 0x00009a00ff0e7b82 */ /* 0x000ee20000000800 */
[----:B------:R0:W-:Y:S01]  /*7430*/  STL.64 [R1+0x1a08], R2 ;  /* 0x001a080201007387 */ /* 0x0001e20000100a00 */
[----:B--2---:R-:W-:-:S06]  /*7440*/  IMAD R251, R5, 0xac, RZ ;  /* 0x000000ac05fb7824 */ /* 0x004fcc00078e02ff */
[----:B------:R-:W2:Y:S01]  /*7450*/  LDC R249, c[0x0][0x268] ;  /* 0x00009a00fff97b82 */ /* 0x000ea20000000800 */
[----:B------:R-:W-:Y:S01]  /*7460*/  STL [R1+0x9b8], R0 ;  /* 0x0009b80001007387 */ /* 0x000fe20000100800 */
[----:B-1----:R-:W-:Y:S01]  /*7470*/  IMAD R15, R76, 0x1d4, RZ ;  /* 0x000001d44c0f7824 */ /* 0x002fe200078e02ff */
[----:B------:R-:W-:Y:S01]  /*7480*/  UIADD3.64 UR4, UR10, 0x3fe, URZ ;  /* 0x000003fe0a047897 */ /* 0x000fe2000fffe03f */
[----:B------:R-:W-:Y:S01]  /*7490*/  IMAD R76, R77, 0x1d6, RZ ;  /* 0x000001d64d4c7824 */ /* 0x000fe200078e02ff */
[----:B------:R1:W-:Y:S01]  /*74a0*/  STL [R1+0x1a10], R3 ;  /* 0x001a100301007387 */ /* 0x0003e20000100800 */
[----:B0-----:R-:W-:Y:S01]  /*74b0*/  MOV R2, 0x3f800000 ;  /* 0x3f80000000027802 */ /* 0x001fe20000000f00 */
[----:B------:R-:W-:Y:S01]  /*74c0*/  IMAD R77, R80, 0x76, RZ ;  /* 0x00000076504d7824 */ /* 0x000fe200078e02ff */
[----:B------:R-:W0:Y:S01]  /*74d0*/  LDC R10, c[0x0][0x268] ;  /* 0x00009a00ff0a7b82 */ /* 0x000e220000000800 */
[----:B------:R-:W-:Y:S01]  /*74e0*/  IMAD R80, R84, 0x1da, RZ ;  /* 0x000001da54507824 */ /* 0x000fe200078e02ff */
[----:B------:R-:W-:Y:S01]  /*74f0*/  UIADD3.64 UR12, UR10, 0x400, URZ ;  /* 0x000004000a0c7897 */ /* 0x000fe2000fffe03f */
[----:B------:R-:W-:Y:S01]  /*7500*/  IMAD R84, R95, 0x1e, RZ ;  /* 0x0000001e5f547824 */ /* 0x000fe200078e02ff */
[----:B------:R-:W-:Y:S01]  /*7510*/  LOP3.LUT R16, R16, 0x70, RZ, 0x3c, !PT ;  /* 0x0000007010107812 */ /* 0x000fe200078e3cff */
[----:B------:R-:W-:Y:S01]  /*7520*/  IMAD R95, R113, 0xf4, RZ ;  /* 0x000000f4715f7824 */ /* 0x000fe200078e02ff */
[----:B------:R-:W-:Y:S01]  /*7530*/  UIADD3.64 UR16, UR10, 0x1bfe, URZ ;  /* 0x00001bfe0a107897 */ /* 0x000fe2000fffe03f */
[----:B-1----:R-:W-:Y:S01]  /*7540*/  MOV R3, 0xff800000 ;  /* 0xff80000000037802 */ /* 0x002fe20000000f00 */
[----:B------:R-:W-:Y:S01]  /*7550*/  IMAD R113, R166, 0xfe, RZ ;  /* 0x000000fea6717824 */ /* 0x000fe200078e02ff */
[----:B------:R-:W1:Y:S01]  /*7560*/  LDC R4, c[0x0][0x268] ;  /* 0x00009a00ff047b82 */ /* 0x000e620000000800 */
[----:B------:R-:W-:Y:S01]  /*7570*/  IMAD R248, R7, 0x156, RZ ;  /* 0x0000015607f87824 */ /* 0x000fe200078e02ff */
[----:B---3--:R-:W-:Y:S01]  /*7580*/  SHF.L.U32 R14, R14, 0x1, RZ ;  /* 0x000000010e0e7819 */ /* 0x008fe200000006ff */
[----:B------:R3:W-:Y:S01]  /*7590*/  STL [R1+0x9bc], R3 ;  /* 0x0009bc0301007387 */ /* 0x0007e20000100800 */
[----:B----4-:R-:W-:Y:S01]  /*75a0*/  IMAD R245, R9, 0xaa, RZ ;  /* 0x000000aa09f57824 */ /* 0x010fe200078e02ff */
[----:B------:R-:W-:Y:S01]  /*75b0*/  MOV R0, RZ ;  /* 0x000000ff00007202 */ /* 0x000fe20000000f00 */
[C---:B------:R-:W-:Y:S01]  /*75c0*/  IMAD.IADD R17, R22.reuse, 0x1, R17 ;  /* 0x0000000116117824 */ /* 0x040fe200078e0211 */
[----:B------:R-:W-:Y:S01]  /*75d0*/  STL [R1+0x9b0], RZ ;  /* 0x0009b0ff01007387 */ /* 0x000fe20000100800 */
[----:B------:R-:W4:Y:S01]  /*75e0*/  LDC R6, c[0x0][0x268] ;  /* 0x00009a00ff067b82 */ /* 0x000f220000000800 */
[----:B--2---:R-:W-:Y:S01]  /*75f0*/  IMAD.SHL.U32 R249, R249, 0x80, RZ ;  /* 0x00000080f9f97824 */ /* 0x004fe200078e00ff */
[C---:B------:R-:W-:Y:S01]  /*7600*/  IADD3 R21, R22.reuse, R21, RZ ;  /* 0x0000001516157210 */ /* 0x040fe20007ffe0ff */
[----:B------:R2:W-:Y:S01]  /*7610*/  STL [R1+0x9c4], R2 ;  /* 0x0009c40201007387 */ /* 0x0005e20000100800 */
[----:B------:R-:W-:-:S02]  /*7620*/  IADD3 R20, R22, R20, RZ ;  /* 0x0000001416147210 */ /* 0x000fc40007ffe0ff */
[----:B------:R-:W-:Y:S01]  /*7630*/  IADD3 R19, R22, R19, RZ ;  /* 0x0000001316137210 */ /* 0x000fe20007ffe0ff */
[----:B------:R-:W-:Y:S01]  /*7640*/  STL [R1], RZ ;  /* 0x000000ff01007387 */ /* 0x000fe20000100800 */
[----:B---3--:R-:W3:Y:S01]  /*7650*/  LDC R3, c[0x0][0x268] ;  /* 0x00009a00ff037b82 */ /* 0x008ee20000000800 */
[----:B0-----:R-:W-:Y:S01]  /*7660*/  IMAD R242, R10, 0x152, RZ ;  /* 0x000001520af27824 */ /* 0x001fe200078e02ff */
[----:B------:R-:W-:Y:S01]  /*7670*/  IADD3 R10, P0, R133, R12, RZ ;  /* 0x0000000c850a7210 */ /* 0x000fe20007f1e0ff */
[----:B------:R-:W-:Y:S01]  /*7680*/  STL [R1+0x4], RZ ;  /* 0x000004ff01007387 */ /* 0x000fe20000100800 */
[----:B------:R-:W-:Y:S02]  /*7690*/  IADD3 R18, R22, R18, RZ ;  /* 0x0000001216127210 */ /* 0x000fe40007ffe0ff */
[----:B------:R-:W-:Y:S01]  /*76a0*/  LEA.HI.X.SX32 R11, R154, R13, 0x1, P0 ;  /* 0x0000000d9a0b7211 */ /* 0x000fe200000f0eff */
[----:B------:R-:W-:Y:S01]  /*76b0*/  STL [R1+0x8], RZ ;  /* 0x000008ff01007387 */ /* 0x000fe20000100800 */
[----:B--2---:R-:W0:Y:S01]  /*76c0*/  LDC R2, c[0x0][0x268] ;  /* 0x00009a00ff027b82 */ /* 0x004e220000000800 */
[----:B-1----:R-:W-:Y:S01]  /*76d0*/  IMAD R252, R4, 0x158, RZ ;  /* 0x0000015804fc7824 */ /* 0x002fe200078e02ff */
[-C--:B------:R-:W-:Y:S01]  /*76e0*/  IADD3 R4, P6, R135, R12.reuse, RZ ;  /* 0x0000000c87047210 */ /* 0x080fe20007fde0ff */
[----:B------:R-:W-:Y:S05]  /*76f0*/  STL [R1+0xc], RZ ;  /* 0x00000cff01007387 */ /* 0x000fea0000100800 */
[----:B------:R-:W1:Y:S01]  /*7700*/  LDC R8, c[0x0][0x268] ;  /* 0x00009a00ff087b82 */ /* 0x000e620000000800 */
[----:B------:R-:W-:Y:S01]  /*7710*/  STL [R1+0x10], RZ ;  /* 0x000010ff01007387 */ /* 0x000fe20000100800 */
[----:B----4-:R-:W-:Y:S01]  /*7720*/  IMAD R250, R6, 0x56, RZ ;  /* 0x0000005606fa7824 */ /* 0x010fe200078e02ff */
[----:B------:R-:W-:-:S02]  /*7730*/  IADD3 R6, P5, R141, R12, RZ ;  /* 0x0000000c8d067210 */ /* 0x000fc40007fbe0ff */
[----:B------:R-:W-:Y:S01]  /*7740*/  STL [R1+0x14], RZ ;  /* 0x000014ff01007387 */ /* 0x000fe20000100800 */
[----:B------:R-:W-:Y:S01]  /*7750*/  LEA.HI.X.SX32 R5, R157, R13, 0x1, P6 ;  /* 0x0000000d9d057211 */ /* 0x000fe200030f0eff */
[----:B---3--:R-:W-:Y:S02]  /*7760*/  IMAD R128, R3, 0x88, RZ ;  /* 0x0000008803807824 */ /* 0x008fe400078e02ff */
[----:B------:R-:W-:Y:S01]  /*7770*/  STL [R1+0x18], RZ ;  /* 0x000018ff01007387 */ /* 0x000fe20000100800 */
[----:B------:R-:W2:Y:S01]  /*7780*/  LDC R3, c[0x0][0x268] ;  /* 0x00009a00ff037b82 */ /* 0x000ea20000000800 */
[----:B------:R-:W-:Y:S01]  /*7790*/  UIADD3.64 UR4, UR10, 0x402, URZ ;  /* 0x000004020a047897 */ /* 0x000fe2000fffe03f */
[----:B------:R-:W-:Y:S01]  /*77a0*/  IADD3 R16, R22, R16, RZ ;  /* 0x0000001016107210 */ /* 0x000fe20007ffe0ff */
[----:B------:R-:W-:Y:S01]  /*77b0*/  STL [R1+0x1c], RZ ;  /* 0x00001cff01007387 */ /* 0x000fe20000100800 */
[----:B0-----:R-:W-:-:S03]  /*77c0*/  IMAD R129, R2, 0x110, RZ ;  /* 0x0000011002817824 */ /* 0x001fc600078e02ff */
[----:B------:R-:W-:Y:S01]  /*77d0*/  STL [R1+0x20], RZ ;  /* 0x000020ff01007387 */ /* 0x000fe20000100800 */
[----:B------:R-:W0:Y:S03]  /*77e0*/  LDC R2, c[0x0][0x268] ;  /* 0x00009a00ff027b82 */ /* 0x000e260000000800 */
[----:B------:R-:W-:Y:S01]  /*77f0*/  STL [R1+0x24], RZ ;  /* 0x000024ff01007387 */ /* 0x000fe20000100800 */
[----:B-1----:R-:W-:-:S03]  /*7800*/  IMAD R246, R8, 0x154, RZ ;  /* 0x0000015408f67824 */ /* 0x002fc600078e02ff */
[----:B------:R-:W-:Y:S01]  /*7810*/  STL [R1+0x28], RZ ;  /* 0x000028ff01007387 */ /* 0x000fe20000100800 */
[----:B------:R-:W-:Y:S01]  /*7820*/  IADD3 R8, P2, R143, R12, RZ ;  /* 0x0000000c8f087210 */ /* 0x000fe20007f5e0ff */
[----:B------:R-:W1:Y:S02]  /*7830*/  LDC R133, c[0x0][0x268] ;  /* 0x00009a00ff857b82 */ /* 0x000e640000000800 */
[----:B------:R-:W-:Y:S04]  /*7840*/  STL [R1+0x2c], RZ ;  /* 0x00002cff01007387 */ /* 0x000fe80000100800 */
[----:B------:R-:W-:Y:S01]  /*7850*/  STL [R1+0x30], RZ ;  /* 0x000030ff01007387 */ /* 0x000fe20000100800 */
[----:B--2---:R-:W-:Y:S01]  /*7860*/  IMAD R131, R3, 0x8a, RZ ;  /* 0x0000008a03837824 */ /* 0x004fe200078e02ff */
[----:B------:R-:W-:Y:S01]  /*7870*/  LEA.HI.X.SX32 R7, R164, R13, 0x1, P5 ;  /* 0x0000000da4077211 */ /* 0x000fe200028f0eff */
[----:B------:R-:W2:Y:S01]  /*7880*/  LDC R3, c[0x0][0x268] ;  /* 0x00009a00ff037b82 */ /* 0x000ea20000000800 */
[----:B------:R-:W-:Y:S04]  /*7890*/  STL [R1+0x34], RZ ;  /* 0x000034ff01007387 */ /* 0x000fe80000100800 */
[----:B------:R-:W-:Y:S01]  /*78a0*/  STL [R1+0x38], RZ ;  /* 0x000038ff01007387 */ /* 0x000fe20000100800 */
[----:B0-----:R-:W-:-:S02]  /*78b0*/  IMAD R130, R2, 0x112, RZ ;  /* 0x0000011202827824 */ /* 0x001fc400078e02ff */
[----:B------:R-:W0:Y:S01]  /*78c0*/  LDC R2, c[0x0][0x268] ;  /* 0x00009a00ff027b82 */ /* 0x000e220000000800 */
[----:B------:R-:W-:Y:S04]  /*78d0*/  STL [R1+0x3c], RZ ;  /* 0x00003cff01007387 */ /* 0x000fe80000100800 */
[----:B------:R-:W-:Y:S03]  /*78e0*/  STL [R1+0x40], RZ ;  /* 0x000040ff01007387 */ /* 0x000fe60000100800 */
[----:B------:R-:W3:Y:S01]  /*78f0*/  LDC R135, c[0x0][0x268] ;  /* 0x00009a00ff877b82 */ /* 0x000ee20000000800 */
[----:B------:R-:W-:Y:S04]  /*7900*/  STL [R1+0x44], RZ ;  /* 0x000044ff01007387 */ /* 0x000fe80000100800 */
[----:B------:R-:W-:Y:S01]  /*7910*/  STL [R1+0x48], RZ ;  /* 0x000048ff01007387 */ /* 0x000fe20000100800 */
[----:B--2---:R-:W-:-:S03]  /*7920*/  IMAD R137, R3, 0x8c, RZ ;  /* 0x0000008c03897824 */ /* 0x004fc600078e02ff */
[----:B------:R-:W-:Y:S01]  /*7930*/  STL [R1+0x4c], RZ ;  /* 0x00004cff01007387 */ /* 0x000fe20000100800 */
[----:B------:R-:W2:Y:S03]  /*7940*/  LDC R3, c[0x0][0x268] ;  /* 0x00009a00ff037b82 */ /* 0x000ea60000000800 */
[----:B------:R-:W-:Y:S01]  /*7950*/  STL [R1+0x50], RZ ;  /* 0x000050ff01007387 */ /* 0x000fe20000100800 */
[----:B0-----:R-:W-:-:S03]  /*7960*/  IMAD R132, R2, 0x114, RZ ;  /* 0x0000011402847824 */ /* 0x001fc600078e02ff */
[----:B------:R-:W-:Y:S01]  /*7970*/  STL [R1+0x54], RZ ;  /* 0x000054ff01007387 */ /* 0x000fe20000100800 */
[----:B------:R-:W0:Y:S03]  /*7980*/  LDC R2, c[0x0][0x268] ;  /* 0x00009a00ff027b82 */ /* 0x000e260000000800 */
[----:B------:R-:W-:Y:S04]  /*7990*/  STL [R1+0x58], RZ ;  /* 0x000058ff01007387 */ /* 0x000fe80000100800 */
[----:B------:R-:W-:Y:S01]  /*79a0*/  STL [R1+0x5c], RZ ;  /* 0x00005cff01007387 */ /* 0x000fe20000100800 */
[----:B------:R-:W4:Y:S03]  /*79b0*/  LDC R141, c[0x0][0x268] ;  /* 0x00009a00ff8d7b82 */ /* 0x000f260000000800 */
[----:B------:R-:W-:Y:S04]  /*79c0*/  STL [R1+0x60], RZ ;  /* 0x000060ff01007387 */ /* 0x000fe80000100800 */
[----:B------:R-:W-:Y:S01]  /*79d0*/  STL [R1+0x64], RZ ;  /* 0x000064ff01007387 */ /* 0x000fe20000100800 */
[----:B--2---:R-:W-:Y:S01]  /*79e0*/  IMAD R142, R3, 0x8e, RZ ;  /* 0x0000008e038e7824 */ /* 0x004fe200078e02ff */
[----:B------:R-:W2:Y:S02]  /*79f0*/  LDC R143, c[0x0][0x268] ;  /* 0x00009a00ff8f7b82 */ /* 0x000ea40000000800 */
[----:B------:R-:W-:Y:S04]  /*7a00*/  STL [R1+0x68], RZ ;  /* 0x000068ff01007387 */ /* 0x000fe80000100800 */
[----:B------:R-:W-:Y:S01]  /*7a10*/  STL [R1+0x6c], RZ ;  /* 0x00006cff01007387 */ /* 0x000fe20000100800 */
[----:B0-----:R-:W-:Y:S01]  /*7a20*/  IMAD R134, R2, 0x116, RZ ;  /* 0x0000011602867824 */ /* 0x001fe200078e02ff */
[----:B------:R-:W0:Y:S02]  /*7a30*/  LDC R3, c[0x0][0x268] ;  /* 0x00009a00ff037b82 */ /* 0x000e240000000800 */
[----:B------:R-:W-:Y:S04]  /*7a40*/  STL [R1+0x70], RZ ;  /* 0x000070ff01007387 */ /* 0x000fe80000100800 */
[----:B------:R-:W-:Y:S02]  /*7a50*/  STL [R1+0x74], RZ ;  /* 0x000074ff01007387 */ /* 0x000fe40000100800 */
[----:B------:R-:W1:Y:S02]  /*7a60*/  LDC R2, c[0x0][0x268] ;  /* 0x00009a00ff027b82 */ /* 0x000e640000000800 */
[----:B------:R-:W-:Y:S04]  /*7a70*/  STL [R1+0x78], RZ ;  /* 0x000078ff01007387 */ /* 0x000fe80000100800 */
[----:B------:R-:W-:Y:S04]  /*7a80*/  STL [R1+0x7c], RZ ;  /* 0x00007cff01007387 */ /* 0x000fe80000100800 */
[----:B------:R-:W-:Y:S04]  /*7a90*/  STL [R1+0x80], RZ ;  /* 0x000080ff01007387 */ /* 0x000fe80000100800 */
[----:B------:R-:W-:Y:S01]  /*7aa0*/  STL [R1+0x84], RZ ;  /* 0x000084ff01007387 */ /* 0x000fe20000100800 */
[----:B0-----:R-:W-:-:S02]  /*7ab0*/  IMAD R151, R3, 0x90, RZ ;  /* 0x0000009003977824 */ /* 0x001fc400078e02ff */
[----:B------:R-:W0:Y:S01]  /*7ac0*/  LDC R3, c[0x0][0x268] ;  /* 0x00009a00ff037b82 */ /* 0x000e220000000800 */
[----:B------:R-:W-:Y:S04]  /*7ad0*/  STL [R1+0x88], RZ ;  /* 0x000088ff01007387 */ /* 0x000fe80000100800 */
[----:B------:R-:W-:Y:S01]  /*7ae0*/  STL [R1+0x8c], RZ ;  /* 0x00008cff01007387 */ /* 0x000fe20000100800 */
[----:B-1----:R-:W-:Y:S02]  /*7af0*/  IMAD R138, R2, 0x118, RZ ;  /* 0x00000118028a7824 */ /* 0x002fe400078e02ff */
[----:B------:R-:W1:Y:S01]  /*7b00*/  LDC R2, c[0x0][0x268] ;  /* 0x00009a00ff027b82 */ /* 0x000e620000000800 */
[----:B------:R-:W-:Y:S04]  /*7b10*/  STL [R1+0x90], RZ ;  /* 0x000090ff01007387 */ /* 0x000fe80000100800 */
[----:B------:R-:W-:Y:S04]  /*7b20*/  STL [R1+0x94], RZ ;  /* 0x000094ff01007387 */ /* 0x000fe80000100800 */
[----:B------:R-:W-:Y:S04]  /*7b30*/  STL [R1+0x98], RZ ;  /* 0x000098ff01007387 */ /* 0x000fe80000100800 */
[----:B------:R-:W-:Y:S01]  /*7b40*/  STL [R1+0x9c], RZ ;  /* 0x00009cff01007387 */ /* 0x000fe20000100800 */
[----:B0-----:R-:W-:-:S03]  /*7b50*/  IMAD R158, R3, 0x92, RZ ;  /* 0x00000092039e7824 */ /* 0x001fc600078e02ff */
[----:B------:R-:W-:Y:S01]  /*7b60*/  STL [R1+0xa0], RZ ;  /* 0x0000a0ff01007387 */ /* 0x000fe20000100800 */
[----:B------:R-:W0:Y:S03]  /*7b70*/  LDC R3, c[0x0][0x268] ;  /* 0x00009a00ff037b82 */ /* 0x000e260000000800 */
[----:B------:R-:W-:Y:S01]  /*7b80*/  STL [R1+0xa4], RZ ;  /* 0x0000a4ff01007387 */ /* 0x000fe20000100800 */
[----:B-1----:R-:W-:-:S03]  /*7b90*/  IMAD R140, R2, 0x11a, RZ ;  /* 0x0000011a028c7824 */ /* 0x002fc600078e02ff */
[----:B------:R-:W-:Y:S01]  /*7ba0*/  STL [R1+0xa8], RZ ;  /* 0x0000a8ff01007387 */ /* 0x000fe20000100800 */
[----:B------:R-:W1:Y:S03]  /*7bb0*/  LDC R2, c[0x0][0x268] ;  /* 0x00009a00ff027b82 */ /* 0x000e660000000800 */
        /* <DEDUP_REMOVED lines=119> */
[----:B------:R-:W-:Y:S01]  /*8330*/  LEA.HI.X.SX32 R9, R169, R13, 0x1, P2 ;  /* 0x0000000da9097211 */ /* 0x000fe200010f0eff */
[----:B0-----:R-:W-:-:S02]  /*8340*/  IMAD R237, R3, 0x54, RZ ;  /* 0x0000005403ed7824 */ /* 0x001fc400078e02ff */
[----:B------:R-:W-:Y:S04]  /*8350*/  STL [R1+0x1d8], RZ ;  /* 0x0001d8ff01007387 */ /* 0x000fe80000100800 */
[----:B------:R-:W-:Y:S01]  /*8360*/  STL [R1+0x1dc], RZ ;  /* 0x0001dcff01007387 */ /* 0x000fe20000100800 */
[----:B-1----:R-:W-:-:S03]  /*8370*/  IMAD R183, R2, 0x130, RZ ;  /* 0x0000013002b77824 */ /* 0x002fc600078e02ff */
[----:B------:R-:W-:Y:S01]  /*8380*/  STL [R1+0x1e0], RZ ;  /* 0x0001e0ff01007387 */ /* 0x000fe20000100800 */
[----:B------:R-:W0:Y:S03]  /*8390*/  LDC R2, c[0x0][0x268] ;  /* 0x00009a00ff027b82 */ /* 0x000e260000000800 */
[----:B------:R-:W-:Y:S04]  /*83a0*/  STL [R1+0x1e4], RZ ;  /* 0x0001e4ff01007387 */ /* 0x000fe80000100800 */
[----:B------:R-:W-:Y:S04]  /*83b0*/  STL [R1+0x1e8], RZ ;  /* 0x0001e8ff01007387 */ /* 0x000fe80000100800 */
[----:B------:R-:W-:Y:S04]  /*83c0*/  STL [R1+0x1ec], RZ ;  /* 0x0001ecff01007387 */ /* 0x000fe80000100800 */
[----:B------:R-:W-:Y:S04]  /*83d0*/  STL [R1+0x1f0], RZ ;  /* 0x0001f0ff01007387 */ /* 0x000fe80000100800 */
[----:B------:R-:W-:Y:S04]  /*83e0*/  STL [R1+0x1f4], RZ ;  /* 0x0001f4ff01007387 */ /* 0x000fe80000100800 */
[----:B------:R-:W-:Y:S01]  /*83f0*/  STL [R1+0x1f8], RZ ;  /* 0x0001f8ff01007387 */ /* 0x000fe20000100800 */
[----:B0-----:R-:W-:-:S02]  /*8400*/  IMAD R186, R2, 0x132, RZ ;  /* 0x0000013202ba7824 */ /* 0x001fc400078e02ff */
[----:B------:R-:W0:Y:S01]  /*8410*/  LDC R2, c[0x0][0x268] ;  /* 0x00009a00ff027b82 */ /* 0x000e220000000800 */
[----:B------:R-:W-:Y:S04]  /*8420*/  STL [R1+0x1fc], RZ ;  /* 0x0001fcff01007387 */ /* 0x000fe80000100800 */
[----:B------:R1:W-:Y:S04]  /*8430*/  STL.64 [R1+0x1a18], R24 ;  /* 0x001a181801007387 */ /* 0x0003e80000100a00 */
[----:B------:R3:W-:Y:S04]  /*8440*/  STL.64 [R1+0x1a20], R26 ;  /* 0x001a201a01007387 */ /* 0x0007e80000100a00 */
[----:B------:R4:W-:Y:S01]  /*8450*/  STL.64 [R1+0xb18], R10 ;  /* 0x000b180a01007387 */ /* 0x0009e20000100a00 */
[----:B-1----:R-:W1:Y:S03]  /*8460*/  LDC R25, c[0x0][0x268] ;  /* 0x00009a00ff197b82 */ /* 0x002e660000000800 */
[----:B------:R2:W-:Y:S01]  /*8470*/  STL.64 [R1+0xb08], R4 ;  /* 0x000b080401007387 */ /* 0x0005e20000100a00 */
[----:B---3--:R-:W-:Y:S01]  /*8480*/  IADD3 R26, P1, R139, R12, RZ ;  /* 0x0000000c8b1a7210 */ /* 0x008fe20007f3e0ff */
[----:B0-----:R-:W-:-:S03]  /*8490*/  IMAD R190, R2, 0x134, RZ ;  /* 0x0000013402be7824 */ /* 0x001fc600078e02ff */
[----:B------:R-:W0:Y:S01]  /*84a0*/  LDC R24, c[0x0][0x268] ;  /* 0x00009a00ff187b82 */ /* 0x000e220000000800 */
[----:B------:R-:W-:Y:S02]  /*84b0*/  LEA.HI.X.SX32 R27, R161, R13, 0x1, P1 ;  /* 0x0000000da11b7211 */ /* 0x000fe400008f0eff */
[-C--:B----4-:R-:W-:Y:S02]  /*84c0*/  IADD3 R10, P0, R153, R12.reuse, RZ ;  /* 0x0000000c990a7210 */ /* 0x090fe40007f1e0ff */
[----:B--2---:R-:W-:Y:S01]  /*84d0*/  IADD3 R4, P6, R156, R12, RZ ;  /* 0x0000000c9c047210 */ /* 0x004fe20007fde0ff */
[----:B------:R2:W-:Y:S02]  /*84e0*/  STL.64 [R1+0xaf8], R26 ;  /* 0x000af81a01007387 */ /* 0x0005e40000100a00 */
[----:B------:R-:W3:Y:S01]  /*84f0*/  LDC R2, c[0x0][0x268] ;  /* 0x00009a00ff027b82 */ /* 0x000ee20000000800 */
[----:B-1----:R-:W-:-:S07]  /*8500*/  IMAD R127, R25, 0x44, RZ ;  /* 0x00000044197f7824 */ /* 0x002fce00078e02ff */
[----:B------:R-:W1:Y:S01]  /*8510*/  LDC R139, c[0x0][0x268] ;  /* 0x00009a00ff8b7b82 */ /* 0x000e620000000800 */
[----:B--2---:R2:W5:Y:S01]  /*8520*/  LDL.LU.64 R26, [R1+0x1a20] ;  /* 0x001a2000011a7983 */ /* 0x0045620000300a00 */
[----:B0-----:R-:W-:-:S06]  /*8530*/  IMAD R126, R24, 0x22, RZ ;  /* 0x00000022187e7824 */ /* 0x001fcc00078e02ff */
[----:B------:R-:W0:Y:S01]  /*8540*/  LDC R25, c[0x0][0x268] ;  /* 0x00009a00ff197b82 */ /* 0x000e220000000800 */
[----:B---3--:R-:W-:-:S07]  /*8550*/  IMAD R193, R2, 0x136, RZ ;  /* 0x0000013602c17824 */ /* 0x008fce00078e02ff */
[----:B------:R-:W3:Y:S08]  /*8560*/  LDC R24, c[0x0][0x268] ;  /* 0x00009a00ff187b82 */ /* 0x000ef00000000800 */
[----:B------:R-:W4:Y:S01]  /*8570*/  LDC R2, c[0x0][0x268] ;  /* 0x00009a00ff027b82 */ /* 0x000f220000000800 */
[----:B0-----:R-:W-:-:S07]  /*8580*/  IMAD R136, R25, 0x46, RZ ;  /* 0x0000004619887824 */ /* 0x001fce00078e02ff */
[----:B------:R-:W0:Y:S01]  /*8590*/  LDC R25, c[0x0][0x268] ;  /* 0x00009a00ff197b82 */ /* 0x000e220000000800 */
[----:B---3--:R-:W-:-:S07]  /*85a0*/  IMAD R149, R24, 0x24, RZ ;  /* 0x0000002418957824 */ /* 0x008fce00078e02ff */
[----:B------:R-:W3:Y:S01]  /*85b0*/  LDC R24, c[0x0][0x268] ;  /* 0x00009a00ff187b82 */ /* 0x000ee20000000800 */
[----:B----4-:R-:W-:-:S07]  /*85c0*/  IMAD R198, R2, 0x138, RZ ;  /* 0x0000013802c67824 */ /* 0x010fce00078e02ff */
        /* <DEDUP_REMOVED lines=9> */
[----:B---3--:R-:W-:Y:S01]  /*8660*/  IMAD R212, R24, 0x28, RZ ;  /* 0x0000002818d47824 */ /* 0x008fe200078e02ff */
[----:B------:R-:W-:Y:S01]  /*8670*/  IADD3 R24, P3, R146, R12, RZ ;  /* 0x0000000c92187210 */ /* 0x000fe20007f7e0ff */
[----:B----4-:R-:W-:-:S05]  /*8680*/  IMAD R205, R2, 0x13c, RZ ;  /* 0x0000013c02cd7824 */ /* 0x010fca00078e02ff */
[----:B------:R-:W3:Y:S01]  /*8690*/  LDC R2, c[0x0][0x268] ;  /* 0x00009a00ff027b82 */ /* 0x000ee20000000800 */
[----:B0-----:R-:W-:-:S07]  /*86a0*/  IMAD R181, R25, 0x4c, RZ ;  /* 0x0000004c19b57824 */ /* 0x001fce00078e02ff */
[----:B------:R-:W0:Y:S01]  /*86b0*/  LDC R25, c[0x0][0x268] ;  /* 0x00009a00ff197b82 */ /* 0x000e220000000800 */
[----:B---3--:R-:W-:-:S07]  /*86c0*/  IMAD R207, R2, 0x13e, RZ ;  /* 0x0000013e02cf7824 */ /* 0x008fce00078e02ff */
        /* <DEDUP_REMOVED lines=13> */
[----:B------:R-:W-:Y:S01]  /*87a0*/  STL.64 [R1+0xae8], R6 ;  /* 0x000ae80601007387 */ /* 0x000fe20000100a00 */
[----:B0-----:R-:W-:Y:S02]  /*87b0*/  IMAD R236, R25, 0x2a, RZ ;  /* 0x0000002a19ec7824 */ /* 0x001fe400078e02ff */
[----:B---3--:R-:W-:-:S04]  /*87c0*/  IMAD R222, R2, 0x144, RZ ;  /* 0x0000014402de7824 */ /* 0x008fc800078e02ff */
[----:B------:R-:W0:Y:S02]  /*87d0*/  LDC R2, c[0x0][0x268] ;  /* 0x00009a00ff027b82 */ /* 0x000e240000000800 */
[----:B0-----:R-:W-:-:S06]  /*87e0*/  IMAD R224, R2, 0x146, RZ ;  /* 0x0000014602e07824 */ /* 0x001fcc00078e02ff */
        /* <DEDUP_REMOVED lines=8> */
[----:B------:R-:W0:Y:S01]  /*8870*/  LDC R2, c[0x0][0x268] ;  /* 0x00009a00ff027b82 */ /* 0x000e220000000800 */
[----:B------:R-:W-:Y:S01]  /*8880*/  LEA.HI.X.SX32 R25, R172, R13, 0x1, P3 ;  /* 0x0000000dac197211 */ /* 0x000fe200018f0eff */
[----:B------:R-:W-:Y:S04]  /*8890*/  STL.64 [R1+0xad8], R8 ;  /* 0x000ad80801007387 */ /* 0x000fe80000100a00 */
[----:B------:R3:W-:Y:S04]  /*88a0*/  STL.64 [R1+0xac8], R24 ;  /* 0x000ac81801007387 */ /* 0x0007e80000100a00 */
[----:B---3--:R2:W5:Y:S01]  /*88b0*/  LDL.LU.64 R24, [R1+0x1a18] ;  /* 0x001a180001187983 */ /* 0x0085620000300a00 */
[----:B0-----:R-:W-:Y:S01]  /*88c0*/  IMAD R239, R2, 0xa8, RZ ;  /* 0x000000a802ef7824 */ /* 0x001fe200078e02ff */
[----:B------:R-:W-:-:S02]  /*88d0*/  IADD3 R2, P4, R148, R12, RZ ;  /* 0x0000000c94027210 */ /* 0x000fc40007f9e0ff */
[-C--:B------:R-:W-:Y:S02]  /*88e0*/  LEA.HI.X.SX32 R11, R180, R13.reuse, 0x1, P0 ;  /* 0x0000000db40b7211 */ /* 0x080fe400000f0eff */
[-C--:B------:R-:W-:Y:S02]  /*88f0*/  IADD3 R156, P1, R160, R12.reuse, RZ ;  /* 0x0000000ca09c7210 */ /* 0x080fe40007f3e0ff */
[-C--:B------:R-:W-:Y:S01]  /*8900*/  LEA.HI.X.SX32 R5, R185, R13.reuse, 0x1, P6 ;  /* 0x0000000db9057211 */ /* 0x080fe200030f0eff */
[----:B-1----:R-:W-:Y:S01]  /*8910*/  IMAD R139, R139, 0xef, RZ ;  /* 0x000000ef8b8b7824 */ /* 0x002fe200078e02ff */
[----:B------:R-:W-:Y:S01]  /*8920*/  LEA.HI.X.SX32 R3, R176, R13, 0x1, P4 ;  /* 0x0000000db0037211 */ /* 0x000fe200020f0eff */
[----:B------:R-:W0:Y:S04]  /*8930*/  LDC R148, c[0x0][0x268] ;  /* 0x00009a00ff947b82 */ /* 0x000e280000000800 */
[----:B------:R1:W-:Y:S04]  /*8940*/  STL.64 [R1+0xab8], R2 ;  /* 0x000ab80201007387 */ /* 0x0003e80000100a00 */
[----:B-1----:R-:W3:Y:S01]  /*8950*/  LDL.LU R3, [R1+0x1a10] ;  /* 0x001a100001037983 */ /* 0x002ee20000300800 */
[----:B------:R-:W-:-:S02]  /*8960*/  IADD3 R2, P4, R175, R12, RZ ;  /* 0x0000000caf027210 */ /* 0x000fc40007f9e0ff */
[-C--:B------:R-:W-:Y:S01]  /*8970*/  IADD3 R6, P5, R163, R12.reuse, RZ ;  /* 0x0000000ca3067210 */ /* 0x080fe20007fbe0ff */
[----:B------:R1:W-:Y:S01]  /*8980*/  STL.64 [R1+0xaa8], R10 ;  /* 0x000aa80a01007387 */ /* 0x0003e20000100a00 */
[----:B------:R-:W-:Y:S02]  /*8990*/  LEA.HI.X.SX32 R157, R188, R13, 0x1, P1 ;  /* 0x0000000dbc9d7211 */ /* 0x000fe400008f0eff */
[-C--:B------:R-:W-:Y:S01]  /*89a0*/  IADD3 R8, P2, R168, R12.reuse, RZ ;  /* 0x0000000ca8087210 */ /* 0x080fe20007f5e0ff */
[----:B------:R-:W-:Y:S01]  /*89b0*/  STL [R1+0xa48], R2 ;  /* 0x000a480201007387 */ /* 0x000fe20000100800 */
[----:B------:R-:W-:-:S03]  /*89c0*/  IADD3 R168, P3, R171, R12, RZ ;  /* 0x0000000caba87210 */ /* 0x000fc60007f7e0ff */
[----:B------:R4:W-:Y:S01]  /*89d0*/  STL.64 [R1+0xa98], R4 ;  /* 0x000a980401007387 */ /* 0x0009e20000100a00 */
[-C--:B------:R-:W-:Y:S02]  /*89e0*/  LEA.HI.X.SX32 R7, R192, R13.reuse, 0x1, P5 ;  /* 0x0000000dc0077211 */ /* 0x080fe400028f0eff */
[-C--:B------:R-:W-:Y:S02]  /*89f0*/  LEA.HI.X.SX32 R9, R196, R13.reuse, 0x1, P2 ;  /* 0x0000000dc4097211 */ /* 0x080fe400010f0eff */
[-C--:B-1----:R-:W-:Y:S02]  /*8a00*/  IADD3 R10, P0, R178, R12.reuse, RZ ;  /* 0x0000000cb20a7210 */ /* 0x082fe40007f1e0ff */
[----:B------:R-:W-:Y:S02]  /*8a10*/  LEA.HI.X.SX32 R169, R200, R13, 0x1, P3 ;  /* 0x0000000dc8a97211 */ /* 0x000fe400018f0eff */
[----:B----4-:R-:W-:Y:S02]  /*8a20*/  IADD3 R4, P6, R184, R12, RZ ;  /* 0x0000000cb8047210 */ /* 0x010fe40007fde0ff */
[----:B------:R-:W-:-:S02]  /*8a30*/  MOV R184, R2 ;  /* 0x0000000200b87202 */ /* 0x000fc40000000f00 */
[-C--:B------:R-:W-:Y:S02]  /*8a40*/  LEA.HI.X.SX32 R11, R208, R13.reuse, 0x1, P0 ;  /* 0x0000000dd00b7211 */ /* 0x080fe400000f0eff */
[----:B------:R-:W-:Y:S02]  /*8a50*/  LEA.HI.X.SX32 R5, R210, R13, 0x1, P6 ;  /* 0x0000000dd2057211 */ /* 0x000fe400030f0eff */
[----:B---3--:R-:W-:Y:S02]  /*8a60*/  MOV R185, R3 ;  /* 0x0000000300b97202 */ /* 0x008fe40000000f00 */
[----:B------:R2:W5:Y:S01]  /*8a70*/  LDL.LU.64 R2, [R1+0x1a08] ;  /* 0x001a080001027983 */ /* 0x0005620000300a00 */
[----:B------:R-:W-:-:S03]  /*8a80*/  LEA.HI.X.SX32 R185, R204, R13, 0x1, P4 ;  /* 0x0000000dccb97211 */ /* 0x000fc600020f0eff */
[----:B------:R1:W-:Y:S04]  /*8a90*/  STL.64 [R1+0xa88], R156 ;  /* 0x000a889c01007387 */ /* 0x0003e80000100a00 */
[----:B------:R3:W-:Y:S04]  /*8aa0*/  STL.64 [R1+0xa78], R6 ;  /* 0x000a780601007387 */ /* 0x0007e80000100a00 */
[----:B------:R-:W-:Y:S01]  /*8ab0*/  STL.64 [R1+0xa68], R8 ;  /* 0x000a680801007387 */ /* 0x000fe20000100a00 */
[----:B-1----:R-:W-:-:S03]  /*8ac0*/  IADD3 R156, P1, R187, R12, RZ ;  /* 0x0000000cbb9c7210 */ /* 0x002fc60007f3e0ff */
[----:B------:R-:W-:Y:S01]  /*8ad0*/  STL.64 [R1+0xa58], R168 ;  /* 0x000a58a801007387 */ /* 0x000fe20000100a00 */
[----:B------:R-:W-:-:S03]  /*8ae0*/  LEA.HI.X.SX32 R157, R217, R13, 0x1, P1 ;  /* 0x0000000dd99d7211 */ /* 0x000fc600008f0eff */
[----:B------:R-:W-:Y:S04]  /*8af0*/  STL [R1+0xa4c], R185 ;  /* 0x000a4cb901007387 */ /* 0x000fe80000100800 */
[----:B------:R-:W-:Y:S04]  /*8b00*/  STL.64 [R1+0xa38], R10 ;  /* 0x000a380a01007387 */ /* 0x000fe80000100a00 */
[----:B------:R-:W-:Y:S04]  /*8b10*/  STL.64 [R1+0xa28], R4 ;  /* 0x000a280401007387 */ /* 0x000fe80000100a00 */
[----:B------:R1:W-:Y:S01]  /*8b20*/  STL.64 [R1+0xa18], R156 ;  /* 0x000a189c01007387 */ /* 0x0003e20000100a00 */
[----:B---3--:R-:W-:-:S02]  /*8b30*/  IADD3 R6, P5, R191, R12, RZ ;  /* 0x0000000cbf067210 */ /* 0x008fc40007fbe0ff */
[-C--:B-1----:R-:W-:Y:S02]  /*8b40*/  LEA R156, P1, R133, R12.reuse, 0x2 ;  /* 0x0000000c859c7211 */ /* 0x082fe400078210ff */
[----:B------:R-:W1:Y:S01]  /*8b50*/  LDC R133, c[0x0][0x268] ;  /* 0x00009a00ff857b82 */ /* 0x000e620000000800 */
[-C--:B------:R-:W-:Y:S02]  /*8b60*/  IADD3 R8, P2, R194, R12.reuse, RZ ;  /* 0x0000000cc2087210 */ /* 0x080fe40007f5e0ff */
[-C--:B------:R-:W-:Y:S02]  /*8b70*/  IADD3 R168, P3, R199, R12.reuse, RZ ;  /* 0x0000000cc7a87210 */ /* 0x080fe40007f7e0ff */
[-C--:B------:R-:W-:Y:S02]  /*8b80*/  LEA.HI.X.SX32 R7, R219, R13.reuse, 0x1, P5 ;  /* 0x0000000ddb077211 */ /* 0x080fe400028f0eff */
[-C--:B------:R-:W-:Y:S02]  /*8b90*/  LEA.HI.X.SX32 R9, R221, R13.reuse, 0x1, P2 ;  /* 0x0000000ddd097211 */ /* 0x080fe400010f0eff */
[----:B------:R-:W-:Y:S01]  /*8ba0*/  LEA.HI.X.SX32 R169, R223, R13, 0x1, P3 ;  /* 0x0000000ddfa97211 */ /* 0x000fe200018f0eff */
[----:B------:R3:W-:Y:S04]  /*8bb0*/  STL.64 [R1+0xa08], R6 ;  /* 0x000a080601007387 */ /* 0x0007e80000100a00 */
[----:B---3--:R-:W3:Y:S04]  /*8bc0*/  LDL.LU R6, [R1+0x1a04] ;  /* 0x001a040001067983 */ /* 0x008ee80000300800 */
[----:B------:R4:W-:Y:S04]  /*8bd0*/  STL.64 [R1+0x9f8], R8 ;  /* 0x0009f80801007387 */ /* 0x0009e80000100a00 */
[----:B----4-:R-:W4:Y:S04]  /*8be0*/  LDL.LU R8, [R1+0x1a00] ;  /* 0x001a000001087983 */ /* 0x010f280000300800 */
[----:B------:R1:W-:Y:S02]  /*8bf0*/  STL.64 [R1+0x9e8], R168 ;  /* 0x0009e8a801007387 */ /* 0x0003e40000100a00 */
[----:B-1----:R-:W-:-:S02]  /*8c00*/  LEA R168, P3, R133, R12, 0x5 ;  /* 0x0000000c85a87211 */ /* 0x002fc400078628ff */
[----:B------:R-:W1:Y:S01]  /*8c10*/  LDC R133, c[0x0][0x268] ;  /* 0x00009a00ff857b82 */ /* 0x000e620000000800 */
[-C--:B------:R-:W-:Y:S02]  /*8c20*/  IADD3 R184, P4, R202, R12.reuse, RZ ;  /* 0x0000000ccab87210 */ /* 0x080fe40007f9e0ff */
[-C--:B------:R-:W-:Y:S02]  /*8c30*/  IADD3 R10, P0, R206, R12.reuse, RZ ;  /* 0x0000000cce0a7210 */ /* 0x080fe40007f1e0ff */
[----:B------:R-:W-:Y:S02]  /*8c40*/  IADD3 R4, P6, R14, R12, RZ ;  /* 0x0000000c0e047210 */ /* 0x000fe40007fde0ff */
[-C--:B------:R-:W-:Y:S02]  /*8c50*/  LEA.HI.X.SX32 R185, R225, R13.reuse, 0x1, P4 ;  /* 0x0000000de1b97211 */ /* 0x080fe400020f0eff */
[----:B------:R-:W-:-:S03]  /*8c60*/  LEA.HI.X.SX32 R11, R229, R13, 0x1, P0 ;  /* 0x0000000de50b7211 */ /* 0x000fc600000f0eff */
[----:B------:R-:W-:Y:S04]  /*8c70*/  STL.64 [R1+0x9d8], R184 ;  /* 0x0009d8b801007387 */ /* 0x000fe80000100a00 */
[----:B------:R0:W-:Y:S01]  /*8c80*/  STL.64 [R1+0x9c8], R10 ;  /* 0x0009c80a01007387 */ /* 0x0001e20000100a00 */
[-C--:B-1----:R-:W-:Y:S02]  /*8c90*/  LEA.HI.X.SX32 R5, R133, R13.reuse, 0x1, P6 ;  /* 0x0000000d85057211 */ /* 0x082fe400030f0eff */
[----:B------:R-:W1:Y:S01]  /*8ca0*/  LDC R133, c[0x0][0x268] ;  /* 0x00009a00ff857b82 */ /* 0x000e620000000800 */
[----:B0-----:R-:W2:Y:S04]  /*8cb0*/  LDL.LU R10, [R1+0x19fc] ;  /* 0x0019fc00010a7983 */ /* 0x001ea80000300800 */
[----:B------:R0:W-:Y:S04]  /*8cc0*/  STL.64 [R1+0x19b8], R4 ;  /* 0x0019b80401007387 */ /* 0x0001e80000100a00 */
[----:B0-----:R-:W2:Y:S01]  /*8cd0*/  LDL.LU R4, [R1+0x19f8] ;  /* 0x0019f80001047983 */ /* 0x001ea20000300800 */
[----:B------:R-:W-:-:S05]  /*8ce0*/  LEA.HI.X.SX32 R157, R14, R13, 0x1, P1 ;  /* 0x0000000d0e9d7211 */ /* 0x000fca00008f0eff */
[----:B------:R0:W-:Y:S01]  /*8cf0*/  STL.64 [R1+0x19b0], R156 ;  /* 0x0019b09c01007387 */ /* 0x0001e20000100a00 */
[----:B-1----:R-:W-:Y:S01]  /*8d00*/  IMAD R133, R133, 0x75, RZ ;  /* 0x0000007585857824 */ /* 0x002fe200078e02ff */
[----:B0-----:R-:W-:-:S04]  /*8d10*/  IADD3 R156, P1, R23, R12, RZ ;  /* 0x0000000c179c7210 */ /* 0x001fc80007f3e0ff */
[-C--:B------:R-:W-:Y:S02]  /*8d20*/  LEA.HI.X.SX32 R157, R133, R13.reuse, 0x1, P1 ;  /* 0x0000000d859d7211 */ /* 0x080fe400008f0eff */
[----:B------:R-:W0:Y:S01]  /*8d30*/  LDC R133, c[0x0][0x268] ;  /* 0x00009a00ff857b82 */ /* 0x000e220000000800 */
[----:B------:R-:W-:Y:S02]  /*8d40*/  LEA R184, P4, R135, R12, 0x6 ;  /* 0x0000000c87b87211 */ /* 0x000fe400078830ff */
[-C--:B------:R-:W-:Y:S02]  /*8d50*/  LEA.HI.X.SX32 R169, R241, R13.reuse, 0x1, P3 ;  /* 0x0000000df1a97211 */ /* 0x080fe400018f0eff */
[----:B------:R-:W-:-:S03]  /*8d60*/  LEA.HI.X.SX32 R185, R244, R13, 0x1, P4 ;  /* 0x0000000df4b97211 */ /* 0x000fc600020f0eff */
[----:B------:R-:W1:Y:S01]  /*8d70*/  LDC R135, c[0x0][0x268] ;  /* 0x00009a00ff877b82 */ /* 0x000e620000000800 */
[----:B0-----:R-:W-:Y:S02]  /*8d80*/  IMAD R133, R133, 0x3b0, RZ ;  /* 0x000003b085857824 */ /* 0x001fe400078e02ff */
[----:B-1----:R-:W-:Y:S01]  /*8d90*/  IMAD R135, R135, 0xeb, RZ ;  /* 0x000000eb87877824 */ /* 0x002fe200078e02ff */
[----:B---3--:R-:W-:-:S04]  /*8da0*/  LEA R6, P5, R6, R12, 0x3 ;  /* 0x0000000c06067211 */ /* 0x008fc800078a18ff */
[----:B------:R-:W-:Y:S02]  /*8db0*/  LEA.HI.X.SX32 R7, R234, R13, 0x1, P5 ;  /* 0x0000000dea077211 */ /* 0x000fe400028f0eff */
[----:B----4-:R-:W-:-:S04]  /*8dc0*/  LEA R8, P2, R8, R12, 0x4 ;  /* 0x0000000c08087211 */ /* 0x010fc800078420ff */
[----:B------:R-:W-:Y:S01]  /*8dd0*/  LEA.HI.X.SX32 R9, R238, R13, 0x1, P2 ;  /* 0x0000000dee097211 */ /* 0x000fe200010f0eff */
[----:B------:R-:W-:Y:S04]  /*8de0*/  STL.64 [R1+0x19a0], R6 ;  /* 0x0019a00601007387 */ /* 0x000fe80000100a00 */
[----:B------:R0:W-:Y:S04]  /*8df0*/  STL.64 [R1+0x1980], R8 ;  /* 0x0019800801007387 */ /* 0x0001e80000100a00 */
[----:B------:R-:W-:Y:S04]  /*8e00*/  STL.64 [R1+0x1940], R168 ;  /* 0x001940a801007387 */ /* 0x000fe80000100a00 */
[----:B------:R-:W-:Y:S01]  /*8e10*/  STL.64 [R1+0x18c0], R184 ;  /* 0x0018c0b801007387 */ /* 0x000fe20000100a00 */
[----:B0-----:R-:W-:-:S04]  /*8e20*/  IADD3 R8, P2, R235, R12, RZ ;  /* 0x0000000ceb087210 */ /* 0x001fc80007f5e0ff */
[----:B------:R-:W-:Y:S02]  /*8e30*/  LEA.HI.X.SX32 R9, R15, R13, 0x1, P2 ;  /* 0x0000000d0f097211 */ /* 0x000fe400010f0eff */
[----:B--2---:R-:W-:-:S04]  /*8e40*/  LEA R10, P0, R10, R12, 0x7 ;  /* 0x0000000c0a0a7211 */ /* 0x004fc800078038ff */
[----:B------:R-:W-:Y:S02]  /*8e50*/  LEA.HI.X.SX32 R11, R247, R13, 0x1, P0 ;  /* 0x0000000df70b7211 */ /* 0x000fe400000f0eff */
[----:B------:R-:W-:-:S03]  /*8e60*/  IADD3 R160, P0, R77, R12, RZ ;  /* 0x0000000c4da07210 */ /* 0x000fc60007f1e0ff */
[----:B------:R0:W-:Y:S01]  /*8e70*/  STL.64 [R1+0x17c0], R10 ;  /* 0x0017c00a01007387 */ /* 0x0001e20000100a00 */
[----:B------:R-:W-:-:S04]  /*8e80*/  LEA R4, P6, R4, R12, 0x8 ;  /* 0x0000000c04047211 */ /* 0x000fc800078c40ff */
[----:B------:R-:W-:Y:S01]  /*8e90*/  LEA.HI.X.SX32 R5, R249, R13, 0x1, P6 ;  /* 0x0000000df9057211 */ /* 0x000fe200030f0eff */
[----:B0-----:R0:W5:Y:S01]  /*8ea0*/  LDL.LU.64 R10, [R1+0x19f0] ;  /* 0x0019f000010a7983 */ /* 0x0011620000300a00 */
[----:B------:R-:W-:-:S03]  /*8eb0*/  MOV R14, R160 ;  /* 0x000000a0000e7202 */ /* 0x000fc60000000f00 */
[----:B------:R-:W-:Y:S04]  /*8ec0*/  STL.64 [R1+0x15c0], R4 ;  /* 0x0015c00401007387 */ /* 0x000fe80000100a00 */
[----:B------:R1:W-:Y:S02]  /*8ed0*/  STL [R1+0x17e8], R160 ;  /* 0x0017e8a001007387 */ /* 0x0003e40000100800 */
[-C--:B-1----:R-:W-:Y:S02]  /*8ee0*/  IADD3 R160, P2, R133, R12.reuse, RZ ;  /* 0x0000000c85a07210 */ /* 0x082fe40007f5e0ff */
[----:B------:R-:W1:Y:S01]  /*8ef0*/  LDC R133, c[0x0][0x268] ;  /* 0x00009a00ff857b82 */ /* 0x000e620000000800 */
[-C--:B------:R-:W-:Y:S02]  /*8f00*/  IADD3 R6, P5, R15, R12.reuse, RZ ;  /* 0x0000000c0f067210 */ /* 0x080fe40007fbe0ff */
[----:B------:R-:W-:-:S02]  /*8f10*/  IADD3 R184, P4, R243, R12, RZ ;  /* 0x0000000cf3b87210 */ /* 0x000fc40007f9e0ff */
[-C--:B------:R-:W-:Y:S01]  /*8f20*/  LEA.HI.X.SX32 R7, R23, R13.reuse, 0x1, P5 ;  /* 0x0000000d17077211 */ /* 0x080fe200028f0eff */
[----:B------:R-:W-:Y:S01]  /*8f30*/  STL.64 [R1+0x1618], R156 ;  /* 0x0016189c01007387 */ /* 0x000fe20000100a00 */
[----:B------:R-:W-:-:S03]  /*8f40*/  LEA.HI.X.SX32 R185, R76, R13, 0x1, P4 ;  /* 0x0000000d4cb97211 */ /* 0x000fc600020f0eff */
[----:B------:R2:W-:Y:S04]  /*8f50*/  STL.64 [R1+0xb20], R8 ;  /* 0x000b200801007387 */ /* 0x0005e80000100a00 */
[----:B--2---:R0:W5:Y:S01]  /*8f60*/  LDL.LU.64 R8, [R1+0x19e8] ;  /* 0x0019e80001087983 */ /* 0x0041620000300a00 */
[----:B-1----:R-:W-:-:S03]  /*8f70*/  IMAD R133, R133, 0x3b4, RZ ;  /* 0x000003b485857824 */ /* 0x002fc600078e02ff */
[----:B------:R1:W-:Y:S04]  /*8f80*/  STL.64 [R1+0x1270], R6 ;  /* 0x0012700601007387 */ /* 0x0003e80000100a00 */
[----:B-1----:R0:W5:Y:S04]  /*8f90*/  LDL.LU.64 R6, [R1+0x19e0] ;  /* 0x0019e00001067983 */ /* 0x0021680000300a00 */
[----:B------:R1:W-:Y:S02]  /*8fa0*/  STL.64 [R1+0xb10], R184 ;  /* 0x000b10b801007387 */ /* 0x0003e40000100a00 */
[----:B-1----:R-:W-:-:S02]  /*8fb0*/  IADD3 R184, P4, R133, R12, RZ ;  /* 0x0000000c85b87210 */ /* 0x002fc40007f9e0ff */
[----:B------:R-:W1:Y:S01]  /*8fc0*/  LDC R133, c[0x0][0x268] ;  /* 0x00009a00ff857b82 */ /* 0x000e620000000800 */
[----:B------:R-:W-:Y:S02]  /*8fd0*/  IMAD.MOV.U32 R15, RZ, RZ, R161 ;  /* 0x000000ffff0f7224 */ /* 0x000fe400078e00a1 */
[----:B-1----:R-:W-:-:S05]  /*8fe0*/  IMAD R133, R133, 0x3b, RZ ;  /* 0x0000003b85857824 */ /* 0x002fca00078e02ff */
[-C--:B------:R-:W-:Y:S02]  /*8ff0*/  LEA.HI.X.SX32 R15, R133, R13.reuse, 0x1, P0 ;  /* 0x0000000d850f7211 */ /* 0x080fe400000f0eff */
[----:B------:R-:W1:Y:S01]  /*9000*/  LDC R133, c[0x0][0x268] ;  /* 0x00009a00ff857b82 */ /* 0x000e620000000800 */
[-C--:B------:R-:W-:Y:S02]  /*9010*/  IADD3 R234, P5, R80, R12.reuse, RZ ;  /* 0x0000000c50ea7210 */ /* 0x080fe40007fbe0ff */
[-C--:B------:R-:W-:Y:S02]  /*9020*/  IADD3 R4, P6, R79, R12.reuse, RZ ;  /* 0x0000000c4f047210 */ /* 0x080fe40007fde0ff */
[----:B------:R-:W-:Y:S01]  /*9030*/  IADD3 R168, P3, R76, R12, RZ ;  /* 0x0000000c4ca87210 */ /* 0x000fe20007f7e0ff */
[----:B------:R2:W-:Y:S01]  /*9040*/  STL [R1+0x1258], R234 ;  /* 0x001258ea01007387 */ /* 0x0005e20000100800 */
[----:B------:R-:W-:Y:S02]  /*9050*/  LEA.HI.X.SX32 R5, R77, R13, 0x1, P6 ;  /* 0x0000000d4d057211 */ /* 0x000fe400030f0eff */
[----:B------:R-:W-:Y:S01]  /*9060*/  MOV R76, R234 ;  /* 0x000000ea004c7202 */ /* 0x000fe20000000f00 */
[----:B-1----:R-:W-:-:S05]  /*9070*/  IMAD R133, R133, 0x3b8, RZ ;  /* 0x000003b885857824 */ /* 0x002fca00078e02ff */
[-C--:B--2---:R-:W-:Y:S02]  /*9080*/  IADD3 R234, P6, R133, R12.reuse, RZ ;  /* 0x0000000c85ea7210 */ /* 0x084fe40007fde0ff */
[----:B------:R-:W1:Y:S01]  /*9090*/  LDC R133, c[0x0][0x268] ;  /* 0x00009a00ff857b82 */ /* 0x000e620000000800 */
[-C--:B------:R-:W-:Y:S02]  /*90a0*/  LEA.HI.X.SX32 R169, R135, R13.reuse, 0x1, P3 ;  /* 0x0000000d87a97211 */ /* 0x080fe400018f0eff */
[C---:B------:R-:W-:Y:S02]  /*90b0*/  IADD3 R156, P1, R78.reuse, R12, RZ ;  /* 0x0000000c4e9c7210 */ /* 0x040fe40007f3e0ff */
[-C--:B------:R-:W-:Y:S01]  /*90c0*/  LEA.HI.X.SX32 R161, R78, R13.reuse, 0x1, P2 ;  /* 0x0000000d4ea17211 */ /* 0x080fe200010f0eff */
[----:B------:R-:W-:Y:S01]  /*90d0*/  STL.64 [R1+0x1268], R168 ;  /* 0x001268a801007387 */ /* 0x000fe20000100a00 */
[----:B------:R-:W-:Y:S01]  /*90e0*/  LEA.HI.X.SX32 R157, R79, R13, 0x1, P1 ;  /* 0x0000000d4f9d7211 */ /* 0x000fe200008f0eff */
[----:B------:R-:W2:Y:S02]  /*90f0*/  LDC R135, c[0x0][0x268] ;  /* 0x00009a00ff877b82 */ /* 0x000ea40000000800 */
[----:B------:R-:W-:Y:S04]  /*9100*/  STL [R1+0x17ec], R15 ;  /* 0x0017ec0f01007387 */ /* 0x000fe80000100800 */
[----:B------:R3:W-:Y:S01]  /*9110*/  STL.64 [R1+0x1610], R4 ;  /* 0x0016100401007387 */ /* 0x0007e20000100a00 */
[----:B-1----:R-:W-:-:S03]  /*9120*/  IMAD R133, R133, 0x3bc, RZ ;  /* 0x000003bc85857824 */ /* 0x002fc600078e02ff */
[----:B---3--:R0:W5:Y:S04]  /*9130*/  LDL.LU.64 R4, [R1+0x19d8] ;  /* 0x0019d80001047983 */ /* 0x0081680000300a00 */
[----:B------:R-:W-:Y:S04]  /*9140*/  STL.64 [R1+0xb00], R160 ;  /* 0x000b00a001007387 */ /* 0x000fe80000100a00 */
[----:B------:R1:W-:Y:S02]  /*9150*/  STL.64 [R1+0x1260], R156 ;  /* 0x0012609c01007387 */ /* 0x0003e40000100a00 */
[----:B-1----:R-:W-:-:S02]  /*9160*/  IADD3 R156, P1, R133, R12, RZ ;  /* 0x0000000c859c7210 */ /* 0x002fc40007f3e0ff */
[----:B------:R-:W1:Y:S01]  /*9170*/  LDC R133, c[0x0][0x268] ;  /* 0x00009a00ff857b82 */ /* 0x000e620000000800 */
[----:B------:R-:W-:Y:S01]  /*9180*/  IADD3 R168, P3, R82, R12, RZ ;  /* 0x0000000c52a87210 */ /* 0x000fe20007f7e0ff */
[----:B--2---:R-:W-:Y:S02]  /*9190*/  IMAD R135, R135, 0xed, RZ ;  /* 0x000000ed87877824 */ /* 0x004fe400078e02ff */
[----:B-1----:R-:W-:-:S05]  /*91a0*/  IMAD R133, R133, 0x77, RZ ;  /* 0x0000007785857824 */ /* 0x002fca00078e02ff */
[-C--:B------:R-:W-:Y:S02]  /*91b0*/  LEA.HI.X.SX32 R169, R133, R13.reuse, 0x1, P3 ;  /* 0x0000000d85a97211 */ /* 0x080fe400018f0eff */
[----:B------:R-:W1:Y:S01]  /*91c0*/  LDC R133, c[0x0][0x268] ;  /* 0x00009a00ff857b82 */ /* 0x000e620000000800 */
[----:B------:R-:W-:Y:S02]  /*91d0*/  IADD3 R14, P0, R81, R12, RZ ;  /* 0x0000000c510e7210 */ /* 0x000fe40007f1e0ff */
[----:B------:R-:W-:Y:S02]  /*91e0*/  LEA.HI.X.SX32 R185, R80, R13, 0x1, P4 ;  /* 0x0000000d50b97211 */ /* 0x000fe400020f0eff */
[----:B------:R-:W-:Y:S02]  /*91f0*/  MOV R77, R235 ;  /* 0x000000eb004d7202 */ /* 0x000fe40000000f00 */
[-C--:B------:R-:W-:Y:S02]  /*9200*/  LEA.HI.X.SX32 R77, R135, R13.reuse, 0x1, P5 ;  /* 0x0000000d874d7211 */ /* 0x080fe400028f0eff */
[-C--:B------:R-:W-:Y:S01]  /*9210*/  LEA.HI.X.SX32 R235, R81, R13.reuse, 0x1, P6 ;  /* 0x0000000d51eb7211 */ /* 0x080fe200030f0eff */
[----:B------:R-:W-:Y:S01]  /*9220*/  STL.64 [R1+0xaf0], R184 ;  /* 0x000af0b801007387 */ /* 0x000fe20000100a00 */
[-C--:B------:R-:W-:Y:S01]  /*9230*/  LEA.HI.X.SX32 R15, R82, R13.reuse, 0x1, P0 ;  /* 0x0000000d520f7211 */ /* 0x080fe200000f0eff */
[----:B------:R-:W2:Y:S01]  /*9240*/  LDC R135, c[0x0][0x268] ;  /* 0x00009a00ff877b82 */ /* 0x000ea20000000800 */
[----:B------:R-:W-:Y:S01]  /*9250*/  LEA.HI.X.SX32 R157, R83, R13, 0x1, P1 ;  /* 0x0000000d539d7211 */ /* 0x000fe200008f0eff */
[----:B------:R-:W-:Y:S04]  /*9260*/  STL.64 [R1+0x1608], R168 ;  /* 0x001608a801007387 */ /* 0x000fe80000100a00 */
[----:B------:R-:W-:Y:S04]  /*9270*/  STL [R1+0x125c], R77 ;  /* 0x00125c4d01007387 */ /* 0x000fe80000100800 */
[----:B------:R-:W-:Y:S01]  /*9280*/  STL.64 [R1+0xae0], R234 ;  /* 0x000ae0ea01007387 */ /* 0x000fe20000100a00 */
[----:B-1----:R-:W-:-:S03]  /*9290*/  IMAD R133, R133, 0x3c0, RZ ;  /* 0x000003c085857824 */ /* 0x002fc600078e02ff */
[----:B------:R-:W-:Y:S04]  /*92a0*/  STL.64 [R1+0x1250], R14 ;  /* 0x0012500e01007387 */ /* 0x000fe80000100a00 */
[----:B------:R1:W-:Y:S02]  /*92b0*/  STL.64 [R1+0xad0], R156 ;  /* 0x000ad09c01007387 */ /* 0x0003e40000100a00 */
[-C--:B-1----:R-:W-:Y:S02]  /*92c0*/  IADD3 R156, P1, R133, R12.reuse, RZ ;  /* 0x0000000c859c7210 */ /* 0x082fe40007f3e0ff */
[----:B------:R-:W1:Y:S01]  /*92d0*/  LDC R133, c[0x0][0x268] ;  /* 0x00009a00ff857b82 */ /* 0x000e620000000800 */
[----:B--2---:R-:W-:Y:S01]  /*92e0*/  IMAD R135, R135, 0xf, RZ ;  /* 0x0000000f87877824 */ /* 0x004fe200078e02ff */
[----:B------:R-:W-:-:S04]  /*92f0*/  IADD3 R184, P4, R84, R12, RZ ;  /* 0x0000000c54b87210 */ /* 0x000fc80007f9e0ff */
[----:B------:R-:W-:Y:S02]  /*9300*/  LEA.HI.X.SX32 R185, R135, R13, 0x1, P4 ;  /* 0x0000000d87b97211 */ /* 0x000fe400020f0eff */
[----:B------:R-:W-:Y:S01]  /*9310*/  IADD3 R160, P2, R83, R12, RZ ;  /* 0x0000000c53a07210 */ /* 0x000fe20007f5e0ff */
[----:B------:R-:W2:Y:S01]  /*9320*/  LDC R135, c[0x0][0x268] ;  /* 0x00009a00ff877b82 */ /* 0x000ea20000000800 */
[----:B-1----:R-:W-:-:S05]  /*9330*/  IMAD R133, R133, 0x3c4, RZ ;  /* 0x000003c485857824 */ /* 0x002fca00078e02ff */
[-C--:B------:R-:W-:Y:S02]  /*9340*/  IADD3 R80, P4, R133, R12.reuse, RZ ;  /* 0x0000000c85507210 */ /* 0x080fe40007f9e0ff */
[----:B------:R-:W1:Y:S01]  /*9350*/  LDC R133, c[0x0][0x268] ;  /* 0x00009a00ff857b82 */ /* 0x000e620000000800 */
[-C--:B------:R-:W-:Y:S02]  /*9360*/  IADD3 R78, P5, R85, R12.reuse, RZ ;  /* 0x0000000c554e7210 */ /* 0x080fe40007fbe0ff */
[-C--:B------:R-:W-:Y:S02]  /*9370*/  IADD3 R76, P6, R88, R12.reuse, RZ ;  /* 0x0000000c584c7210 */ /* 0x080fe40007fde0ff */
[-C--:B------:R-:W-:Y:S02]  /*9380*/  LEA.HI.X.SX32 R161, R139, R13.reuse, 0x1, P2 ;  /* 0x0000000d8ba17211 */ /* 0x080fe400010f0eff */
[----:B------:R-:W-:Y:S02]  /*9390*/  LEA.HI.X.SX32 R79, R84, R13, 0x1, P5 ;  /* 0x0000000d544f7211 */ /* 0x000fe400028f0eff */
[----:B------:R-:W-:-:S02]  /*93a0*/  IADD3 R168, P3, R86, R12, RZ ;  /* 0x0000000c56a87210 */ /* 0x000fc40007f7e0ff */
[-C--:B------:R-:W-:Y:S01]  /*93b0*/  LEA.HI.X.SX32 R77, R86, R13.reuse, 0x1, P6 ;  /* 0x0000000d564d7211 */ /* 0x080fe200030f0eff */
[----:B------:R-:W-:Y:S01]  /*93c0*/  STL.64 [R1+0x1248], R160 ;  /* 0x001248a001007387 */ /* 0x000fe20000100a00 */
[C---:B------:R-:W-:Y:S02]  /*93d0*/  IADD3 R14, P0, R87.reuse, R12, RZ ;  /* 0x0000000c570e7210 */ /* 0x040fe40007f1e0ff */
[-C--:B------:R-:W-:Y:S01]  /*93e0*/  LEA.HI.X.SX32 R157, R87, R13.reuse, 0x1, P1 ;  /* 0x0000000d579d7211 */ /* 0x080fe200008f0eff */
[----:B------:R-:W-:Y:S01]  /*93f0*/  STL.64 [R1+0x18d0], R78 ;  /* 0x0018d04e01007387 */ /* 0x000fe20000100a00 */
[----:B--2---:R-:W-:Y:S01]  /*9400*/  IMAD R135, R135, 0x3cc, RZ ;  /* 0x000003cc87877824 */ /* 0x004fe200078e02ff */
[----:B------:R-:W-:Y:S01]  /*9410*/  LEA.HI.X.SX32 R81, R89, R13, 0x1, P4 ;  /* 0x0000000d59517211 */ /* 0x000fe200020f0eff */
[----:B------:R-:W2:Y:S01]  /*9420*/  LDC R139, c[0x0][0x268] ;  /* 0x00009a00ff8b7b82 */ /* 0x000ea20000000800 */
[----:B------:R-:W-:Y:S01]  /*9430*/  STL.64 [R1+0x1948], R184 ;  /* 0x001948b801007387 */ /* 0x000fe20000100a00 */
[----:B-1----:R-:W-:-:S03]  /*9440*/  IMAD R133, R133, 0x3c8, RZ ;  /* 0x000003c885857824 */ /* 0x002fc600078e02ff */
[----:B------:R1:W-:Y:S02]  /*9450*/  STL.64 [R1+0x1600], R76 ;  /* 0x0016004c01007387 */ /* 0x0003e40000100a00 */
[----:B-1----:R-:W-:Y:S02]  /*9460*/  IADD3 R76, P6, R133, R12, RZ ;  /* 0x0000000c854c7210 */ /* 0x002fe40007fde0ff */
[----:B------:R-:W1:Y:S01]  /*9470*/  LDC R133, c[0x0][0x268] ;  /* 0x00009a00ff857b82 */ /* 0x000e620000000800 */
[-C--:B------:R-:W-:Y:S02]  /*9480*/  LEA.HI.X.SX32 R169, R85, R13.reuse, 0x1, P3 ;  /* 0x0000000d55a97211 */ /* 0x080fe400018f0eff */
[----:B------:R-:W-:-:S03]  /*9490*/  LEA.HI.X.SX32 R15, R88, R13, 0x1, P0 ;  /* 0x0000000d580f7211 */ /* 0x000fc600000f0eff */
[----:B------:R-:W-:Y:S04]  /*94a0*/  STL.64 [R1+0x17e0], R168 ;  /* 0x0017e0a801007387 */ /* 0x000fe80000100a00 */
[----:B------:R-:W-:Y:S04]  /*94b0*/  STL.64 [R1+0xac0], R156 ;  /* 0x000ac09c01007387 */ /* 0x000fe80000100a00 */
[----:B------:R3:W-:Y:S01]  /*94c0*/  STL.64 [R1+0x1240], R14 ;  /* 0x0012400e01007387 */ /* 0x0007e20000100a00 */
[-C--:B------:R-:W-:Y:S01]  /*94d0*/  IADD3 R160, P2, R89, R12.reuse, RZ ;  /* 0x0000000c59a07210 */ /* 0x080fe20007f5e0ff */
[----:B-1----:R-:W-:Y:S01]  /*94e0*/  IMAD R133, R133, 0xf1, RZ ;  /* 0x000000f185857824 */ /* 0x002fe200078e02ff */
[----:B---3--:R-:W-:-:S02]  /*94f0*/  IADD3 R14, P0, R135, R12, RZ ;  /* 0x0000000c870e7210 */ /* 0x008fc40007f1e0ff */
[----:B------:R-:W1:Y:S02]  /*9500*/  LDC R135, c[0x0][0x268] ;  /* 0x00009a00ff877b82 */ /* 0x000e640000000800 */
[----:B------:R-:W-:-:S06]  /*9510*/  LEA.HI.X.SX32 R161, R133, R13, 0x1, P2 ;  /* 0x0000000d85a17211 */ /* 0x000fcc00010f0eff */
[----:B------:R-:W3:Y:S01]  /*9520*/  LDC R133, c[0x0][0x268] ;  /* 0x00009a00ff857b82 */ /* 0x000ee20000000800 */
[----:B------:R-:W-:Y:S02]  /*9530*/  IADD3 R78, P5, R91, R12, RZ ;  /* 0x0000000c5b4e7210 */ /* 0x000fe40007fbe0ff */
[----:B------:R-:W-:Y:S01]  /*9540*/  LEA.HI.X.SX32 R77, R90, R13, 0x1, P6 ;  /* 0x0000000d5a4d7211 */ /* 0x000fe200030f0eff */
[----:B------:R-:W-:Y:S01]  /*9550*/  STL.64 [R1+0xab0], R80 ;  /* 0x000ab05001007387 */ /* 0x000fe20000100a00 */
[----:B-1----:R-:W-:-:S03]  /*9560*/  IMAD R135, R135, 0x79, RZ ;  /* 0x0000007987877824 */ /* 0x002fc600078e02ff */
[----:B------:R-:W-:Y:S02]  /*9570*/  STL.64 [R1+0x1238], R160 ;  /* 0x001238a001007387 */ /* 0x000fe40000100a00 */
[----:B------:R-:W-:Y:S02]  /*9580*/  LEA.HI.X.SX32 R79, R135, R13, 0x1, P5 ;  /* 0x0000000d874f7211 */ /* 0x000fe400028f0eff */
[----:B------:R-:W1:Y:S01]  /*9590*/  LDC R135, c[0x0][0x268] ;  /* 0x00009a00ff877b82 */ /* 0x000e620000000800 */
[----:B---3--:R-:W-:Y:S02]  /*95a0*/  IMAD R133, R133, 0x3d0, RZ ;  /* 0x000003d085857824 */ /* 0x008fe400078e02ff */
[----:B------:R-:W-:Y:S04]  /*95b0*/  STL.64 [R1+0x15f8], R78 ;  /* 0x0015f84e01007387 */ /* 0x000fe80000100a00 */
[----:B------:R3:W-:Y:S02]  /*95c0*/  STL.64 [R1+0xaa0], R76 ;  /* 0x000aa04c01007387 */ /* 0x0007e40000100a00 */
[----:B---3--:R-:W-:-:S02]  /*95d0*/  IADD3 R76, P6, R133, R12, RZ ;  /* 0x0000000c854c7210 */ /* 0x008fc40007fde0ff */
[----:B------:R-:W3:Y:S01]  /*95e0*/  LDC R133, c[0x0][0x268] ;  /* 0x00009a00ff857b82 */ /* 0x000ee20000000800 */
[----:B------:R-:W-:Y:S02]  /*95f0*/  IADD3 R82, P3, R90, R12, RZ ;  /* 0x0000000c5a527210 */ /* 0x000fe40007f7e0ff */
[-C--:B------:R-:W-:Y:S02]  /*9600*/  LEA.HI.X.SX32 R15, R92, R13.reuse, 0x1, P0 ;  /* 0x0000000d5c0f7211 */ /* 0x080fe400000f0eff */
[----:B------:R-:W-:Y:S01]  /*9610*/  LEA.HI.X.SX32 R83, R91, R13, 0x1, P3 ;  /* 0x0000000d5b537211 */ /* 0x000fe200018f0eff */
[----:B-1----:R-:W-:-:S04]  /*9620*/  IMAD R135, R135, 0x3d4, RZ ;  /* 0x000003d487877824 */ /* 0x002fc800078e02ff */
[----:B------:R-:W-:Y:S04]  /*9630*/  STL.64 [R1+0x1230], R82 ;  /* 0x0012305201007387 */ /* 0x000fe80000100a00 */
[----:B------:R1:W-:Y:S01]  /*9640*/  STL.64 [R1+0xa90], R14 ;  /* 0x000a900e01007387 */ /* 0x0003e20000100a00 */
[-C--:B------:R-:W-:Y:S01]  /*9650*/  IADD3 R156, P1, R92, R12.reuse, RZ ;  /* 0x0000000c5c9c7210 */ /* 0x080fe20007f3e0ff */
[----:B---3--:R-:W-:Y:S01]  /*9660*/  IMAD R133, R133, 0xf3, RZ ;  /* 0x000000f385857824 */ /* 0x008fe200078e02ff */
[----:B-1----:R-:W-:Y:S02]  /*9670*/  IADD3 R14, P0, R135, R12, RZ ;  /* 0x0000000c870e7210 */ /* 0x002fe40007f1e0ff */
[----:B------:R-:W1:Y:S02]  /*9680*/  LDC R135, c[0x0][0x268] ;  /* 0x00009a00ff877b82 */ /* 0x000e640000000800 */
[----:B------:R-:W-:-:S06]  /*9690*/  LEA.HI.X.SX32 R157, R133, R13, 0x1, P1 ;  /* 0x0000000d859d7211 */ /* 0x000fcc00008f0eff */
[----:B------:R-:W3:Y:S01]  /*96a0*/  LDC R133, c[0x0][0x268] ;  /* 0x00009a00ff857b82 */ /* 0x000ee20000000800 */
[-C--:B------:R-:W-:Y:S02]  /*96b0*/  IADD3 R80, P4, R93, R12.reuse, RZ ;  /* 0x0000000c5d507210 */ /* 0x080fe40007f9e0ff */
[----:B------:R-:W-:Y:S01]  /*96c0*/  IADD3 R84, P2, R95, R12, RZ ;  /* 0x0000000c5f547210 */ /* 0x000fe20007f5e0ff */
[----:B------:R-:W-:Y:S03]  /*96d0*/  STL.64 [R1+0x1228], R156 ;  /* 0x0012289c01007387 */ /* 0x000fe60000100a00 */
[----:B------:R-:W-:Y:S01]  /*96e0*/  LEA.HI.X.SX32 R85, R93, R13, 0x1, P2 ;  /* 0x0000000d5d557211 */ /* 0x000fe200010f0eff */
[----:B-1----:R-:W-:-:S05]  /*96f0*/  IMAD R135, R135, 0x3d, RZ ;  /* 0x0000003d87877824 */ /* 0x002fca00078e02ff */
[-C--:B------:R-:W-:Y:S02]  /*9700*/  LEA.HI.X.SX32 R81, R135, R13.reuse, 0x1, P4 ;  /* 0x0000000d87517211 */ /* 0x080fe400020f0eff */
[CC--:B------:R-:W-:Y:S01]  /*9710*/  IADD3 R78, P5, R94.reuse, R12.reuse, RZ ;  /* 0x0000000c5e4e7210 */ /* 0x0c0fe20007fbe0ff */
[----:B---3--:R-:W-:Y:S01]  /*9720*/  IMAD R133, R133, 0x3d8, RZ ;  /* 0x000003d885857824 */ /* 0x008fe200078e02ff */
[----:B------:R-:W-:Y:S01]  /*9730*/  LEA.HI.X.SX32 R77, R94, R13, 0x1, P6 ;  /* 0x0000000d5e4d7211 */ /* 0x000fe200030f0eff */
[----:B------:R-:W-:Y:S01]  /*9740*/  STL.64 [R1+0x17d8], R80 ;  /* 0x0017d85001007387 */ /* 0x000fe20000100a00 */
[----:B------:R-:W1:Y:S03]  /*9750*/  LDC R135, c[0x0][0x268] ;  /* 0x00009a00ff877b82 */ /* 0x000e660000000800 */
[----:B------:R3:W-:Y:S02]  /*9760*/  STL.64 [R1+0x15f0], R84 ;  /* 0x0015f05401007387 */ /* 0x0007e40000100a00 */
[----:B---3--:R-:W-:-:S03]  /*9770*/  IADD3 R84, P2, R133, R12, RZ ;  /* 0x0000000c85547210 */ /* 0x008fc60007f5e0ff */
[----:B------:R-:W3:Y:S01]  /*9780*/  LDC R133, c[0x0][0x268] ;  /* 0x00009a00ff857b82 */ /* 0x000ee20000000800 */
[----:B------:R-:W-:Y:S01]  /*9790*/  LEA.HI.X.SX32 R79, R95, R13, 0x1, P5 ;  /* 0x0000000d5f4f7211 */ /* 0x000fe200028f0eff */
[----:B------:R-:W-:Y:S04]  /*97a0*/  STL.64 [R1+0xa80], R76 ;  /* 0x000a804c01007387 */ /* 0x000fe80000100a00 */
[----:B------:R4:W-:Y:S01]  /*97b0*/  STL.64 [R1+0x1220], R78 ;  /* 0x0012204e01007387 */ /* 0x0009e20000100a00 */
[----:B---3--:R-:W-:-:S05]  /*97c0*/  IMAD R133, R133, 0x3dc, RZ ;  /* 0x000003dc85857824 */ /* 0x008fca00078e02ff */
[-C--:B----4-:R-:W-:Y:S02]  /*97d0*/  IADD3 R78, P5, R133, R12.reuse, RZ ;  /* 0x0000000c854e7210 */ /* 0x090fe40007fbe0ff */
[----:B------:R-:W3:Y:S01]  /*97e0*/  LDC R133, c[0x0][0x268] ;  /* 0x00009a00ff857b82 */ /* 0x000ee20000000800 */
[----:B------:R-:W-:Y:S01]  /*97f0*/  IADD3 R86, P1, R98, R12, RZ ;  /* 0x0000000c62567210 */ /* 0x000fe20007f3e0ff */
[----:B-1----:R-:W-:Y:S02]  /*9800*/  IMAD R135, R135, 0xf5, RZ ;  /* 0x000000f587877824 */ /* 0x002fe400078e02ff */
[----:B---3--:R-:W-:-:S05]  /*9810*/  IMAD R133, R133, 0x7b, RZ ;  /* 0x0000007b85857824 */ /* 0x008fca00078e02ff */
[-C--:B------:R-:W-:Y:S02]  /*9820*/  LEA.HI.X.SX32 R87, R133, R13.reuse, 0x1, P1 ;  /* 0x0000000d85577211 */ /* 0x080fe400008f0eff */
[----:B------:R-:W1:Y:S01]  /*9830*/  LDC R133, c[0x0][0x268] ;  /* 0x00009a00ff857b82 */ /* 0x000e620000000800 */
[CC--:B------:R-:W-:Y:S02]  /*9840*/  IADD3 R82, P3, R96.reuse, R12.reuse, RZ ;  /* 0x0000000c60527210 */ /* 0x0c0fe40007f7e0ff */
[----:B------:R-:W-:Y:S02]  /*9850*/  IADD3 R80, P4, R97, R12, RZ ;  /* 0x0000000c61507210 */ /* 0x000fe40007f9e0ff */
[-C--:B------:R-:W-:Y:S02]  /*9860*/  LEA.HI.X.SX32 R15, R96, R13.reuse, 0x1, P0 ;  /* 0x0000000d600f7211 */ /* 0x080fe400000f0eff */
[-C--:B------:R-:W-:Y:S02]  /*9870*/  LEA.HI.X.SX32 R83, R135, R13.reuse, 0x1, P3 ;  /* 0x0000000d87537211 */ /* 0x080fe400018f0eff */
[-C--:B------:R-:W-:Y:S01]  /*9880*/  LEA.HI.X.SX32 R85, R97, R13.reuse, 0x1, P2 ;  /* 0x0000000d61557211 */ /* 0x080fe200010f0eff */
[----:B------:R-:W-:Y:S01]  /*9890*/  STL.64 [R1+0xa70], R14 ;  /* 0x000a700e01007387 */ /* 0x000fe20000100a00 */
[----:B------:R-:W-:Y:S01]  /*98a0*/  LEA.HI.X.SX32 R81, R98, R13, 0x1, P4 ;  /* 0x0000000d62517211 */ /* 0x000fe200020f0eff */
[----:B------:R-:W3:Y:S02]  /*98b0*/  LDC R135, c[0x0][0x268] ;  /* 0x00009a00ff877b82 */ /* 0x000ee40000000800 */
[----:B------:R-:W-:Y:S04]  /*98c0*/  STL.64 [R1+0x1218], R82 ;  /* 0x0012185201007387 */ /* 0x000fe80000100a00 */
[----:B------:R-:W-:Y:S01]  /*98d0*/  STL.64 [R1+0x15e8], R86 ;  /* 0x0015e85601007387 */ /* 0x000fe20000100a00 */
[----:B-1----:R-:W-:-:S03]  /*98e0*/  IMAD R133, R133, 0x3e0, RZ ;  /* 0x000003e085857824 */ /* 0x002fc600078e02ff */
[----:B------:R-:W-:Y:S04]  /*98f0*/  STL.64 [R1+0xa60], R84 ;  /* 0x000a605401007387 */ /* 0x000fe80000100a00 */
[----:B------:R1:W-:Y:S02]  /*9900*/  STL.64 [R1+0x1210], R80 ;  /* 0x0012105001007387 */ /* 0x0003e40000100a00 */
[-C--:B-1----:R-:W-:Y:S02]  /*9910*/  IADD3 R80, P4, R133, R12.reuse, RZ ;  /* 0x0000000c85507210 */ /* 0x082fe40007f9e0ff */
[----:B------:R-:W1:Y:S01]  /*9920*/  LDC R133, c[0x0][0x268] ;  /* 0x00009a00ff857b82 */ /* 0x000e620000000800 */
[-C--:B------:R-:W-:Y:S01]  /*9930*/  IADD3 R14, P0, R100, R12.reuse, RZ ;  /* 0x0000000c640e7210 */ /* 0x080fe20007f1e0ff */
[----:B--2---:R-:W-:Y:S01]  /*9940*/  IMAD R139, R139, 0xf7, RZ ;  /* 0x000000f78b8b7824 */ /* 0x004fe200078e02ff */
[----:B------:R-:W-:Y:S01]  /*9950*/  IADD3 R76, P6, R99, R12, RZ ;  /* 0x0000000c634c7210 */ /* 0x000fe20007fde0ff */
[----:B-1----:R-:W-:-:S05]  /*9960*/  IMAD R133, R133, 0x1f, RZ ;  /* 0x0000001f85857824 */ /* 0x002fca00078e02ff */
[-C--:B------:R-:W-:Y:S02]  /*9970*/  LEA.HI.X.SX32 R15, R133, R13.reuse, 0x1, P0 ;  /* 0x0000000d850f7211 */ /* 0x080fe400000f0eff */
[----:B------:R-:W1:Y:S01]  /*9980*/  LDC R133, c[0x0][0x268] ;  /* 0x00009a00ff857b82 */ /* 0x000e620000000800 */
[-C--:B------:R-:W-:Y:S01]  /*9990*/  LEA.HI.X.SX32 R79, R99, R13.reuse, 0x1, P5 ;  /* 0x0000000d634f7211 */ /* 0x080fe200028f0eff */
[----:B---3--:R-:W-:Y:S01]  /*99a0*/  IMAD R135, R135, 0x3e4, RZ ;  /* 0x000003e487877824 */ /* 0x008fe200078e02ff */
[-C--:B------:R-:W-:Y:S02]  /*99b0*/  LEA.HI.X.SX32 R77, R139, R13.reuse, 0x1, P6 ;  /* 0x0000000d8b4d7211 */ /* 0x080fe400030f0eff */
[-C--:B------:R-:W-:Y:S01]  /*99c0*/  IADD3 R82, P3, R101, R12.reuse, RZ ;  /* 0x0000000c65527210 */ /* 0x080fe20007f7e0ff */
[----:B------:R-:W-:Y:S01]  /*99d0*/  STL.64 [R1+0xa50], R78 ;  /* 0x000a504e01007387 */ /* 0x000fe20000100a00 */
[----:B------:R-:W-:Y:S01]  /*99e0*/  IADD3 R86, P1, R103, R12, RZ ;  /* 0x0000000c67567210 */ /* 0x000fe20007f3e0ff */
[----:B------:R-:W2:Y:S01]  /*99f0*/  LDC R139, c[0x0][0x268] ;  /* 0x00009a00ff8b7b82 */ /* 0x000ea20000000800 */
[-C--:B------:R-:W-:Y:S01]  /*9a00*/  LEA.HI.X.SX32 R83, R100, R13.reuse, 0x1, P3 ;  /* 0x0000000d64537211 */ /* 0x080fe200018f0eff */
[----:B------:R3:W-:Y:S01]  /*9a10*/  STL.64 [R1+0x1208], R76 ;  /* 0x0012084c01007387 */ /* 0x0007e20000100a00 */
[----:B------:R-:W-:-:S03]  /*9a20*/  LEA.HI.X.SX32 R87, R101, R13, 0x1, P1 ;  /* 0x0000000d65577211 */ /* 0x000fc600008f0eff */
[----:B------:R-:W-:Y:S01]  /*9a30*/  STL.64 [R1+0x18c8], R14 ;  /* 0x0018c80e01007387 */ /* 0x000fe20000100a00 */
[-C--:B---3--:R-:W-:Y:S02]  /*9a40*/  IADD3 R76, P6, R135, R12.reuse, RZ ;  /* 0x0000000c874c7210 */ /* 0x088fe40007fde0ff */
[----:B------:R-:W3:Y:S01]  /*9a50*/  LDC R135, c[0x0][0x268] ;  /* 0x00009a00ff877b82 */ /* 0x000ee20000000800 */
[----:B-1----:R-:W-:Y:S01]  /*9a60*/  IMAD R133, R133, 0x3e8, RZ ;  /* 0x000003e885857824 */ /* 0x002fe200078e02ff */
[----:B------:R-:W-:Y:S04]  /*9a70*/  STL.64 [R1+0x17d0], R82 ;  /* 0x0017d05201007387 */ /* 0x000fe80000100a00 */
[----:B------:R1:W-:Y:S02]  /*9a80*/  STL.64 [R1+0x15e0], R86 ;  /* 0x0015e05601007387 */ /* 0x0003e40000100a00 */
[----:B-1----:R-:W-:-:S02]  /*9a90*/  IADD3 R86, P1, R133, R12, RZ ;  /* 0x0000000c85567210 */ /* 0x002fc40007f3e0ff */
[----:B------:R-:W1:Y:S01]  /*9aa0*/  LDC R133, c[0x0][0x268] ;  /* 0x00009a00ff857b82 */ /* 0x000e620000000800 */
[C---:B------:R-:W-:Y:S02]  /*9ab0*/  IADD3 R84, P2, R102.reuse, R12, RZ ;  /* 0x0000000c66547210 */ /* 0x040fe40007f5e0ff */
[-C--:B------:R-:W-:Y:S01]  /*9ac0*/  LEA.HI.X.SX32 R81, R102, R13.reuse, 0x1, P4 ;  /* 0x0000000d66517211 */ /* 0x080fe200020f0eff */
[----:B---3--:R-:W-:Y:S01]  /*9ad0*/  IMAD R135, R135, 0x3ec, RZ ;  /* 0x000003ec87877824 */ /* 0x008fe200078e02ff */
[----:B------:R-:W-:-:S03]  /*9ae0*/  LEA.HI.X.SX32 R85, R103, R13, 0x1, P2 ;  /* 0x0000000d67557211 */ /* 0x000fc600010f0eff */
[----:B------:R-:W-:Y:S04]  /*9af0*/  STL.64 [R1+0xa40], R80 ;  /* 0x000a405001007387 */ /* 0x000fe80000100a00 */
[----:B------:R3:W-:Y:S01]  /*9b00*/  STL.64 [R1+0x1200], R84 ;  /* 0x0012005401007387 */ /* 0x0007e20000100a00 */
[-C--:B------:R-:W-:Y:S02]  /*9b10*/  IADD3 R78, P5, R104, R12.reuse, RZ ;  /* 0x0000000c684e7210 */ /* 0x080fe40007fbe0ff */
[----:B---3--:R-:W-:Y:S01]  /*9b20*/  IADD3 R84, P2, R135, R12, RZ ;  /* 0x0000000c87547210 */ /* 0x008fe20007f5e0ff */
[----:B-1----:R-:W-:Y:S01]  /*9b30*/  IMAD R133, R133, 0xf9, RZ ;  /* 0x000000f985857824 */ /* 0x002fe200078e02ff */
[----:B------:R-:W1:Y:S04]  /*9b40*/  LDC R135, c[0x0][0x268] ;  /* 0x00009a00ff877b82 */ /* 0x000e680000000800 */
[----:B------:R-:W-:-:S04]  /*9b50*/  LEA.HI.X.SX32 R79, R133, R13, 0x1, P5 ;  /* 0x0000000d854f7211 */ /* 0x000fc800028f0eff */
[----:B------:R-:W3:Y:S01]  /*9b60*/  LDC R133, c[0x0][0x268] ;  /* 0x00009a00ff857b82 */ /* 0x000ee20000000800 */
[----:B------:R-:W-:Y:S02]  /*9b70*/  IADD3 R14, P0, R106, R12, RZ ;  /* 0x0000000c6a0e7210 */ /* 0x000fe40007f1e0ff */
[-C--:B------:R-:W-:Y:S02]  /*9b80*/  LEA.HI.X.SX32 R77, R104, R13.reuse, 0x1, P6 ;  /* 0x0000000d684d7211 */ /* 0x080fe400030f0eff */
[----:B------:R-:W-:-:S03]  /*9b90*/  LEA.HI.X.SX32 R87, R105, R13, 0x1, P1 ;  /* 0x0000000d69577211 */ /* 0x000fc600008f0eff */
        /* <DEDUP_REMOVED lines=28> */
[-C--:B------:R-:W-:Y:S01]  /*9d60*/  IADD3 R14, P0, R109, R12.reuse, RZ ;  /* 0x0000000c6d0e7210 */ /* 0x080fe20007f1e0ff */
        /* <DEDUP_REMOVED lines=13> */
[----:B--2---:R-:W-:Y:S01]  /*9e40*/  IMAD R139, R139, 0xfd, RZ ;  /* 0x000000fd8b8b7824 */ /* 0x004fe200078e02ff */
[CC--:B------:R-:W-:Y:S02]  /*9e50*/  IADD3 R82, P3, R111.reuse, R12.reuse, RZ ;  /* 0x0000000c6f527210 */ /* 0x0c0fe40007f7e0ff */
[-C--:B------:R-:W-:Y:S01]  /*9e60*/  LEA.HI.X.SX32 R85, R111, R13.reuse, 0x1, P2 ;  /* 0x0000000d6f557211 */ /* 0x080fe200010f0eff */
[----:B-1----:R-:W-:Y:S01]  /*9e70*/  IMAD R135, R135, 0x202, RZ ;  /* 0x0000020287877824 */ /* 0x002fe200078e02ff */
[-C--:B------:R-:W-:Y:S02]  /*9e80*/  LEA.HI.X.SX32 R83, R139, R13.reuse, 0x1, P3 ;  /* 0x0000000d8b537211 */ /* 0x080fe400018f0eff */
[-C--:B------:R-:W-:Y:S01]  /*9e90*/  IADD3 R80, P4, R113, R12.reuse, RZ ;  /* 0x0000000c71507210 */ /* 0x080fe20007f9e0ff */
[----:B------:R-:W-:Y:S01]  /*9ea0*/  STL.64 [R1+0x9f0], R84 ;  /* 0x0009f05401007387 */ /* 0x000fe20000100a00 */
[----:B------:R-:W-:Y:S01]  /*9eb0*/  LEA.HI.X.SX32 R79, R112, R13, 0x1, P5 ;  /* 0x0000000d704f7211 */ /* 0x000fe200028f0eff */
[----:B------:R-:W1:Y:S02]  /*9ec0*/  LDC R139, c[0x0][0x268] ;  /* 0x00009a00ff8b7b82 */ /* 0x000e640000000800 */
[----:B------:R2:W-:Y:S01]  /*9ed0*/  STL.64 [R1+0x11d8], R82 ;  /* 0x0011d85201007387 */ /* 0x0005e20000100a00 */
[----:B---3--:R-:W-:Y:S01]  /*9ee0*/  IMAD R133, R133, 0x7f, RZ ;  /* 0x0000007f85857824 */ /* 0x008fe200078e02ff */
[----:B--2---:R-:W-:-:S04]  /*9ef0*/  IADD3 R82, P3, R135, R12, RZ ;  /* 0x0000000c87527210 */ /* 0x004fc80007f7e0ff */
[----:B------:R-:W2:Y:S01]  /*9f00*/  LDC R135, c[0x0][0x268] ;  /* 0x00009a00ff877b82 */ /* 0x000ea20000000800 */
[----:B------:R-:W-:-:S07]  /*9f10*/  LEA.HI.X.SX32 R81, R133, R13, 0x1, P4 ;  /* 0x0000000d85517211 */ /* 0x000fce00020f0eff */
[----:B------:R-:W3:Y:S01]  /*9f20*/  LDC R133, c[0x0][0x268] ;  /* 0x00009a00ff857b82 */ /* 0x000ee20000000800 */
[----:B------:R-:W-:Y:S01]  /*9f30*/  IADD3 R76, P6, R112, R12, RZ ;  /* 0x0000000c704c7210 */ /* 0x000fe20007fde0ff */
[----:B------:R-:W-:Y:S03]  /*9f40*/  STL.64 [R1+0x15c8], R80 ;  /* 0x0015c85001007387 */ /* 0x000fe60000100a00 */
[----:B------:R-:W-:Y:S01]  /*9f50*/  LEA.HI.X.SX32 R77, R113, R13, 0x1, P6 ;  /* 0x0000000d714d7211 */ /* 0x000fe200030f0eff */
[----:B------:R4:W-:Y:S01]  /*9f60*/  STL.64 [R1+0x9e0], R78 ;  /* 0x0009e04e01007387 */ /* 0x0009e20000100a00 */
[----:B--2---:R-:W-:-:S05]  /*9f70*/  IMAD R135, R135, 0x204, RZ ;  /* 0x0000020487877824 */ /* 0x004fca00078e02ff */
[-C--:B----4-:R-:W-:Y:S02]  /*9f80*/  IADD3 R78, P5, R135, R12.reuse, RZ ;  /* 0x0000000c874e7210 */ /* 0x090fe40007fbe0ff */
[----:B------:R-:W2:Y:S01]  /*9f90*/  LDC R135, c[0x0][0x268] ;  /* 0x00009a00ff877b82 */ /* 0x000ea20000000800 */
[----:B---3--:R-:W-:Y:S01]  /*9fa0*/  IMAD R133, R133, 0x206, RZ ;  /* 0x0000020685857824 */ /* 0x008fe200078e02ff */
[----:B------:R3:W-:Y:S04]  /*9fb0*/  STL.64 [R1+0x11d0], R76 ;  /* 0x0011d04c01007387 */ /* 0x0007e80000100a00 */
[-C--:B---3--:R-:W-:Y:S02]  /*9fc0*/  IADD3 R76, P6, R133, R12.reuse, RZ ;  /* 0x0000000c854c7210 */ /* 0x088fe40007fde0ff */
[----:B------:R-:W3:Y:S01]  /*9fd0*/  LDC R133, c[0x0][0x268] ;  /* 0x00009a00ff857b82 */ /* 0x000ee20000000800 */
[----:B------:R-:W-:-:S02]  /*9fe0*/  IADD3 R86, P1, R114, R12, RZ ;  /* 0x0000000c72567210 */ /* 0x000fc40007f3e0ff */
[----:B------:R-:W-:Y:S01]  /*9ff0*/  LEA R84, P2, R141, R12, 0x9 ;  /* 0x0000000c8d547211 */ /* 0x000fe200078448ff */
[----:B--2---:R-:W-:-:S04]  /*a000*/  IMAD R135, R135, 0xff, RZ ;  /* 0x000000ff87877824 */ /* 0x004fc800078e02ff */
[----:B------:R-:W2:Y:S01]  /*a010*/  LDC R141, c[0x0][0x268] ;  /* 0x00009a00ff8d7b82 */ /* 0x000ea20000000800 */
[----:B------:R-:W-:-:S07]  /*a020*/  LEA.HI.X.SX32 R87, R135, R13, 0x1, P1 ;  /* 0x0000000d87577211 */ /* 0x000fce00008f0eff */
[----:B------:R-:W4:Y:S01]  /*a030*/  LDC R135, c[0x0][0x268] ;  /* 0x00009a00ff877b82 */ /* 0x000f220000000800 */
[----:B---3--:R-:W-:-:S04]  /*a040*/  SHF.L.U32 R133, R133, 0x8, RZ ;  /* 0x0000000885857819 */ /* 0x008fc800000006ff */
[----:B------:R-:W-:-:S03]  /*a050*/  LEA.HI.X.SX32 R85, R133, R13, 0x1, P2 ;  /* 0x0000000d85557211 */ /* 0x000fc600010f0eff */
[----:B------:R-:W3:Y:S01]  /*a060*/  LDC R133, c[0x0][0x268] ;  /* 0x00009a00ff857b82 */ /* 0x000ee20000000800 */
[----:B-1----:R-:W-:Y:S01]  /*a070*/  IMAD R139, R139, 0x101, RZ ;  /* 0x000001018b8b7824 */ /* 0x002fe200078e02ff */
[----:B------:R-:W-:Y:S01]  /*a080*/  LEA.HI.X.SX32 R15, R114, R13, 0x1, P0 ;  /* 0x0000000d720f7211 */ /* 0x000fe200000f0eff */
[----:B--2---:R-:W-:-:S03]  /*a090*/  IMAD R141, R141, 0x208, RZ ;  /* 0x000002088d8d7824 */ /* 0x004fc600078e02ff */
[----:B------:R-:W-:Y:S01]  /*a0a0*/  LEA.HI.X.SX32 R83, R139, R13, 0x1, P3 ;  /* 0x0000000d8b537211 */ /* 0x000fe200018f0eff */
[----:B------:R-:W-:Y:S01]  /*a0b0*/  STL.64 [R1+0x9d0], R14 ;  /* 0x0009d00e01007387 */ /* 0x000fe20000100a00 */
[----:B------:R-:W1:Y:S01]  /*a0c0*/  LDC R139, c[0x0][0x268] ;  /* 0x00009a00ff8b7b82 */ /* 0x000e620000000800 */
[----:B----4-:R-:W-:Y:S02]  /*a0d0*/  IMAD R135, R135, 0x20a, RZ ;  /* 0x0000020a87877824 */ /* 0x010fe400078e02ff */
[----:B------:R-:W-:Y:S04]  /*a0e0*/  STL.64 [R1+0x11c8], R86 ;  /* 0x0011c85601007387 */ /* 0x000fe80000100a00 */
[----:B------:R2:W-:Y:S01]  /*a0f0*/  STL.64 [R1+0x11c0], R84 ;  /* 0x0011c05401007387 */ /* 0x0005e20000100a00 */
[----:B------:R-:W-:-:S03]  /*a100*/  IADD3 R80, P4, R115, R12, RZ ;  /* 0x0000000c73507210 */ /* 0x000fc60007f9e0ff */
[----:B------:R4:W-:Y:S01]  /*a110*/  STL.64 [R1+0x11b8], R82 ;  /* 0x0011b85201007387 */ /* 0x0009e20000100a00 */
[----:B---3--:R-:W-:Y:S01]  /*a120*/  IMAD R133, R133, 0x81, RZ ;  /* 0x0000008185857824 */ /* 0x008fe200078e02ff */
[-C--:B--2---:R-:W-:Y:S02]  /*a130*/  IADD3 R84, P2, R141, R12.reuse, RZ ;  /* 0x0000000c8d547210 */ /* 0x084fe40007f5e0ff */
[----:B------:R-:W2:Y:S01]  /*a140*/  LDC R141, c[0x0][0x268] ;  /* 0x00009a00ff8d7b82 */ /* 0x000ea20000000800 */
[----:B----4-:R-:W-:-:S07]  /*a150*/  IADD3 R82, P3, R135, R12, RZ ;  /* 0x0000000c87527210 */ /* 0x010fce0007f7e0ff */
[----:B------:R-:W3:Y:S01]  /*a160*/  LDC R135, c[0x0][0x268] ;  /* 0x00009a00ff877b82 */ /* 0x000ee20000000800 */
[----:B------:R-:W-:-:S07]  /*a170*/  LEA.HI.X.SX32 R81, R133, R13, 0x1, P4 ;  /* 0x0000000d85517211 */ /* 0x000fce00020f0eff */
[----:B------:R-:W4:Y:S01]  /*a180*/  LDC R133, c[0x0][0x268] ;  /* 0x00009a00ff857b82 */ /* 0x000f220000000800 */
[----:B-1----:R-:W-:Y:S01]  /*a190*/  IMAD R139, R139, 0x103, RZ ;  /* 0x000001038b8b7824 */ /* 0x002fe200078e02ff */
[-C--:B------:R-:W-:Y:S01]  /*a1a0*/  LEA.HI.X.SX32 R79, R115, R13.reuse, 0x1, P5 ;  /* 0x0000000d734f7211 */ /* 0x080fe200028f0eff */
[----:B------:R-:W-:Y:S03]  /*a1b0*/  STL.64 [R1+0x15b8], R80 ;  /* 0x0015b85001007387 */ /* 0x000fe60000100a00 */
[----:B------:R-:W-:Y:S01]  /*a1c0*/  LEA.HI.X.SX32 R77, R139, R13, 0x1, P6 ;  /* 0x0000000d8b4d7211 */ /* 0x000fe200030f0eff */
[----:B--2---:R-:W-:Y:S01]  /*a1d0*/  IMAD R141, R141, 0x20c, RZ ;  /* 0x0000020c8d8d7824 */ /* 0x004fe200078e02ff */
[----:B------:R1:W-:Y:S01]  /*a1e0*/  STL.64 [R1+0x11b0], R78 ;  /* 0x0011b04e01007387 */ /* 0x0003e20000100a00 */
[-C--:B------:R-:W-:Y:S01]  /*a1f0*/  IADD3 R14, P0, R116, R12.reuse, RZ ;  /* 0x0000000c740e7210 */ /* 0x080fe20007f1e0ff */
[----:B------:R-:W2:Y:S01]  /*a200*/  LDC R139, c[0x0][0x268] ;  /* 0x00009a00ff8b7b82 */ /* 0x000ea20000000800 */
[----:B---3--:R-:W-:Y:S01]  /*a210*/  IMAD R135, R135, 0x20e, RZ ;  /* 0x0000020e87877824 */ /* 0x008fe200078e02ff */
[----:B------:R3:W-:Y:S01]  /*a220*/  STL.64 [R1+0x11a8], R76 ;  /* 0x0011a84c01007387 */ /* 0x0007e20000100a00 */
[----:B-1----:R-:W-:-:S05]  /*a230*/  IADD3 R78, P5, R141, R12, RZ ;  /* 0x0000000c8d4e7210 */ /* 0x002fca0007fbe0ff */
[----:B------:R-:W1:Y:S01]  /*a240*/  LDC R141, c[0x0][0x268] ;  /* 0x00009a00ff8d7b82 */ /* 0x000e620000000800 */
[----:B----4-:R-:W-:Y:S01]  /*a250*/  IMAD R133, R133, 0x41, RZ ;  /* 0x0000004185857824 */ /* 0x010fe200078e02ff */
[----:B---3--:R-:W-:-:S06]  /*a260*/  IADD3 R76, P6, R135, R12, RZ ;  /* 0x0000000c874c7210 */ /* 0x008fcc0007fde0ff */
[----:B------:R-:W3:Y:S01]  /*a270*/  LDC R135, c[0x0][0x268] ;  /* 0x00009a00ff877b82 */ /* 0x000ee20000000800 */
[----:B------:R-:W-:-:S07]  /*a280*/  LEA.HI.X.SX32 R15, R133, R13, 0x1, P0 ;  /* 0x0000000d850f7211 */ /* 0x000fce00000f0eff */
[----:B------:R-:W4:Y:S01]  /*a290*/  LDC R133, c[0x0][0x268] ;  /* 0x00009a00ff857b82 */ /* 0x000f220000000800 */
[-C--:B------:R-:W-:Y:S02]  /*a2a0*/  IADD3 R86, P1, R117, R12.reuse, RZ ;  /* 0x0000000c75567210 */ /* 0x080fe40007f3e0ff */
[----:B------:R-:W-:Y:S02]  /*a2b0*/  IADD3 R80, P4, R118, R12, RZ ;  /* 0x0000000c76507210 */ /* 0x000fe40007f9e0ff */
[-C--:B------:R-:W-:Y:S01]  /*a2c0*/  LEA.HI.X.SX32 R87, R116, R13.reuse, 0x1, P1 ;  /* 0x0000000d74577211 */ /* 0x080fe200008f0eff */
[----:B-1----:R-:W-:Y:S01]  /*a2d0*/  IMAD R141, R141, 0x105, RZ ;  /* 0x000001058d8d7824 */ /* 0x002fe200078e02ff */
[-C--:B------:R-:W-:Y:S01]  /*a2e0*/  LEA.HI.X.SX32 R85, R117, R13.reuse, 0x1, P2 ;  /* 0x0000000d75557211 */ /* 0x080fe200010f0eff */
[----:B------:R-:W-:Y:S01]  /*a2f0*/  STL.64 [R1+0x17b8], R14 ;  /* 0x0017b80e01007387 */ /* 0x000fe20000100a00 */
[----:B---3--:R-:W-:Y:S02]  /*a300*/  IMAD R135, R135, 0x83, RZ ;  /* 0x0000008387877824 */ /* 0x008fe400078e02ff */
[----:B------:R-:W-:-:S02]  /*a310*/  LEA.HI.X.SX32 R83, R141, R13, 0x1, P3 ;  /* 0x0000000d8d537211 */ /* 0x000fc400018f0eff */
[----:B------:R-:W1:Y:S01]  /*a320*/  LDC R141, c[0x0][0x268] ;  /* 0x00009a00ff8d7b82 */ /* 0x000e620000000800 */
[----:B------:R-:W-:Y:S01]  /*a330*/  LEA.HI.X.SX32 R81, R135, R13, 0x1, P4 ;  /* 0x0000000d87517211 */ /* 0x000fe200020f0eff */
[----:B------:R-:W-:Y:S01]  /*a340*/  STL.64 [R1+0x15b0], R86 ;  /* 0x0015b05601007387 */ /* 0x000fe20000100a00 */
[----:B----4-:R-:W-:-:S05]  /*a350*/  IMAD R133, R133, 0x212, RZ ;  /* 0x0000021285857824 */ /* 0x010fca00078e02ff */
[----:B------:R-:W3:Y:S01]  /*a360*/  LDC R135, c[0x0][0x268] ;  /* 0x00009a00ff877b82 */ /* 0x000ee20000000800 */
[----:B------:R-:W-:Y:S04]  /*a370*/  STL.64 [R1+0x11a0], R84 ;  /* 0x0011a05401007387 */ /* 0x000fe80000100a00 */
[----:B------:R-:W-:Y:S04]  /*a380*/  STL.64 [R1+0x1198], R82 ;  /* 0x0011985201007387 */ /* 0x000fe80000100a00 */
[----:B------:R4:W-:Y:S02]  /*a390*/  STL.64 [R1+0x15a8], R80 ;  /* 0x0015a85001007387 */ /* 0x0009e40000100a00 */
[----:B----4-:R-:W-:-:S02]  /*a3a0*/  IADD3 R80, P4, R133, R12, RZ ;  /* 0x0000000c85507210 */ /* 0x010fc40007f9e0ff */
[----:B------:R-:W4:Y:S01]  /*a3b0*/  LDC R133, c[0x0][0x268] ;  /* 0x00009a00ff857b82 */ /* 0x000f220000000800 */
[----:B-1----:R-:W-:Y:S01]  /*a3c0*/  IMAD R141, R141, 0x107, RZ ;  /* 0x000001078d8d7824 */ /* 0x002fe200078e02ff */
[-C--:B------:R-:W-:Y:S01]  /*a3d0*/  IADD3 R14, P0, R119, R12.reuse, RZ ;  /* 0x0000000c770e7210 */ /* 0x080fe20007f1e0ff */
[----:B--2---:R-:W-:Y:S02]  /*a3e0*/  IMAD R139, R139, 0x210, RZ ;  /* 0x000002108b8b7824 */ /* 0x004fe400078e02ff */
[----:B---3--:R-:W-:Y:S01]  /*a3f0*/  IMAD R135, R135, 0x21, RZ ;  /* 0x0000002187877824 */ /* 0x008fe200078e02ff */
[-C--:B------:R-:W-:Y:S02]  /*a400*/  LEA.HI.X.SX32 R79, R118, R13.reuse, 0x1, P5 ;  /* 0x0000000d764f7211 */ /* 0x080fe400028f0eff */
[----:B------:R-:W-:Y:S02]  /*a410*/  LEA.HI.X.SX32 R77, R141, R13, 0x1, P6 ;  /* 0x0000000d8d4d7211 */ /* 0x000fe400030f0eff */
[----:B------:R-:W-:-:S02]  /*a420*/  IADD3 R82, P3, R139, R12, RZ ;  /* 0x0000000c8b527210 */ /* 0x000fc40007f7e0ff */
[----:B------:R-:W-:Y:S01]  /*a430*/  LEA.HI.X.SX32 R15, R135, R13, 0x1, P0 ;  /* 0x0000000d870f7211 */ /* 0x000fe200000f0eff */
[----:B------:R-:W1:Y:S01]  /*a440*/  LDC R139, c[0x0][0x268] ;  /* 0x00009a00ff8b7b82 */ /* 0x000e620000000800 */
[----:B------:R-:W-:Y:S04]  /*a450*/  STL.64 [R1+0x1190], R78 ;  /* 0x0011904e01007387 */ /* 0x000fe80000100a00 */
[----:B------:R-:W-:Y:S01]  /*a460*/  STL.64 [R1+0x1188], R76 ;  /* 0x0011884c01007387 */ /* 0x000fe20000100a00 */
[-C--:B------:R-:W-:Y:S02]  /*a470*/  IADD3 R86, P1, R120, R12.reuse, RZ ;  /* 0x0000000c78567210 */ /* 0x080fe40007f3e0ff */
[----:B------:R-:W2:Y:S01]  /*a480*/  LDC R135, c[0x0][0x268] ;  /* 0x00009a00ff877b82 */ /* 0x000ea20000000800 */
[----:B----4-:R-:W-:Y:S01]  /*a490*/  IMAD R133, R133, 0x216, RZ ;  /* 0x0000021685857824 */ /* 0x010fe200078e02ff */
[----:B------:R3:W-:Y:S01]  /*a4a0*/  STL.64 [R1+0x18b8], R14 ;  /* 0x0018b80e01007387 */ /* 0x0007e20000100a00 */
[----:B------:R-:W-:-:S05]  /*a4b0*/  IADD3 R84, P2, R121, R12, RZ ;  /* 0x0000000c79547210 */ /* 0x000fca0007f5e0ff */
[----:B------:R-:W4:Y:S01]  /*a4c0*/  LDC R141, c[0x0][0x268] ;  /* 0x00009a00ff8d7b82 */ /* 0x000f220000000800 */
[----:B---3--:R-:W-:-:S07]  /*a4d0*/  IADD3 R14, P0, R133, R12, RZ ;  /* 0x0000000c850e7210 */ /* 0x008fce0007f1e0ff */
[----:B------:R-:W3:Y:S01]  /*a4e0*/  LDC R133, c[0x0][0x268] ;  /* 0x00009a00ff857b82 */ /* 0x000ee20000000800 */
[----:B-1----:R-:W-:Y:S01]  /*a4f0*/  IMAD R139, R139, 0x214, RZ ;  /* 0x000002148b8b7824 */ /* 0x002fe200078e02ff */
[----:B------:R-:W-:-:S04]  /*a500*/  IADD3 R78, P5, R122, R12, RZ ;  /* 0x0000000c7a4e7210 */ /* 0x000fc80007fbe0ff */
[----:B------:R-:W-:Y:S02]  /*a510*/  IADD3 R76, P6, R139, R12, RZ ;  /* 0x0000000c8b4c7210 */ /* 0x000fe40007fde0ff */
[----:B------:R-:W1:Y:S01]  /*a520*/  LDC R139, c[0x0][0x268] ;  /* 0x00009a00ff8b7b82 */ /* 0x000e620000000800 */
[----:B---3--:R-:W-:-:S05]  /*a530*/  IMAD R133, R133, 0x85, RZ ;  /* 0x0000008585857824 */ /* 0x008fca00078e02ff */
[-C--:B------:R-:W-:Y:S02]  /*a540*/  LEA.HI.X.SX32 R79, R133, R13.reuse, 0x1, P5 ;  /* 0x0000000d854f7211 */ /* 0x080fe400028f0eff */
[----:B------:R-:W3:Y:S01]  /*a550*/  LDC R133, c[0x0][0x268] ;  /* 0x00009a00ff857b82 */ /* 0x000ee20000000800 */
[----:B-1----:R-:W-:Y:S01]  /*a560*/  IMAD R139, R139, 0x109, RZ ;  /* 0x000001098b8b7824 */ /* 0x002fe200078e02ff */
[----:B------:R-:W-:-:S04]  /*a570*/  LEA.HI.X.SX32 R87, R119, R13, 0x1, P1 ;  /* 0x0000000d77577211 */ /* 0x000fc800008f0eff */
[----:B------:R-:W-:Y:S01]  /*a580*/  LEA.HI.X.SX32 R81, R139, R13, 0x1, P4 ;  /* 0x0000000d8b517211 */ /* 0x000fe200020f0eff */
[----:B------:R1:W-:Y:S01]  /*a590*/  STL.64 [R1+0x17b0], R86 ;  /* 0x0017b05601007387 */ /* 0x0003e20000100a00 */
[----:B------:R-:W0:Y:S01]  /*a5a0*/  LDC R139, c[0x0][0x268] ;  /* 0x00009a00ff8b7b82 */ /* 0x000e220000000800 */
[----:B-1----:R-:W-:Y:S01]  /*a5b0*/  IADD3 R86, P1, R123, R12, RZ ;  /* 0x0000000c7b567210 */ /* 0x002fe20007f3e0ff */
[----:B---3--:R-:W-:-:S05]  /*a5c0*/  IMAD R133, R133, 0x43, RZ ;  /* 0x0000004385857824 */ /* 0x008fca00078e02ff */
[-C--:B------:R-:W-:Y:S02]  /*a5d0*/  LEA.HI.X.SX32 R87, R133, R13.reuse, 0x1, P1 ;  /* 0x0000000d85577211 */ /* 0x080fe400008f0eff */
[----:B------:R-:W1:Y:S01]  /*a5e0*/  LDC R133, c[0x0][0x268] ;  /* 0x00009a00ff857b82 */ /* 0x000e620000000800 */
[-C--:B------:R-:W-:Y:S02]  /*a5f0*/  LEA.HI.X.SX32 R85, R120, R13.reuse, 0x1, P2 ;  /* 0x0000000d78557211 */ /* 0x080fe400010f0eff */
[----:B------:R-:W-:Y:S01]  /*a600*/  LEA.HI.X.SX32 R83, R121, R13, 0x1, P3 ;  /* 0x0000000d79537211 */ /* 0x000fe200018f0eff */
[----:B--2---:R-:W-:Y:S02]  /*a610*/  IMAD R135, R135, 0x21a, RZ ;  /* 0x0000021a87877824 */ /* 0x004fe400078e02ff */
[----:B------:R-:W-:Y:S01]  /*a620*/  STL.64 [R1+0x15a0], R84 ;  /* 0x0015a05401007387 */ /* 0x000fe20000100a00 */
[----:B0-----:R-:W-:-:S03]  /*a630*/  IMAD R139, R139, 0x10b, RZ ;  /* 0x0000010b8b8b7824 */ /* 0x001fc600078e02ff */
[----:B------:R-:W-:Y:S04]  /*a640*/  STL.64 [R1+0x1180], R82 ;  /* 0x0011805201007387 */ /* 0x000fe80000100a00 */
[----:B------:R0:W-:Y:S01]  /*a650*/  STL.64 [R1+0x1178], R80 ;  /* 0x0011785001007387 */ /* 0x0001e20000100a00 */
[----:B------:R-:W-:Y:S02]  /*a660*/  LEA.HI.X.SX32 R15, R139, R13, 0x1, P0 ;  /* 0x0000000d8b0f7211 */ /* 0x000fe400000f0eff */
[----:B------:R-:W2:Y:S01]  /*a670*/  LDC R139, c[0x0][0x268] ;  /* 0x00009a00ff8b7b82 */ /* 0x000ea20000000800 */
[----:B0-----:R-:W-:-:S07]  /*a680*/  IADD3 R80, P4, R135, R12, RZ ;  /* 0x0000000c87507210 */ /* 0x001fce0007f9e0ff */
[----:B------:R-:W0:Y:S01]  /*a690*/  LDC R135, c[0x0][0x268] ;  /* 0x00009a00ff877b82 */ /* 0x000e220000000800 */
[----:B-1----:R-:W-:-:S05]  /*a6a0*/  IMAD R133, R133, 0x10d, RZ ;  /* 0x0000010d85857824 */ /* 0x002fca00078e02ff */
[-C--:B------:R-:W-:Y:S02]  /*a6b0*/  LEA.HI.X.SX32 R81, R133, R13.reuse, 0x1, P4 ;  /* 0x0000000d85517211 */ /* 0x080fe400020f0eff */
[----:B------:R-:W1:Y:S01]  /*a6c0*/  LDC R133, c[0x0][0x268] ;  /* 0x00009a00ff857b82 */ /* 0x000e620000000800 */
[----:B----4-:R-:W-:Y:S01]  /*a6d0*/  IMAD R141, R141, 0x218, RZ ;  /* 0x000002188d8d7824 */ /* 0x010fe200078e02ff */
[----:B------:R-:W-:-:S04]  /*a6e0*/  LEA.HI.X.SX32 R77, R122, R13, 0x1, P6 ;  /* 0x0000000d7a4d7211 */ /* 0x000fc800030f0eff */
[----:B------:R-:W-:Y:S02]  /*a6f0*/  IADD3 R82, P3, R141, R12, RZ ;  /* 0x0000000c8d527210 */ /* 0x000fe40007f7e0ff */
[----:B------:R-:W3:Y:S01]  /*a700*/  LDC R141, c[0x0][0x268] ;  /* 0x00009a00ff8d7b82 */ /* 0x000ee20000000800 */
[----:B------:R4:W-:Y:S01]  /*a710*/  STL.64 [R1+0x1598], R78 ;  /* 0x0015984e01007387 */ /* 0x0009e20000100a00 */
[----:B--2---:R-:W-:-:S03]  /*a720*/  IMAD R139, R139, 0x87, RZ ;  /* 0x000000878b8b7824 */ /* 0x004fc600078e02ff */
[----:B------:R-:W-:Y:S01]  /*a730*/  STL.64 [R1+0x1170], R76 ;  /* 0x0011704c01007387 */ /* 0x000fe20000100a00 */
[----:B0-----:R-:W-:-:S03]  /*a740*/  IMAD R135, R135, 0x21e, RZ ;  /* 0x0000021e87877824 */ /* 0x001fc600078e02ff */
[----:B------:R0:W-:Y:S01]  /*a750*/  STL.64 [R1+0x1168], R14 ;  /* 0x0011680e01007387 */ /* 0x0001e20000100a00 */
[-C--:B----4-:R-:W-:Y:S02]  /*a760*/  IADD3 R78, P5, R125, R12.reuse, RZ ;  /* 0x0000000c7d4e7210 */ /* 0x090fe40007fbe0ff */
[-C--:B0-----:R-:W-:Y:S02]  /*a770*/  IADD3 R14, P0, R135, R12.reuse, RZ ;  /* 0x0000000c870e7210 */ /* 0x081fe40007f1e0ff */
[----:B------:R-:W0:Y:S01]  /*a780*/  LDC R135, c[0x0][0x268] ;  /* 0x00009a00ff877b82 */ /* 0x000e220000000800 */
[----:B------:R-:W-:Y:S01]  /*a790*/  LEA.HI.X.SX32 R79, R139, R13, 0x1, P5 ;  /* 0x0000000d8b4f7211 */ /* 0x000fe200028f0eff */
[----:B-1----:R-:W-:Y:S01]  /*a7a0*/  IMAD R139, R133, 0x220, RZ ;  /* 0x00000220858b7824 */ /* 0x002fe200078e02ff */
[----:B------:R-:W-:-:S05]  /*a7b0*/  IADD3 R84, P2, R124, R12, RZ ;  /* 0x0000000c7c547210 */ /* 0x000fca0007f5e0ff */
[----:B------:R-:W1:Y:S01]  /*a7c0*/  LDC R133, c[0x0][0x268] ;  /* 0x00009a00ff857b82 */ /* 0x000e620000000800 */
[----:B---3--:R-:W-:Y:S01]  /*a7d0*/  IMAD R141, R141, 0x21c, RZ ;  /* 0x0000021c8d8d7824 */ /* 0x008fe200078e02ff */
[-C--:B------:R-:W-:Y:S02]  /*a7e0*/  LEA.HI.X.SX32 R85, R123, R13.reuse, 0x1, P2 ;  /* 0x0000000d7b557211 */ /* 0x080fe400010f0eff */
[-C--:B------:R-:W-:Y:S01]  /*a7f0*/  LEA.HI.X.SX32 R83, R124, R13.reuse, 0x1, P3 ;  /* 0x0000000d7c537211 */ /* 0x080fe200018f0eff */
[----:B------:R-:W-:Y:S01]  /*a800*/  STL.64 [R1+0x17a8], R86 ;  /* 0x0017a85601007387 */ /* 0x000fe20000100a00 */
[----:B------:R-:W-:Y:S02]  /*a810*/  IADD3 R76, P6, R141, R12, RZ ;  /* 0x0000000c8d4c7210 */ /* 0x000fe40007fde0ff */
[----:B------:R-:W2:Y:S01]  /*a820*/  LDC R141, c[0x0][0x268] ;  /* 0x00009a00ff8d7b82 */ /* 0x000ea20000000800 */
[----:B------:R-:W-:Y:S01]  /*a830*/  STL.64 [R1+0x1590], R84 ;  /* 0x0015905401007387 */ /* 0x000fe20000100a00 */
[----:B------:R-:W-:-:S03]  /*a840*/  LEA.HI.X.SX32 R77, R125, R13, 0x1, P6 ;  /* 0x0000000d7d4d7211 */ /* 0x000fc600030f0eff */
[----:B------:R-:W-:Y:S04]  /*a850*/  STL.64 [R1+0x1160], R82 ;  /* 0x0011605201007387 */ /* 0x000fe80000100a00 */
[----:B------:R-:W-:Y:S01]  /*a860*/  STL.64 [R1+0x1158], R80 ;  /* 0x0011585001007387 */ /* 0x000fe20000100a00 */
[----:B0-----:R-:W-:-:S03]  /*a870*/  IMAD R135, R135, 0x222, RZ ;  /* 0x0000022287877824 */ /* 0x001fc600078e02ff */
[----:B------:R0:W-:Y:S04]  /*a880*/  STL.64 [R1+0x1588], R78 ;  /* 0x0015884e01007387 */ /* 0x0001e80000100a00 */
[----:B------:R3:W-:Y:S01]  /*a890*/  STL.64 [R1+0x1150], R76 ;  /* 0x0011504c01007387 */ /* 0x0007e20000100a00 */
[----:B-1----:R-:W-:Y:S01]  /*a8a0*/  IMAD R133, R133, 0x10f, RZ ;  /* 0x0000010f85857824 */ /* 0x002fe200078e02ff */
[-C--:B0-----:R-:W-:Y:S02]  /*a8b0*/  IADD3 R78, P5, R139, R12.reuse, RZ ;  /* 0x0000000c8b4e7210 */ /* 0x081fe40007fbe0ff */
[----:B------:R-:W0:Y:S01]  /*a8c0*/  LDC R139, c[0x0][0x268] ;  /* 0x00009a00ff8b7b82 */ /* 0x000e220000000800 */
[----:B---3--:R-:W-:-:S07]  /*a8d0*/  IADD3 R76, P6, R135, R12, RZ ;  /* 0x0000000c874c7210 */ /* 0x008fce0007fde0ff */
[----:B------:R-:W1:Y:S01]  /*a8e0*/  LDC R135, c[0x0][0x268] ;  /* 0x00009a00ff877b82 */ /* 0x000e620000000800 */
[----:B------:R-:W-:-:S07]  /*a8f0*/  LEA.HI.X.SX32 R15, R133, R13, 0x1, P0 ;  /* 0x0000000d850f7211 */ /* 0x000fce00000f0eff */
[----:B------:R-:W3:Y:S01]  /*a900*/  LDC R133, c[0x0][0x268] ;  /* 0x00009a00ff857b82 */ /* 0x000ee20000000800 */
[-C--:B------:R-:W-:Y:S01]  /*a910*/  IADD3 R86, P1, R126, R12.reuse, RZ ;  /* 0x0000000c7e567210 */ /* 0x080fe20007f3e0ff */
[----:B0-----:R-:W-:Y:S01]  /*a920*/  IMAD R139, R139, 0x11, RZ ;  /* 0x000000118b8b7824 */ /* 0x001fe200078e02ff */
[----:B------:R-:W-:-:S04]  /*a930*/  IADD3 R84, P2, R127, R12, RZ ;  /* 0x0000000c7f547210 */ /* 0x000fc80007f5e0ff */
[-C--:B------:R-:W-:Y:S02]  /*a940*/  LEA.HI.X.SX32 R87, R139, R13.reuse, 0x1, P1 ;  /* 0x0000000d8b577211 */ /* 0x080fe400008f0eff */
[----:B------:R-:W0:Y:S01]  /*a950*/  LDC R139, c[0x0][0x268] ;  /* 0x00009a00ff8b7b82 */ /* 0x000e220000000800 */
[----:B-1----:R-:W-:Y:S01]  /*a960*/  IMAD R135, R135, 0x224, RZ ;  /* 0x0000022487877824 */ /* 0x002fe200078e02ff */
[----:B------:R-:W-:Y:S01]  /*a970*/  STL.64 [R1+0x1148], R14 ;  /* 0x0011480e01007387 */ /* 0x000fe20000100a00 */
[----:B------:R-:W-:-:S03]  /*a980*/  LEA.HI.X.SX32 R85, R126, R13, 0x1, P2 ;  /* 0x0000000d7e557211 */ /* 0x000fc600010f0eff */
[----:B------:R1:W-:Y:S01]  /*a990*/  STL.64 [R1+0x1938], R86 ;  /* 0x0019385601007387 */ /* 0x0003e20000100a00 */
[----:B---3--:R-:W-:-:S03]  /*a9a0*/  IMAD R133, R133, 0x226, RZ ;  /* 0x0000022685857824 */ /* 0x008fc600078e02ff */
[----:B------:R3:W-:Y:S01]  /*a9b0*/  STL.64 [R1+0x18b0], R84 ;  /* 0x0018b05401007387 */ /* 0x0007e20000100a00 */
[-C--:B-1----:R-:W-:Y:S02]  /*a9c0*/  IADD3 R86, P1, R135, R12.reuse, RZ ;  /* 0x0000000c87567210 */ /* 0x082fe40007f3e0ff */
[----:B------:R-:W1:Y:S01]  /*a9d0*/  LDC R135, c[0x0][0x268] ;  /* 0x00009a00ff877b82 */ /* 0x000e620000000800 */
[-C--:B---3--:R-:W-:Y:S02]  /*a9e0*/  IADD3 R84, P2, R133, R12.reuse, RZ ;  /* 0x0000000c85547210 */ /* 0x088fe40007f5e0ff */
[----:B------:R-:W-:-:S05]  /*a9f0*/  IADD3 R82, P3, R128, R12, RZ ;  /* 0x0000000c80527210 */ /* 0x000fca0007f7e0ff */
[----:B------:R-:W3:Y:S01]  /*aa00*/  LDC R133, c[0x0][0x268] ;  /* 0x00009a00ff857b82 */ /* 0x000ee20000000800 */
[----:B------:R-:W-:Y:S02]  /*aa10*/  IADD3 R80, P4, R129, R12, RZ ;  /* 0x0000000c81507210 */ /* 0x000fe40007f9e0ff */
[-C--:B------:R-:W-:Y:S02]  /*aa20*/  LEA.HI.X.SX32 R83, R127, R13.reuse, 0x1, P3 ;  /* 0x0000000d7f537211 */ /* 0x080fe400018f0eff */
[-C--:B------:R-:W-:Y:S01]  /*aa30*/  LEA.HI.X.SX32 R81, R128, R13.reuse, 0x1, P4 ;  /* 0x0000000d80517211 */ /* 0x080fe200020f0eff */
[----:B--2---:R-:W-:Y:S01]  /*aa40*/  IMAD R141, R141, 0x228, RZ ;  /* 0x000002288d8d7824 */ /* 0x004fe200078e02ff */
[-C--:B------:R-:W-:Y:S01]  /*aa50*/  LEA.HI.X.SX32 R79, R129, R13.reuse, 0x1, P5 ;  /* 0x0000000d814f7211 */ /* 0x080fe200028f0eff */
[----:B0-----:R-:W-:Y:S01]  /*aa60*/  IMAD R139, R139, 0x111, RZ ;  /* 0x000001118b8b7824 */ /* 0x001fe200078e02ff */
[----:B------:R-:W-:Y:S04]  /*aa70*/  STL.64 [R1+0x17a0], R82 ;  /* 0x0017a05201007387 */ /* 0x000fe80000100a00 */
[----:B------:R-:W-:Y:S01]  /*aa80*/  STL.64 [R1+0x1580], R80 ;  /* 0x0015805001007387 */ /* 0x000fe20000100a00 */
[----:B------:R-:W-:Y:S01]  /*aa90*/  LEA.HI.X.SX32 R77, R139, R13, 0x1, P6 ;  /* 0x0000000d8b4d7211 */ /* 0x000fe200030f0eff */
[----:B-1----:R-:W-:-:S02]  /*aaa0*/  IMAD R135, R135, 0x22a, RZ ;  /* 0x0000022a87877824 */ /* 0x002fc400078e02ff */
[----:B------:R0:W-:Y:S01]  /*aab0*/  STL.64 [R1+0x1140], R78 ;  /* 0x0011404e01007387 */ /* 0x0001e20000100a00 */
[----:B------:R-:W1:Y:S03]  /*aac0*/  LDC R139, c[0x0][0x268] ;  /* 0x00009a00ff8b7b82 */ /* 0x000e660000000800 */
[----:B------:R2:W-:Y:S01]  /*aad0*/  STL.64 [R1+0x1138], R76 ;  /* 0x0011384c01007387 */ /* 0x0005e20000100a00 */
[----:B0-----:R-:W-:-:S04]  /*aae0*/  IADD3 R78, P5, R141, R12, RZ ;  /* 0x0000000c8d4e7210 */ /* 0x001fc80007fbe0ff */
[----:B------:R-:W0:Y:S01]  /*aaf0*/  LDC R141, c[0x0][0x268] ;  /* 0x00009a00ff8d7b82 */ /* 0x000e220000000800 */
[----:B---3--:R-:W-:Y:S01]  /*ab00*/  IMAD R133, R133, 0x89, RZ ;  /* 0x0000008985857824 */ /* 0x008fe200078e02ff */
[-C--:B--2---:R-:W-:Y:S02]  /*ab10*/  IADD3 R76, P6, R135, R12.reuse, RZ ;  /* 0x0000000c874c7210 */ /* 0x084fe40007fde0ff */
[----:B------:R-:W-:-:S04]  /*ab20*/  IADD3 R14, P0, R130, R12, RZ ;  /* 0x0000000c820e7210 */ /* 0x000fc80007f1e0ff */
[----:B------:R-:W2:Y:S01]  /*ab30*/  LDC R135, c[0x0][0x268] ;  /* 0x00009a00ff877b82 */ /* 0x000ea20000000800 */
[----:B------:R-:W-:-:S07]  /*ab40*/  LEA.HI.X.SX32 R15, R133, R13, 0x1, P0 ;  /* 0x0000000d850f7211 */ /* 0x000fce00000f0eff */
[----:B------:R-:W3:Y:S01]  /*ab50*/  LDC R133, c[0x0][0x268] ;  /* 0x00009a00ff857b82 */ /* 0x000ee20000000800 */
[----:B------:R-:W-:Y:S01]  /*ab60*/  LEA.HI.X.SX32 R87, R130, R13, 0x1, P1 ;  /* 0x0000000d82577211 */ /* 0x000fe200008f0eff */
[----:B-1----:R-:W-:Y:S01]  /*ab70*/  IMAD R139, R139, 0x113, RZ ;  /* 0x000001138b8b7824 */ /* 0x002fe200078e02ff */
[----:B------:R-:W-:Y:S01]  /*ab80*/  STL.64 [R1+0x1578], R14 ;  /* 0x0015780e01007387 */ /* 0x000fe20000100a00 */
[----:B0-----:R-:W-:-:S03]  /*ab90*/  IMAD R141, R141, 0x22c, RZ ;  /* 0x0000022c8d8d7824 */ /* 0x001fc600078e02ff */
[----:B------:R0:W-:Y:S01]  /*aba0*/  STL.64 [R1+0x1130], R86 ;  /* 0x0011305601007387 */ /* 0x0001e20000100a00 */
[----:B------:R-:W-:Y:S02]  /*abb0*/  LEA.HI.X.SX32 R85, R139, R13, 0x1, P2 ;  /* 0x0000000d8b557211 */ /* 0x000fe400010f0eff */
[----:B------:R-:W1:Y:S01]  /*abc0*/  LDC R139, c[0x0][0x268] ;  /* 0x00009a00ff8b7b82 */ /* 0x000e620000000800 */
[----:B--2---:R-:W-:Y:S01]  /*abd0*/  IMAD R135, R135, 0x22e, RZ ;  /* 0x0000022e87877824 */ /* 0x004fe200078e02ff */
[----:B0-----:R-:W-:-:S06]  /*abe0*/  IADD3 R86, P1, R141, R12, RZ ;  /* 0x0000000c8d567210 */ /* 0x001fcc0007f3e0ff */
[----:B------:R-:W0:Y:S01]  /*abf0*/  LDC R141, c[0x0][0x268] ;  /* 0x00009a00ff8d7b82 */ /* 0x000e220000000800 */
[----:B------:R2:W-:Y:S01]  /*ac00*/  STL.64 [R1+0x1128], R84 ;  /* 0x0011285401007387 */ /* 0x0005e20000100a00 */
[----:B---3--:R-:W-:Y:S01]  /*ac10*/  IMAD R133, R133, 0x45, RZ ;  /* 0x0000004585857824 */ /* 0x008fe200078e02ff */
[----:B------:R-:W-:-:S04]  /*ac20*/  IADD3 R82, P3, R131, R12, RZ ;  /* 0x0000000c83527210 */ /* 0x000fc80007f7e0ff */
[----:B------:R-:W-:Y:S02]  /*ac30*/  LEA.HI.X.SX32 R83, R133, R13, 0x1, P3 ;  /* 0x0000000d85537211 */ /* 0x000fe400018f0eff */
[----:B------:R-:W3:Y:S01]  /*ac40*/  LDC R133, c[0x0][0x268] ;  /* 0x00009a00ff857b82 */ /* 0x000ee20000000800 */
[----:B--2---:R-:W-:-:S07]  /*ac50*/  IADD3 R84, P2, R135, R12, RZ ;  /* 0x0000000c87547210 */ /* 0x004fce0007f5e0ff */
[----:B------:R-:W2:Y:S01]  /*ac60*/  LDC R135, c[0x0][0x268] ;  /* 0x00009a00ff877b82 */ /* 0x000ea20000000800 */
[CC--:B------:R-:W-:Y:S02]  /*ac70*/  IADD3 R80, P4, R132.reuse, R12.reuse, RZ ;  /* 0x0000000c84507210 */ /* 0x0c0fe40007f9e0ff */
[-C--:B------:R-:W-:Y:S01]  /*ac80*/  LEA.HI.X.SX32 R79, R132, R13.reuse, 0x1, P5 ;  /* 0x0000000d844f7211 */ /* 0x080fe200028f0eff */
[----:B0-----:R-:W-:Y:S01]  /*ac90*/  IMAD R141, R141, 0x115, RZ ;  /* 0x000001158d8d7824 */ /* 0x001fe200078e02ff */
[-C--:B------:R-:W-:Y:S01]  /*aca0*/  LEA.HI.X.SX32 R81, R131, R13.reuse, 0x1, P4 ;  /* 0x0000000d83517211 */ /* 0x080fe200020f0eff */
[----:B-1----:R-:W-:Y:S01]  /*acb0*/  IMAD R139, R139, 0x230, RZ ;  /* 0x000002308b8b7824 */ /* 0x002fe200078e02ff */
[----:B------:R-:W-:Y:S02]  /*acc0*/  STL.64 [R1+0x1798], R82 ;  /* 0x0017985201007387 */ /* 0x000fe40000100a00 */
[----:B------:R-:W-:Y:S02]  /*acd0*/  LEA.HI.X.SX32 R77, R141, R13, 0x1, P6 ;  /* 0x0000000d8d4d7211 */ /* 0x000fe400030f0eff */
[----:B------:R-:W0:Y:S01]  /*ace0*/  LDC R141, c[0x0][0x268] ;  /* 0x00009a00ff8d7b82 */ /* 0x000e220000000800 */
[----:B------:R-:W-:Y:S01]  /*acf0*/  IADD3 R14, P0, R134, R12, RZ ;  /* 0x0000000c860e7210 */ /* 0x000fe20007f1e0ff */
[----:B------:R-:W-:Y:S04]  /*ad00*/  STL.64 [R1+0x1570], R80 ;  /* 0x0015705001007387 */ /* 0x000fe80000100a00 */
[----:B------:R-:W-:Y:S01]  /*ad10*/  STL.64 [R1+0x1120], R78 ;  /* 0x0011204e01007387 */ /* 0x000fe20000100a00 */
[----:B--2---:R-:W-:-:S03]  /*ad20*/  IMAD R135, R135, 0x8b, RZ ;  /* 0x0000008b87877824 */ /* 0x004fc600078e02ff */
[----:B------:R1:W-:Y:S01]  /*ad30*/  STL.64 [R1+0x1118], R76 ;  /* 0x0011184c01007387 */ /* 0x0003e20000100a00 */
[----:B---3--:R-:W-:Y:S01]  /*ad40*/  IMAD R133, R133, 0x232, RZ ;  /* 0x0000023285857824 */ /* 0x008fe200078e02ff */
[----:B------:R-:W-:Y:S02]  /*ad50*/  LEA.HI.X.SX32 R15, R135, R13, 0x1, P0 ;  /* 0x0000000d870f7211 */ /* 0x000fe400000f0eff */
[----:B------:R-:W2:Y:S01]  /*ad60*/  LDC R135, c[0x0][0x268] ;  /* 0x00009a00ff877b82 */ /* 0x000ea20000000800 */
[----:B-1----:R-:W-:-:S07]  /*ad70*/  IADD3 R76, P6, R139, R12, RZ ;  /* 0x0000000c8b4c7210 */ /* 0x002fce0007fde0ff */
[----:B------:R-:W1:Y:S01]  /*ad80*/  LDC R139, c[0x0][0x268] ;  /* 0x00009a00ff8b7b82 */ /* 0x000e620000000800 */
[----:B------:R3:W-:Y:S02]  /*ad90*/  STL.64 [R1+0x1568], R14 ;  /* 0x0015680e01007387 */ /* 0x0007e40000100a00 */
[----:B---3--:R-:W-:-:S05]  /*ada0*/  IADD3 R14, P0, R133, R12, RZ ;  /* 0x0000000c850e7210 */ /* 0x008fca0007f1e0ff */
[----:B------:R-:W3:Y:S01]  /*adb0*/  LDC R133, c[0x0][0x268] ;  /* 0x00009a00ff857b82 */ /* 0x000ee20000000800 */
[----:B0-----:R-:W-:Y:S01]  /*adc0*/  IMAD R141, R141, 0x117, RZ ;  /* 0x000001178d8d7824 */ /* 0x001fe200078e02ff */
[----:B------:R-:W-:Y:S01]  /*add0*/  LEA.HI.X.SX32 R87, R134, R13, 0x1, P1 ;  /* 0x0000000d86577211 */ /* 0x000fe200008f0eff */
[----:B--2---:R-:W-:-:S03]  /*ade0*/  IMAD R135, R135, 0x23, RZ ;  /* 0x0000002387877824 */ /* 0x004fc600078e02ff */
[-C--:B------:R-:W-:Y:S01]  /*adf0*/  LEA.HI.X.SX32 R85, R141, R13.reuse, 0x1, P2 ;  /* 0x0000000d8d557211 */ /* 0x080fe200010f0eff */
[----:B-1----:R-:W-:Y:S01]  /*ae00*/  IMAD R139, R139, 0x234, RZ ;  /* 0x000002348b8b7824 */ /* 0x002fe200078e02ff */
[-C--:B------:R-:W-:Y:S01]  /*ae10*/  IADD3 R82, P3, R136, R12.reuse, RZ ;  /* 0x0000000c88527210 */ /* 0x080fe20007f7e0ff */
[----:B------:R-:W-:Y:S01]  /*ae20*/  STL.64 [R1+0x1110], R86 ;  /* 0x0011105601007387 */ /* 0x000fe20000100a00 */
[-C--:B------:R-:W-:Y:S01]  /*ae30*/  IADD3 R80, P4, R137, R12.reuse, RZ ;  /* 0x0000000c89507210 */ /* 0x080fe20007f9e0ff */
[----:B------:R-:W0:Y:S02]  /*ae40*/  LDC R141, c[0x0][0x268] ;  /* 0x00009a00ff8d7b82 */ /* 0x000e240000000800 */
[----:B------:R1:W-:Y:S01]  /*ae50*/  STL.64 [R1+0x1108], R84 ;  /* 0x0011085401007387 */ /* 0x0003e20000100a00 */
[----:B------:R-:W-:Y:S01]  /*ae60*/  LEA.HI.X.SX32 R83, R135, R13, 0x1, P3 ;  /* 0x0000000d87537211 */ /* 0x000fe200018f0eff */
[----:B---3--:R-:W-:Y:S01]  /*ae70*/  IMAD R133, R133, 0x236, RZ ;  /* 0x0000023685857824 */ /* 0x008fe200078e02ff */
[----:B-1----:R-:W-:-:S03]  /*ae80*/  IADD3 R84, P2, R139, R12, RZ ;  /* 0x0000000c8b547210 */ /* 0x002fc60007f5e0ff */
[----:B------:R-:W1:Y:S01]  /*ae90*/  LDC R135, c[0x0][0x268] ;  /* 0x00009a00ff877b82 */ /* 0x000e620000000800 */
[----:B------:R2:W-:Y:S07]  /*aea0*/  STL.64 [R1+0x18a8], R82 ;  /* 0x0018a85201007387 */ /* 0x0005ee0000100a00 */
[----:B------:R-:W3:Y:S01]  /*aeb0*/  LDC R139, c[0x0][0x268] ;  /* 0x00009a00ff8b7b82 */ /* 0x000ee20000000800 */
[----:B--2---:R-:W-:-:S07]  /*aec0*/  IADD3 R82, P3, R133, R12, RZ ;  /* 0x0000000c85527210 */ /* 0x004fce0007f7e0ff */
[----:B------:R-:W2:Y:S01]  /*aed0*/  LDC R133, c[0x0][0x268] ;  /* 0x00009a00ff857b82 */ /* 0x000ea20000000800 */
[-C--:B------:R-:W-:Y:S02]  /*aee0*/  IADD3 R78, P5, R138, R12.reuse, RZ ;  /* 0x0000000c8a4e7210 */ /* 0x080fe40007fbe0ff */
[-C--:B------:R-:W-:Y:S02]  /*aef0*/  LEA.HI.X.SX32 R81, R136, R13.reuse, 0x1, P4 ;  /* 0x0000000d88517211 */ /* 0x080fe400020f0eff */
[-C--:B------:R-:W-:Y:S02]  /*af00*/  LEA.HI.X.SX32 R79, R137, R13.reuse, 0x1, P5 ;  /* 0x0000000d894f7211 */ /* 0x080fe400028f0eff */
[----:B------:R-:W-:Y:S01]  /*af10*/  LEA.HI.X.SX32 R77, R138, R13, 0x1, P6 ;  /* 0x0000000d8a4d7211 */ /* 0x000fe200030f0eff */
[----:B-1----:R-:W-:Y:S01]  /*af20*/  IMAD R135, R135, 0x23a, RZ ;  /* 0x0000023a87877824 */ /* 0x002fe200078e02ff */
[----:B------:R-:W-:Y:S01]  /*af30*/  STL.64 [R1+0x1790], R80 ;  /* 0x0017905001007387 */ /* 0x000fe20000100a00 */
[----:B---3--:R-:W-:Y:S01]  /*af40*/  IMAD R139, R139, 0x119, RZ ;  /* 0x000001198b8b7824 */ /* 0x008fe200078e02ff */
[----:B------:R-:W-:-:S02]  /*af50*/  IADD3 R86, P1, R140, R12, RZ ;  /* 0x0000000c8c567210 */ /* 0x000fc40007f3e0ff */
[----:B------:R-:W-:Y:S02]  /*af60*/  STL.64 [R1+0x1560], R78 ;  /* 0x0015604e01007387 */ /* 0x000fe40000100a00 */
[-C--:B------:R-:W-:Y:S02]  /*af70*/  LEA.HI.X.SX32 R15, R139, R13.reuse, 0x1, P0 ;  /* 0x0000000d8b0f7211 */ /* 0x080fe400000f0eff */
[----:B------:R-:W1:Y:S01]  /*af80*/  LDC R139, c[0x0][0x268] ;  /* 0x00009a00ff8b7b82 */ /* 0x000e620000000800 */
[----:B--2---:R-:W-:Y:S01]  /*af90*/  IMAD R133, R133, 0x8d, RZ ;  /* 0x0000008d85857824 */ /* 0x004fe200078e02ff */
[----:B------:R-:W-:Y:S04]  /*afa0*/  STL.64 [R1+0x1100], R76 ;  /* 0x0011004c01007387 */ /* 0x000fe80000100a00 */
[----:B------:R2:W-:Y:S01]  /*afb0*/  STL.64 [R1+0x10f8], R14 ;  /* 0x0010f80e01007387 */ /* 0x0005e20000100a00 */
[----:B------:R-:W-:-:S02]  /*afc0*/  LEA.HI.X.SX32 R87, R133, R13, 0x1, P1 ;  /* 0x0000000d85577211 */ /* 0x000fc400008f0eff */
[----:B------:R-:W3:Y:S01]  /*afd0*/  LDC R133, c[0x0][0x268] ;  /* 0x00009a00ff857b82 */ /* 0x000ee20000000800 */
[----:B--2---:R-:W-:-:S07]  /*afe0*/  IADD3 R14, P0, R135, R12, RZ ;  /* 0x0000000c870e7210 */ /* 0x004fce0007f1e0ff */
[----:B------:R-:W2:Y:S01]  /*aff0*/  LDC R135, c[0x0][0x268] ;  /* 0x00009a00ff877b82 */ /* 0x000ea20000000800 */
[----:B-1----:R-:W-:Y:S01]  /*b000*/  IMAD R139, R139, 0x11b, RZ ;  /* 0x0000011b8b8b7824 */ /* 0x002fe200078e02ff */
[-C--:B------:R-:W-:Y:S01]  /*b010*/  LEA.HI.X.SX32 R85, R140, R13.reuse, 0x1, P2 ;  /* 0x0000000d8c557211 */ /* 0x080fe200010f0eff */
[----:B------:R-:W-:Y:S03]  /*b020*/  STL.64 [R1+0x1558], R86 ;  /* 0x0015585601007387 */ /* 0x000fe60000100a00 */
[-C--:B------:R-:W-:Y:S01]  /*b030*/  LEA.HI.X.SX32 R83, R139, R13.reuse, 0x1, P3 ;  /* 0x0000000d8b537211 */ /* 0x080fe200018f0eff */
[----:B------:R-:W-:Y:S01]  /*b040*/  STL.64 [R1+0x10f0], R84 ;  /* 0x0010f05401007387 */ /* 0x000fe20000100a00 */
[----:B------:R-:W-:Y:S01]  /*b050*/  IADD3 R80, P4, R142, R12, RZ ;  /* 0x0000000c8e507210 */ /* 0x000fe20007f9e0ff */
[----:B---3--:R-:W-:Y:S02]  /*b060*/  IMAD R133, R133, 0x47, RZ ;  /* 0x0000004785857824 */ /* 0x008fe400078e02ff */
[----:B------:R1:W-:Y:S03]  /*b070*/  STL.64 [R1+0x10e8], R82 ;  /* 0x0010e85201007387 */ /* 0x0003e60000100a00 */
[----:B------:R-:W-:-:S02]  /*b080*/  LEA.HI.X.SX32 R81, R133, R13, 0x1, P4 ;  /* 0x0000000d85517211 */ /* 0x000fc400020f0eff */
[----:B------:R-:W3:Y:S01]  /*b090*/  LDC R133, c[0x0][0x268] ;  /* 0x00009a00ff857b82 */ /* 0x000ee20000000800 */
[----:B--2---:R-:W-:-:S05]  /*b0a0*/  IMAD R135, R135, 0x23e, RZ ;  /* 0x0000023e87877824 */ /* 0x004fca00078e02ff */
[-C--:B-1----:R-:W-:Y:S02]  /*b0b0*/  IADD3 R82, P3, R135, R12.reuse, RZ ;  /* 0x0000000c87527210 */ /* 0x082fe40007f7e0ff */
[----:B------:R-:W1:Y:S01]  /*b0c0*/  LDC R135, c[0x0][0x268] ;  /* 0x00009a00ff877b82 */ /* 0x000e620000000800 */
[----:B0-----:R-:W-:Y:S01]  /*b0d0*/  IMAD R141, R141, 0x238, RZ ;  /* 0x000002388d8d7824 */ /* 0x001fe200078e02ff */
[----:B------:R-:W-:-:S04]  /*b0e0*/  IADD3 R86, P1, R145, R12, RZ ;  /* 0x0000000c91567210 */ /* 0x000fc80007f3e0ff */
[----:B------:R-:W-:Y:S02]  /*b0f0*/  IADD3 R76, P6, R141, R12, RZ ;  /* 0x0000000c8d4c7210 */ /* 0x000fe40007fde0ff */
[----:B------:R-:W0:Y:S01]  /*b100*/  LDC R141, c[0x0][0x268] ;  /* 0x00009a00ff8d7b82 */ /* 0x000e220000000800 */
[----:B---3--:R-:W-:-:S05]  /*b110*/  IMAD R133, R133, 0x8f, RZ ;  /* 0x0000008f85857824 */ /* 0x008fca00078e02ff */
[----:B------:R-:W-:Y:S02]  /*b120*/  LEA.HI.X.SX32 R87, R133, R13, 0x1, P1 ;  /* 0x0000000d85577211 */ /* 0x000fe400008f0eff */
[----:B------:R-:W2:Y:S01]  /*b130*/  LDC R133, c[0x0][0x268] ;  /* 0x00009a00ff857b82 */ /* 0x000ea20000000800 */
[----:B-1----:R-:W-:-:S05]  /*b140*/  IMAD R135, R135, 0x11d, RZ ;  /* 0x0000011d87877824 */ /* 0x002fca00078e02ff */
[----:B------:R-:W-:Y:S02]  /*b150*/  LEA.HI.X.SX32 R15, R135, R13, 0x1, P0 ;  /* 0x0000000d870f7211 */ /* 0x000fe400000f0eff */
[----:B------:R-:W1:Y:S01]  /*b160*/  LDC R135, c[0x0][0x268] ;  /* 0x00009a00ff877b82 */ /* 0x000e620000000800 */
[----:B0-----:R-:W-:-:S05]  /*b170*/  IMAD R141, R141, 0x23c, RZ ;  /* 0x0000023c8d8d7824 */ /* 0x001fca00078e02ff */
[----:B------:R-:W-:Y:S01]  /*b180*/  IADD3 R84, P2, R141, R12, RZ ;  /* 0x0000000c8d547210 */ /* 0x000fe20007f5e0ff */
[----:B--2---:R-:W-:Y:S02]  /*b190*/  IMAD R141, R133, 0x240, RZ ;  /* 0x00000240858d7824 */ /* 0x004fe400078e02ff */
[----:B------:R-:W0:Y:S01]  /*b1a0*/  LDC R133, c[0x0][0x268] ;  /* 0x00009a00ff857b82 */ /* 0x000e220000000800 */
[----:B-1----:R-:W-:-:S07]  /*b1b0*/  IMAD R139, R135, 0x11f, RZ ;  /* 0x0000011f878b7824 */ /* 0x002fce00078e02ff */
[----:B------:R-:W1:Y:S01]  /*b1c0*/  LDC R135, c[0x0][0x268] ;  /* 0x00009a00ff877b82 */ /* 0x000e620000000800 */
[C---:B------:R-:W-:Y:S02]  /*b1d0*/  IADD3 R78, P5, R144.reuse, R12, RZ ;  /* 0x0000000c904e7210 */ /* 0x040fe40007fbe0ff */
[-C--:B------:R-:W-:Y:S02]  /*b1e0*/  LEA.HI.X.SX32 R77, R144, R13.reuse, 0x1, P6 ;  /* 0x0000000d904d7211 */ /* 0x080fe400030f0eff */
[-C--:B------:R-:W-:Y:S01]  /*b1f0*/  LEA.HI.X.SX32 R79, R142, R13.reuse, 0x1, P5 ;  /* 0x0000000d8e4f7211 */ /* 0x080fe200028f0eff */
[----:B------:R-:W-:Y:S01]  /*b200*/  STL.64 [R1+0x1788], R80 ;  /* 0x0017885001007387 */ /* 0x000fe20000100a00 */
[-C--:B------:R-:W-:Y:S02]  /*b210*/  LEA.HI.X.SX32 R85, R145, R13.reuse, 0x1, P2 ;  /* 0x0000000d91557211 */ /* 0x080fe400010f0eff */
[----:B------:R-:W-:Y:S01]  /*b220*/  LEA.HI.X.SX32 R83, R139, R13, 0x1, P3 ;  /* 0x0000000d8b537211 */ /* 0x000fe200018f0eff */
[----:B------:R-:W-:Y:S01]  /*b230*/  STL.64 [R1+0x1550], R78 ;  /* 0x0015504e01007387 */ /* 0x000fe20000100a00 */
[----:B0-----:R-:W-:-:S03]  /*b240*/  IMAD R133, R133, 0x242, RZ ;  /* 0x0000024285857824 */ /* 0x001fc600078e02ff */
[----:B------:R-:W-:Y:S04]  /*b250*/  STL.64 [R1+0x10e0], R76 ;  /* 0x0010e04c01007387 */ /* 0x000fe80000100a00 */
[----:B------:R-:W-:Y:S01]  /*b260*/  STL.64 [R1+0x10d8], R14 ;  /* 0x0010d80e01007387 */ /* 0x000fe20000100a00 */
[----:B-1----:R-:W-:Y:S02]  /*b270*/  IMAD R139, R135, 0x9, RZ ;  /* 0x00000009878b7824 */ /* 0x002fe400078e02ff */
[----:B------:R-:W0:Y:S01]  /*b280*/  LDC R135, c[0x0][0x268] ;  /* 0x00009a00ff877b82 */ /* 0x000e220000000800 */
[----:B------:R-:W-:Y:S04]  /*b290*/  STL.64 [R1+0x1548], R86 ;  /* 0x0015485601007387 */ /* 0x000fe80000100a00 */
[----:B------:R-:W-:Y:S04]  /*b2a0*/  STL.64 [R1+0x10d0], R84 ;  /* 0x0010d05401007387 */ /* 0x000fe80000100a00 */
[----:B------:R1:W-:Y:S02]  /*b2b0*/  STL.64 [R1+0x10c8], R82 ;  /* 0x0010c85201007387 */ /* 0x0003e40000100a00 */
[----:B-1----:R-:W-:-:S02]  /*b2c0*/  IADD3 R82, P3, R133, R12, RZ ;  /* 0x0000000c85527210 */ /* 0x002fc40007f7e0ff */
[----:B------:R-:W1:Y:S01]  /*b2d0*/  LDC R133, c[0x0][0x268] ;  /* 0x00009a00ff857b82 */ /* 0x000e620000000800 */
[-C--:B------:R-:W-:Y:S02]  /*b2e0*/  IADD3 R80, P4, R147, R12.reuse, RZ ;  /* 0x0000000c93507210 */ /* 0x080fe40007f9e0ff */
[-C--:B------:R-:W-:Y:S02]  /*b2f0*/  IADD3 R78, P5, R149, R12.reuse, RZ ;  /* 0x0000000c954e7210 */ /* 0x080fe40007fbe0ff */
[-C--:B------:R-:W-:Y:S01]  /*b300*/  LEA.HI.X.SX32 R81, R139, R13.reuse, 0x1, P4 ;  /* 0x0000000d8b517211 */ /* 0x080fe200020f0eff */
[----:B0-----:R-:W-:Y:S01]  /*b310*/  IMAD R135, R135, 0x244, RZ ;  /* 0x0000024487877824 */ /* 0x001fe200078e02ff */
[----:B------:R-:W-:Y:S01]  /*b320*/  LEA.HI.X.SX32 R79, R147, R13, 0x1, P5 ;  /* 0x0000000d934f7211 */ /* 0x000fe200028f0eff */
[----:B------:R-:W0:Y:S01]  /*b330*/  LDC R139, c[0x0][0x268] ;  /* 0x00009a00ff8b7b82 */ /* 0x000e220000000800 */
[-C--:B------:R-:W-:Y:S01]  /*b340*/  IADD3 R76, P6, R150, R12.reuse, RZ ;  /* 0x0000000c964c7210 */ /* 0x080fe20007fde0ff */
[----:B------:R-:W-:Y:S01]  /*b350*/  STL.64 [R1+0x1978], R80 ;  /* 0x0019785001007387 */ /* 0x000fe20000100a00 */
[----:B------:R-:W-:-:S02]  /*b360*/  IADD3 R84, P2, R141, R12, RZ ;  /* 0x0000000c8d547210 */ /* 0x000fc40007f5e0ff */
[----:B------:R-:W-:Y:S01]  /*b370*/  LEA.HI.X.SX32 R77, R149, R13, 0x1, P6 ;  /* 0x0000000d954d7211 */ /* 0x000fe200030f0eff */
[----:B------:R2:W-:Y:S02]  /*b380*/  STL.64 [R1+0x1930], R78 ;  /* 0x0019304e01007387 */ /* 0x0005e40000100a00 */
[----:B------:R-:W3:Y:S02]  /*b390*/  LDC R141, c[0x0][0x268] ;  /* 0x00009a00ff8d7b82 */ /* 0x000ee40000000800 */
[----:B------:R4:W-:Y:S01]  /*b3a0*/  STL.64 [R1+0x18a0], R76 ;  /* 0x0018a04c01007387 */ /* 0x0009e20000100a00 */
[----:B-1----:R-:W-:Y:S01]  /*b3b0*/  IMAD R133, R133, 0x246, RZ ;  /* 0x0000024685857824 */ /* 0x002fe200078e02ff */
[----:B--2---:R-:W-:-:S04]  /*b3c0*/  IADD3 R78, P5, R135, R12, RZ ;  /* 0x0000000c874e7210 */ /* 0x004fc80007fbe0ff */
[----:B------:R-:W1:Y:S01]  /*b3d0*/  LDC R135, c[0x0][0x268] ;  /* 0x00009a00ff877b82 */ /* 0x000e620000000800 */
[----:B----4-:R-:W-:-:S07]  /*b3e0*/  IADD3 R76, P6, R133, R12, RZ ;  /* 0x0000000c854c7210 */ /* 0x010fce0007fde0ff */
[----:B------:R-:W2:Y:S01]  /*b3f0*/  LDC R133, c[0x0][0x268] ;  /* 0x00009a00ff857b82 */ /* 0x000ea20000000800 */
[-C--:B------:R-:W-:Y:S01]  /*b400*/  IADD3 R14, P0, R151, R12.reuse, RZ ;  /* 0x0000000c970e7210 */ /* 0x080fe20007f1e0ff */
[----:B0-----:R-:W-:Y:S01]  /*b410*/  IMAD R139, R139, 0x121, RZ ;  /* 0x000001218b8b7824 */ /* 0x001fe200078e02ff */
[----:B------:R-:W-:Y:S02]  /*b420*/  IADD3 R86, P1, R152, R12, RZ ;  /* 0x0000000c98567210 */ /* 0x000fe40007f3e0ff */
[-C--:B------:R-:W-:Y:S02]  /*b430*/  LEA.HI.X.SX32 R15, R150, R13.reuse, 0x1, P0 ;  /* 0x0000000d960f7211 */ /* 0x080fe400000f0eff */
[-C--:B------:R-:W-:Y:S01]  /*b440*/  LEA.HI.X.SX32 R87, R151, R13.reuse, 0x1, P1 ;  /* 0x0000000d97577211 */ /* 0x080fe200008f0eff */
[----:B---3--:R-:W-:Y:S01]  /*b450*/  IMAD R141, R141, 0x248, RZ ;  /* 0x000002488d8d7824 */ /* 0x008fe200078e02ff */
[-C--:B------:R-:W-:Y:S02]  /*b460*/  LEA.HI.X.SX32 R85, R152, R13.reuse, 0x1, P2 ;  /* 0x0000000d98557211 */ /* 0x080fe400010f0eff */
[----:B------:R-:W-:Y:S01]  /*b470*/  LEA.HI.X.SX32 R83, R139, R13, 0x1, P3 ;  /* 0x0000000d8b537211 */ /* 0x000fe200018f0eff */
[----:B------:R-:W-:Y:S01]  /*b480*/  STL.64 [R1+0x1780], R14 ;  /* 0x0017800e01007387 */ /* 0x000fe20000100a00 */
[----:B------:R-:W0:Y:S01]  /*b490*/  LDC R139, c[0x0][0x268] ;  /* 0x00009a00ff8b7b82 */ /* 0x000e220000000800 */
[----:B-1----:R-:W-:-:S02]  /*b4a0*/  IMAD R135, R135, 0x24a, RZ ;  /* 0x0000024a87877824 */ /* 0x002fc400078e02ff */
[----:B------:R-:W-:Y:S04]  /*b4b0*/  STL.64 [R1+0x1540], R86 ;  /* 0x0015405601007387 */ /* 0x000fe80000100a00 */
[----:B------:R1:W-:Y:S01]  /*b4c0*/  STL.64 [R1+0x10c0], R84 ;  /* 0x0010c05401007387 */ /* 0x0003e20000100a00 */
[----:B------:R-:W-:-:S03]  /*b4d0*/  IADD3 R80, P4, R155, R12, RZ ;  /* 0x0000000c9b507210 */ /* 0x000fc60007f9e0ff */
[----:B------:R3:W-:Y:S01]  /*b4e0*/  STL.64 [R1+0x10b8], R82 ;  /* 0x0010b85201007387 */ /* 0x0007e20000100a00 */
[----:B--2---:R-:W-:Y:S01]  /*b4f0*/  IMAD R133, R133, 0x91, RZ ;  /* 0x0000009185857824 */ /* 0x004fe200078e02ff */
[-C--:B-1----:R-:W-:Y:S02]  /*b500*/  IADD3 R84, P2, R141, R12.reuse, RZ ;  /* 0x0000000c8d547210 */ /* 0x082fe40007f5e0ff */
[----:B------:R-:W1:Y:S01]  /*b510*/  LDC R141, c[0x0][0x268] ;  /* 0x00009a00ff8d7b82 */ /* 0x000e620000000800 */
[----:B---3--:R-:W-:-:S07]  /*b520*/  IADD3 R82, P3, R135, R12, RZ ;  /* 0x0000000c87527210 */ /* 0x008fce0007f7e0ff */
[----:B------:R-:W2:Y:S01]  /*b530*/  LDC R135, c[0x0][0x268] ;  /* 0x00009a00ff877b82 */ /* 0x000ea20000000800 */
[----:B------:R-:W-:-:S07]  /*b540*/  LEA.HI.X.SX32 R81, R133, R13, 0x1, P4 ;  /* 0x0000000d85517211 */ /* 0x000fce00020f0eff */
[----:B------:R-:W3:Y:S01]  /*b550*/  LDC R133, c[0x0][0x268] ;  /* 0x00009a00ff857b82 */ /* 0x000ee20000000800 */
[----:B0-----:R-:W-:Y:S01]  /*b560*/  IMAD R139, R139, 0x123, RZ ;  /* 0x000001238b8b7824 */ /* 0x001fe200078e02ff */
[-C--:B------:R-:W-:Y:S01]  /*b570*/  LEA.HI.X.SX32 R79, R155, R13.reuse, 0x1, P5 ;  /* 0x0000000d9b4f7211 */ /* 0x080fe200028f0eff */
[----:B------:R-:W-:Y:S03]  /*b580*/  STL.64 [R1+0x1538], R80 ;  /* 0x0015385001007387 */ /* 0x000fe60000100a00 */
[----:B------:R-:W-:Y:S01]  /*b590*/  LEA.HI.X.SX32 R77, R139, R13, 0x1, P6 ;  /* 0x0000000d8b4d7211 */ /* 0x000fe200030f0eff */
[----:B-1----:R-:W-:Y:S01]  /*b5a0*/  IMAD R141, R141, 0x24c, RZ ;  /* 0x0000024c8d8d7824 */ /* 0x002fe200078e02ff */
[----:B------:R0:W-:Y:S01]  /*b5b0*/  STL.64 [R1+0x10b0], R78 ;  /* 0x0010b04e01007387 */ /* 0x0001e20000100a00 */
[-C--:B------:R-:W-:Y:S01]  /*b5c0*/  IADD3 R14, P0, R158, R12.reuse, RZ ;  /* 0x0000000c9e0e7210 */ /* 0x080fe20007f1e0ff */
[----:B------:R-:W1:Y:S01]  /*b5d0*/  LDC R139, c[0x0][0x268] ;  /* 0x00009a00ff8b7b82 */ /* 0x000e620000000800 */
[----:B--2---:R-:W-:Y:S01]  /*b5e0*/  IMAD R135, R135, 0x24e, RZ ;  /* 0x0000024e87877824 */ /* 0x004fe200078e02ff */
[----:B------:R2:W-:Y:S01]  /*b5f0*/  STL.64 [R1+0x10a8], R76 ;  /* 0x0010a84c01007387 */ /* 0x0005e20000100a00 */
[----:B0-----:R-:W-:-:S05]  /*b600*/  IADD3 R78, P5, R141, R12, RZ ;  /* 0x0000000c8d4e7210 */ /* 0x001fca0007fbe0ff */
[----:B------:R-:W0:Y:S01]  /*b610*/  LDC R141, c[0x0][0x268] ;  /* 0x00009a00ff8d7b82 */ /* 0x000e220000000800 */
[----:B---3--:R-:W-:Y:S01]  /*b620*/  IMAD R133, R133, 0x49, RZ ;  /* 0x0000004985857824 */ /* 0x008fe200078e02ff */
[----:B--2---:R-:W-:-:S06]  /*b630*/  IADD3 R76, P6, R135, R12, RZ ;  /* 0x0000000c874c7210 */ /* 0x004fcc0007fde0ff */
[----:B------:R-:W2:Y:S01]  /*b640*/  LDC R135, c[0x0][0x268] ;  /* 0x00009a00ff877b82 */ /* 0x000ea20000000800 */
[----:B------:R-:W-:-:S07]  /*b650*/  LEA.HI.X.SX32 R15, R133, R13, 0x1, P0 ;  /* 0x0000000d850f7211 */ /* 0x000fce00000f0eff */
[----:B------:R-:W3:Y:S01]  /*b660*/  LDC R133, c[0x0][0x268] ;  /* 0x00009a00ff857b82 */ /* 0x000ee20000000800 */
[-C--:B------:R-:W-:Y:S02]  /*b670*/  IADD3 R86, P1, R159, R12.reuse, RZ ;  /* 0x0000000c9f567210 */ /* 0x080fe40007f3e0ff */
[----:B------:R-:W-:Y:S02]  /*b680*/  IADD3 R80, P4, R162, R12, RZ ;  /* 0x0000000ca2507210 */ /* 0x000fe40007f9e0ff */
[-C--:B------:R-:W-:Y:S01]  /*b690*/  LEA.HI.X.SX32 R87, R158, R13.reuse, 0x1, P1 ;  /* 0x0000000d9e577211 */ /* 0x080fe200008f0eff */
[----:B0-----:R-:W-:Y:S01]  /*b6a0*/  IMAD R141, R141, 0x125, RZ ;  /* 0x000001258d8d7824 */ /* 0x001fe200078e02ff */
[-C--:B------:R-:W-:Y:S01]  /*b6b0*/  LEA.HI.X.SX32 R85, R159, R13.reuse, 0x1, P2 ;  /* 0x0000000d9f557211 */ /* 0x080fe200010f0eff */
[----:B------:R-:W-:Y:S01]  /*b6c0*/  STL.64 [R1+0x1778], R14 ;  /* 0x0017780e01007387 */ /* 0x000fe20000100a00 */
[----:B--2---:R-:W-:Y:S02]  /*b6d0*/  IMAD R135, R135, 0x93, RZ ;  /* 0x0000009387877824 */ /* 0x004fe400078e02ff */
[----:B------:R-:W-:-:S02]  /*b6e0*/  LEA.HI.X.SX32 R83, R141, R13, 0x1, P3 ;  /* 0x0000000d8d537211 */ /* 0x000fc400018f0eff */
[----:B------:R-:W0:Y:S01]  /*b6f0*/  LDC R141, c[0x0][0x268] ;  /* 0x00009a00ff8d7b82 */ /* 0x000e220000000800 */
[----:B------:R-:W-:Y:S01]  /*b700*/  LEA.HI.X.SX32 R81, R135, R13, 0x1, P4 ;  /* 0x0000000d87517211 */ /* 0x000fe200020f0eff */
[----:B------:R-:W-:Y:S01]  /*b710*/  STL.64 [R1+0x1530], R86 ;  /* 0x0015305601007387 */ /* 0x000fe20000100a00 */
[----:B---3--:R-:W-:-:S05]  /*b720*/  IMAD R133, R133, 0x252, RZ ;  /* 0x0000025285857824 */ /* 0x008fca00078e02ff */
[----:B------:R-:W2:Y:S01]  /*b730*/  LDC R135, c[0x0][0x268] ;  /* 0x00009a00ff877b82 */ /* 0x000ea20000000800 */
[----:B------:R-:W-:Y:S04]  /*b740*/  STL.64 [R1+0x10a0], R84 ;  /* 0x0010a05401007387 */ /* 0x000fe80000100a00 */
[----:B------:R-:W-:Y:S04]  /*b750*/  STL.64 [R1+0x1098], R82 ;  /* 0x0010985201007387 */ /* 0x000fe80000100a00 */
[----:B------:R3:W-:Y:S02]  /*b760*/  STL.64 [R1+0x1528], R80 ;  /* 0x0015285001007387 */ /* 0x0007e40000100a00 */
[----:B---3--:R-:W-:-:S02]  /*b770*/  IADD3 R80, P4, R133, R12, RZ ;  /* 0x0000000c85507210 */ /* 0x008fc40007f9e0ff */
[----:B------:R-:W3:Y:S01]  /*b780*/  LDC R133, c[0x0][0x268] ;  /* 0x00009a00ff857b82 */ /* 0x000ee20000000800 */
[----:B-1----:R-:W-:Y:S02]  /*b790*/  IMAD R139, R139, 0x250, RZ ;  /* 0x000002508b8b7824 */ /* 0x002fe400078e02ff */
[----:B0-----:R-:W-:Y:S01]  /*b7a0*/  IMAD R141, R141, 0x127, RZ ;  /* 0x000001278d8d7824 */ /* 0x001fe200078e02ff */
[-C--:B------:R-:W-:Y:S01]  /*b7b0*/  IADD3 R14, P0, R165, R12.reuse, RZ ;  /* 0x0000000ca50e7210 */ /* 0x080fe20007f1e0ff */
[----:B--2---:R-:W-:Y:S01]  /*b7c0*/  IMAD R135, R135, 0x25, RZ ;  /* 0x0000002587877824 */ /* 0x004fe200078e02ff */
[----:B------:R-:W-:Y:S02]  /*b7d0*/  IADD3 R82, P3, R139, R12, RZ ;  /* 0x0000000c8b527210 */ /* 0x000fe40007f7e0ff */
[----:B------:R-:W0:Y:S01]  /*b7e0*/  LDC R139, c[0x0][0x268] ;  /* 0x00009a00ff8b7b82 */ /* 0x000e220000000800 */
[-C--:B------:R-:W-:Y:S02]  /*b7f0*/  LEA.HI.X.SX32 R79, R162, R13.reuse, 0x1, P5 ;  /* 0x0000000da24f7211 */ /* 0x080fe400028f0eff */
[----:B------:R-:W-:-:S02]  /*b800*/  LEA.HI.X.SX32 R77, R141, R13, 0x1, P6 ;  /* 0x0000000d8d4d7211 */ /* 0x000fc400030f0eff */
[----:B------:R-:W-:Y:S01]  /*b810*/  LEA.HI.X.SX32 R15, R135, R13, 0x1, P0 ;  /* 0x0000000d870f7211 */ /* 0x000fe200000f0eff */
[----:B------:R-:W-:Y:S02]  /*b820*/  STL.64 [R1+0x1090], R78 ;  /* 0x0010904e01007387 */ /* 0x000fe40000100a00 */
[----:B------:R-:W1:Y:S02]  /*b830*/  LDC R135, c[0x0][0x268] ;  /* 0x00009a00ff877b82 */ /* 0x000e640000000800 */
[----:B------:R-:W-:Y:S01]  /*b840*/  STL.64 [R1+0x1088], R76 ;  /* 0x0010884c01007387 */ /* 0x000fe20000100a00 */
[----:B---3--:R-:W-:-:S03]  /*b850*/  IMAD R133, R133, 0x256, RZ ;  /* 0x0000025685857824 */ /* 0x008fc600078e02ff */
[----:B------:R2:W-:Y:S01]  /*b860*/  STL.64 [R1+0x1898], R14 ;  /* 0x0018980e01007387 */ /* 0x0005e20000100a00 */
[-C--:B------:R-:W-:Y:S01]  /*b870*/  IADD3 R86, P1, R166, R12.reuse, RZ ;  /* 0x0000000ca6567210 */ /* 0x080fe20007f3e0ff */
[----:B------:R-:W3:Y:S01]  /*b880*/  LDC R141, c[0x0][0x268] ;  /* 0x00009a00ff8d7b82 */ /* 0x000ee20000000800 */
[----:B--2---:R-:W-:-:S07]  /*b890*/  IADD3 R14, P0, R133, R12, RZ ;  /* 0x0000000c850e7210 */ /* 0x004fce0007f1e0ff */
[----:B------:R-:W2:Y:S01]  /*b8a0*/  LDC R133, c[0x0][0x268] ;  /* 0x00009a00ff857b82 */ /* 0x000ea20000000800 */
[----:B0-----:R-:W-:-:S05]  /*b8b0*/  IMAD R139, R139, 0x254, RZ ;  /* 0x000002548b8b7824 */ /* 0x001fca00078e02ff */
[-C--:B------:R-:W-:Y:S02]  /*b8c0*/  IADD3 R76, P6, R139, R12.reuse, RZ ;  /* 0x0000000c8b4c7210 */ /* 0x080fe40007fde0ff */
[----:B------:R-:W0:Y:S01]  /*b8d0*/  LDC R139, c[0x0][0x268] ;  /* 0x00009a00ff8b7b82 */ /* 0x000e220000000800 */
[----:B------:R-:W-:Y:S01]  /*b8e0*/  IADD3 R78, P5, R170, R12, RZ ;  /* 0x0000000caa4e7210 */ /* 0x000fe20007fbe0ff */
[----:B--2---:R-:W-:-:S05]  /*b8f0*/  IMAD R133, R133, 0x95, RZ ;  /* 0x0000009585857824 */ /* 0x004fca00078e02ff */
[-C--:B------:R-:W-:Y:S02]  /*b900*/  LEA.HI.X.SX32 R79, R133, R13.reuse, 0x1, P5 ;  /* 0x0000000d854f7211 */ /* 0x080fe400028f0eff */
[----:B------:R-:W2:Y:S01]  /*b910*/  LDC R133, c[0x0][0x268] ;  /* 0x00009a00ff857b82 */ /* 0x000ea20000000800 */
[-C--:B------:R-:W-:Y:S01]  /*b920*/  IADD3 R84, P2, R167, R12.reuse, RZ ;  /* 0x0000000ca7547210 */ /* 0x080fe20007f5e0ff */
[----:B0-----:R-:W-:Y:S01]  /*b930*/  IMAD R139, R139, 0x129, RZ ;  /* 0x000001298b8b7824 */ /* 0x001fe200078e02ff */
[-C--:B------:R-:W-:Y:S02]  /*b940*/  LEA.HI.X.SX32 R87, R165, R13.reuse, 0x1, P1 ;  /* 0x0000000da5577211 */ /* 0x080fe400008f0eff */
[-C--:B------:R-:W-:Y:S02]  /*b950*/  LEA.HI.X.SX32 R85, R166, R13.reuse, 0x1, P2 ;  /* 0x0000000da6557211 */ /* 0x080fe400010f0eff */
[-C--:B------:R-:W-:Y:S01]  /*b960*/  LEA.HI.X.SX32 R83, R167, R13.reuse, 0x1, P3 ;  /* 0x0000000da7537211 */ /* 0x080fe200018f0eff */
[----:B-1----:R-:W-:Y:S01]  /*b970*/  IMAD R135, R135, 0x25a, RZ ;  /* 0x0000025a87877824 */ /* 0x002fe200078e02ff */
[----:B------:R-:W-:Y:S01]  /*b980*/  LEA.HI.X.SX32 R81, R139, R13, 0x1, P4 ;  /* 0x0000000d8b517211 */ /* 0x000fe200020f0eff */
[----:B------:R0:W-:Y:S01]  /*b990*/  STL.64 [R1+0x1770], R86 ;  /* 0x0017705601007387 */ /* 0x0001e20000100a00 */
[----:B------:R-:W1:Y:S03]  /*b9a0*/  LDC R139, c[0x0][0x268] ;  /* 0x00009a00ff8b7b82 */ /* 0x000e660000000800 */
[----:B------:R-:W-:Y:S04]  /*b9b0*/  STL.64 [R1+0x1520], R84 ;  /* 0x0015205401007387 */ /* 0x000fe80000100a00 */
[----:B------:R-:W-:Y:S04]  /*b9c0*/  STL.64 [R1+0x1080], R82 ;  /* 0x0010805201007387 */ /* 0x000fe80000100a00 */
[----:B------:R4:W-:Y:S01]  /*b9d0*/  STL.64 [R1+0x1078], R80 ;  /* 0x0010785001007387 */ /* 0x0009e20000100a00 */
[-C--:B0-----:R-:W-:Y:S01]  /*b9e0*/  IADD3 R86, P1, R173, R12.reuse, RZ ;  /* 0x0000000cad567210 */ /* 0x081fe20007f3e0ff */
[----:B--2---:R-:W-:Y:S01]  /*b9f0*/  IMAD R133, R133, 0x4b, RZ ;  /* 0x0000004b85857824 */ /* 0x004fe200078e02ff */
[----:B----4-:R-:W-:-:S02]  /*ba00*/  IADD3 R80, P4, R135, R12, RZ ;  /* 0x0000000c87507210 */ /* 0x010fc40007f9e0ff */
[----:B------:R-:W0:Y:S02]  /*ba10*/  LDC R135, c[0x0][0x268] ;  /* 0x00009a00ff877b82 */ /* 0x000e240000000800 */
[----:B------:R-:W-:-:S06]  /*ba20*/  LEA.HI.X.SX32 R87, R133, R13, 0x1, P1 ;  /* 0x0000000d85577211 */ /* 0x000fcc00008f0eff */
[----:B------:R-:W2:Y:S01]  /*ba30*/  LDC R133, c[0x0][0x268] ;  /* 0x00009a00ff857b82 */ /* 0x000ea20000000800 */
[----:B-1----:R-:W-:Y:S01]  /*ba40*/  IMAD R139, R139, 0x12b, RZ ;  /* 0x0000012b8b8b7824 */ /* 0x002fe200078e02ff */
[-C--:B------:R-:W-:Y:S01]  /*ba50*/  LEA.HI.X.SX32 R77, R170, R13.reuse, 0x1, P6 ;  /* 0x0000000daa4d7211 */ /* 0x080fe200030f0eff */
[----:B------:R-:W-:Y:S03]  /*ba60*/  STL.64 [R1+0x1518], R78 ;  /* 0x0015184e01007387 */ /* 0x000fe60000100a00 */
[----:B------:R-:W-:Y:S01]  /*ba70*/  LEA.HI.X.SX32 R15, R139, R13, 0x1, P0 ;  /* 0x0000000d8b0f7211 */ /* 0x000fe200000f0eff */
[----:B------:R-:W-:Y:S01]  /*ba80*/  STL.64 [R1+0x1070], R76 ;  /* 0x0010704c01007387 */ /* 0x000fe20000100a00 */
[----:B---3--:R-:W-:Y:S01]  /*ba90*/  IMAD R141, R141, 0x258, RZ ;  /* 0x000002588d8d7824 */ /* 0x008fe200078e02ff */
[----:B------:R-:W1:Y:S02]  /*baa0*/  LDC R139, c[0x0][0x268] ;  /* 0x00009a00ff8b7b82 */ /* 0x000e640000000800 */
[----:B------:R3:W-:Y:S01]  /*bab0*/  STL.64 [R1+0x1068], R14 ;  /* 0x0010680e01007387 */ /* 0x0007e20000100a00 */
[----:B0-----:R-:W-:-:S05]  /*bac0*/  IMAD R135, R135, 0x25e, RZ ;  /* 0x0000025e87877824 */ /* 0x001fca00078e02ff */
[-C--:B---3--:R-:W-:Y:S01]  /*bad0*/  IADD3 R14, P0, R135, R12.reuse, RZ ;  /* 0x0000000c870e7210 */ /* 0x088fe20007f1e0ff */
[----:B--2---:R-:W-:Y:S02]  /*bae0*/  IMAD R135, R133, 0x12d, RZ ;  /* 0x0000012d85877824 */ /* 0x004fe400078e02ff */
[----:B------:R-:W0:Y:S01]  /*baf0*/  LDC R133, c[0x0][0x268] ;  /* 0x00009a00ff857b82 */ /* 0x000e220000000800 */
[----:B------:R-:W-:-:S07]  /*bb00*/  IADD3 R82, P3, R141, R12, RZ ;  /* 0x0000000c8d527210 */ /* 0x000fce0007f7e0ff */
[----:B------:R-:W2:Y:S01]  /*bb10*/  LDC R141, c[0x0][0x268] ;  /* 0x00009a00ff8d7b82 */ /* 0x000ea20000000800 */
[----:B------:R-:W-:Y:S02]  /*bb20*/  LEA.HI.X.SX32 R81, R135, R13, 0x1, P4 ;  /* 0x0000000d87517211 */ /* 0x000fe400020f0eff */
[----:B------:R-:W-:-:S05]  /*bb30*/  IADD3 R78, P5, R177, R12, RZ ;  /* 0x0000000cb14e7210 */ /* 0x000fca0007fbe0ff */
[----:B------:R-:W3:Y:S01]  /*bb40*/  LDC R135, c[0x0][0x268] ;  /* 0x00009a00ff877b82 */ /* 0x000ee20000000800 */
[----:B0-----:R-:W-:-:S05]  /*bb50*/  IMAD R133, R133, 0x97, RZ ;  /* 0x0000009785857824 */ /* 0x001fca00078e02ff */
[-C--:B------:R-:W-:Y:S02]  /*bb60*/  LEA.HI.X.SX32 R79, R133, R13.reuse, 0x1, P5 ;  /* 0x0000000d854f7211 */ /* 0x080fe400028f0eff */
[----:B------:R-:W0:Y:S01]  /*bb70*/  LDC R133, c[0x0][0x268] ;  /* 0x00009a00ff857b82 */ /* 0x000e220000000800 */
[CC--:B------:R-:W-:Y:S01]  /*bb80*/  IADD3 R84, P2, R174.reuse, R12.reuse, RZ ;  /* 0x0000000cae547210 */ /* 0x0c0fe20007f5e0ff */
[----:B--2---:R-:W-:Y:S01]  /*bb90*/  IMAD R141, R141, 0x25c, RZ ;  /* 0x0000025c8d8d7824 */ /* 0x004fe200078e02ff */
[-C--:B------:R-:W-:Y:S02]  /*bba0*/  LEA.HI.X.SX32 R83, R174, R13.reuse, 0x1, P3 ;  /* 0x0000000dae537211 */ /* 0x080fe400018f0eff */
[----:B------:R-:W-:Y:S01]  /*bbb0*/  LEA.HI.X.SX32 R85, R173, R13, 0x1, P2 ;  /* 0x0000000dad557211 */ /* 0x000fe200010f0eff */
[----:B------:R-:W-:Y:S01]  /*bbc0*/  STL.64 [R1+0x1768], R86 ;  /* 0x0017685601007387 */ /* 0x000fe20000100a00 */
[----:B-1----:R-:W-:Y:S01]  /*bbd0*/  IMAD R139, R139, 0x260, RZ ;  /* 0x000002608b8b7824 */ /* 0x002fe200078e02ff */
[----:B------:R-:W-:-:S02]  /*bbe0*/  IADD3 R76, P6, R141, R12, RZ ;  /* 0x0000000c8d4c7210 */ /* 0x000fc40007fde0ff */
[----:B------:R-:W-:Y:S01]  /*bbf0*/  STL.64 [R1+0x1510], R84 ;  /* 0x0015105401007387 */ /* 0x000fe20000100a00 */
[----:B---3--:R-:W-:Y:S01]  /*bc00*/  IMAD R135, R135, 0x262, RZ ;  /* 0x0000026287877824 */ /* 0x008fe200078e02ff */
[----:B------:R-:W1:Y:S02]  /*bc10*/  LDC R141, c[0x0][0x268] ;  /* 0x00009a00ff8d7b82 */ /* 0x000e640000000800 */
[----:B------:R-:W-:Y:S01]  /*bc20*/  STL.64 [R1+0x1060], R82 ;  /* 0x0010605201007387 */ /* 0x000fe20000100a00 */
[----:B------:R-:W-:-:S03]  /*bc30*/  LEA.HI.X.SX32 R77, R177, R13, 0x1, P6 ;  /* 0x0000000db14d7211 */ /* 0x000fc600030f0eff */
[----:B------:R-:W-:Y:S04]  /*bc40*/  STL.64 [R1+0x1058], R80 ;  /* 0x0010585001007387 */ /* 0x000fe80000100a00 */
[----:B------:R2:W-:Y:S01]  /*bc50*/  STL.64 [R1+0x1508], R78 ;  /* 0x0015084e01007387 */ /* 0x0005e20000100a00 */
[----:B0-----:R-:W-:-:S03]  /*bc60*/  IMAD R133, R133, 0x12f, RZ ;  /* 0x0000012f85857824 */ /* 0x001fc600078e02ff */
[----:B------:R0:W-:Y:S01]  /*bc70*/  STL.64 [R1+0x1050], R76 ;  /* 0x0010504c01007387 */ /* 0x0001e20000100a00 */
[-C--:B--2---:R-:W-:Y:S02]  /*bc80*/  IADD3 R78, P5, R139, R12.reuse, RZ ;  /* 0x0000000c8b4e7210 */ /* 0x084fe40007fbe0ff */
[----:B------:R-:W2:Y:S01]  /*bc90*/  LDC R139, c[0x0][0x268] ;  /* 0x00009a00ff8b7b82 */ /* 0x000ea20000000800 */
[----:B0-----:R-:W-:-:S07]  /*bca0*/  IADD3 R76, P6, R135, R12, RZ ;  /* 0x0000000c874c7210 */ /* 0x001fce0007fde0ff */
[----:B------:R-:W0:Y:S01]  /*bcb0*/  LDC R135, c[0x0][0x268] ;  /* 0x00009a00ff877b82 */ /* 0x000e220000000800 */
[----:B------:R-:W-:-:S07]  /*bcc0*/  LEA.HI.X.SX32 R15, R133, R13, 0x1, P0 ;  /* 0x0000000d850f7211 */ /* 0x000fce00000f0eff */
[----:B------:R-:W3:Y:S01]  /*bcd0*/  LDC R133, c[0x0][0x268] ;  /* 0x00009a00ff857b82 */ /* 0x000ee20000000800 */
[-C--:B------:R-:W-:Y:S01]  /*bce0*/  IADD3 R86, P1, R179, R12.reuse, RZ ;  /* 0x0000000cb3567210 */ /* 0x080fe20007f3e0ff */
[----:B--2---:R-:W-:Y:S01]  /*bcf0*/  IMAD R139, R139, 0x13, RZ ;  /* 0x000000138b8b7824 */ /* 0x004fe200078e02ff */
[----:B------:R-:W-:-:S04]  /*bd00*/  IADD3 R84, P2, R181, R12, RZ ;  /* 0x0000000cb5547210 */ /* 0x000fc80007f5e0ff */
[-C--:B------:R-:W-:Y:S02]  /*bd10*/  LEA.HI.X.SX32 R87, R139, R13.reuse, 0x1, P1 ;  /* 0x0000000d8b577211 */ /* 0x080fe400008f0eff */
[----:B------:R-:W2:Y:S01]  /*bd20*/  LDC R139, c[0x0][0x268] ;  /* 0x00009a00ff8b7b82 */ /* 0x000ea20000000800 */
[----:B0-----:R-:W-:Y:S01]  /*bd30*/  IMAD R135, R135, 0x264, RZ ;  /* 0x0000026487877824 */ /* 0x001fe200078e02ff */
[----:B------:R-:W-:Y:S01]  /*bd40*/  STL.64 [R1+0x1048], R14 ;  /* 0x0010480e01007387 */ /* 0x000fe20000100a00 */
[----:B------:R-:W-:-:S03]  /*bd50*/  LEA.HI.X.SX32 R85, R179, R13, 0x1, P2 ;  /* 0x0000000db3557211 */ /* 0x000fc600010f0eff */
[----:B------:R0:W-:Y:S01]  /*bd60*/  STL.64 [R1+0x1928], R86 ;  /* 0x0019285601007387 */ /* 0x0001e20000100a00 */
[----:B---3--:R-:W-:-:S03]  /*bd70*/  IMAD R133, R133, 0x266, RZ ;  /* 0x0000026685857824 */ /* 0x008fc600078e02ff */
[----:B------:R3:W-:Y:S01]  /*bd80*/  STL.64 [R1+0x1890], R84 ;  /* 0x0018905401007387 */ /* 0x0007e20000100a00 */
[-C--:B0-----:R-:W-:Y:S02]  /*bd90*/  IADD3 R86, P1, R135, R12.reuse, RZ ;  /* 0x0000000c87567210 */ /* 0x081fe40007f3e0ff */
[----:B------:R-:W0:Y:S01]  /*bda0*/  LDC R135, c[0x0][0x268] ;  /* 0x00009a00ff877b82 */ /* 0x000e220000000800 */
[----:B---3--:R-:W-:-:S07]  /*bdb0*/  IADD3 R84, P2, R133, R12, RZ ;  /* 0x0000000c85547210 */ /* 0x008fce0007f5e0ff */
[----:B------:R-:W3:Y:S01]  /*bdc0*/  LDC R133, c[0x0][0x268] ;  /* 0x00009a00ff857b82 */ /* 0x000ee20000000800 */
[CC--:B------:R-:W-:Y:S01]  /*bdd0*/  IADD3 R82, P3, R182.reuse, R12.reuse, RZ ;  /* 0x0000000cb6527210 */ /* 0x0c0fe20007f7e0ff */
[----:B--2---:R-:W-:Y:S01]  /*bde0*/  IMAD R139, R139, 0x131, RZ ;  /* 0x000001318b8b7824 */ /* 0x004fe200078e02ff */
[----:B------:R-:W-:Y:S02]  /*bdf0*/  IADD3 R80, P4, R183, R12, RZ ;  /* 0x0000000cb7507210 */ /* 0x000fe40007f9e0ff */
[-C--:B------:R-:W-:Y:S02]  /*be00*/  LEA.HI.X.SX32 R83, R181, R13.reuse, 0x1, P3 ;  /* 0x0000000db5537211 */ /* 0x080fe400018f0eff */
[-C--:B------:R-:W-:Y:S01]  /*be10*/  LEA.HI.X.SX32 R81, R182, R13.reuse, 0x1, P4 ;  /* 0x0000000db6517211 */ /* 0x080fe200020f0eff */
[----:B-1----:R-:W-:Y:S01]  /*be20*/  IMAD R141, R141, 0x268, RZ ;  /* 0x000002688d8d7824 */ /* 0x002fe200078e02ff */
[-C--:B------:R-:W-:Y:S02]  /*be30*/  LEA.HI.X.SX32 R79, R183, R13.reuse, 0x1, P5 ;  /* 0x0000000db74f7211 */ /* 0x080fe400028f0eff */
[----:B------:R-:W-:Y:S01]  /*be40*/  LEA.HI.X.SX32 R77, R139, R13, 0x1, P6 ;  /* 0x0000000d8b4d7211 */ /* 0x000fe200030f0eff */
[----:B------:R-:W-:Y:S01]  /*be50*/  STL.64 [R1+0x1760], R82 ;  /* 0x0017605201007387 */ /* 0x000fe20000100a00 */
[----:B------:R-:W1:Y:S01]  /*be60*/  LDC R139, c[0x0][0x268] ;  /* 0x00009a00ff8b7b82 */ /* 0x000e620000000800 */
[----:B0-----:R-:W-:-:S02]  /*be70*/  IMAD R135, R135, 0x26a, RZ ;  /* 0x0000026a87877824 */ /* 0x001fc400078e02ff */
[----:B------:R-:W-:Y:S04]  /*be80*/  STL.64 [R1+0x1500], R80 ;  /* 0x0015005001007387 */ /* 0x000fe80000100a00 */
[----:B------:R0:W-:Y:S01]  /*be90*/  STL.64 [R1+0x1040], R78 ;  /* 0x0010404e01007387 */ /* 0x0001e20000100a00 */
[----:B------:R-:W-:-:S03]  /*bea0*/  IADD3 R14, P0, R186, R12, RZ ;  /* 0x0000000cba0e7210 */ /* 0x000fc60007f1e0ff */
[----:B------:R2:W-:Y:S01]  /*beb0*/  STL.64 [R1+0x1038], R76 ;  /* 0x0010384c01007387 */ /* 0x0005e20000100a00 */
[----:B---3--:R-:W-:Y:S01]  /*bec0*/  IMAD R133, R133, 0x99, RZ ;  /* 0x0000009985857824 */ /* 0x008fe200078e02ff */
[-C--:B0-----:R-:W-:Y:S02]  /*bed0*/  IADD3 R78, P5, R141, R12.reuse, RZ ;  /* 0x0000000c8d4e7210 */ /* 0x081fe40007fbe0ff */
[----:B------:R-:W0:Y:S01]  /*bee0*/  LDC R141, c[0x0][0x268] ;  /* 0x00009a00ff8d7b82 */ /* 0x000e220000000800 */
[----:B--2---:R-:W-:-:S07]  /*bef0*/  IADD3 R76, P6, R135, R12, RZ ;  /* 0x0000000c874c7210 */ /* 0x004fce0007fde0ff */
[----:B------:R-:W2:Y:S01]  /*bf00*/  LDC R135, c[0x0][0x268] ;  /* 0x00009a00ff877b82 */ /* 0x000ea20000000800 */
[----:B------:R-:W-:-:S07]  /*bf10*/  LEA.HI.X.SX32 R15, R133, R13, 0x1, P0 ;  /* 0x0000000d850f7211 */ /* 0x000fce00000f0eff */
[----:B------:R-:W3:Y:S01]  /*bf20*/  LDC R133, c[0x0][0x268] ;  /* 0x00009a00ff857b82 */ /* 0x000ee20000000800 */
[----:B-1----:R-:W-:Y:S01]  /*bf30*/  IMAD R139, R139, 0x133, RZ ;  /* 0x000001338b8b7824 */ /* 0x002fe200078e02ff */
[-C--:B------:R-:W-:Y:S01]  /*bf40*/  LEA.HI.X.SX32 R87, R186, R13.reuse, 0x1, P1 ;  /* 0x0000000dba577211 */ /* 0x080fe200008f0eff */
[----:B------:R-:W-:Y:S03]  /*bf50*/  STL.64 [R1+0x14f8], R14 ;  /* 0x0014f80e01007387 */ /* 0x000fe60000100a00 */
[----:B------:R-:W-:Y:S01]  /*bf60*/  LEA.HI.X.SX32 R85, R139, R13, 0x1, P2 ;  /* 0x0000000d8b557211 */ /* 0x000fe200010f0eff */
[----:B0-----:R-:W-:Y:S01]  /*bf70*/  IMAD R141, R141, 0x26c, RZ ;  /* 0x0000026c8d8d7824 */ /* 0x001fe200078e02ff */
        /* <DEDUP_REMOVED lines=12> */
[CC--:B------:R-:W-:Y:S02]  /*c040*/  IADD3 R80, P4, R190.reuse, R12.reuse, RZ ;  /* 0x0000000cbe507210 */ /* 0x0c0fe40007f9e0ff */
        /* <DEDUP_REMOVED lines=14> */
[----:B------:R3:W-:Y:S01]  /*c130*/  STL.64 [R1+0x14e8], R14 ;  /* 0x0014e80e01007387 */ /* 0x0007e20000100a00 */
[----:B-1----:R-:W-:Y:S01]  /*c140*/  IMAD R139, R139, 0x270, RZ ;  /* 0x000002708b8b7824 */ /* 0x002fe200078e02ff */
[----:B---3--:R-:W-:-:S02]  /*c150*/  IADD3 R14, P0, R133, R12, RZ ;  /* 0x0000000c850e7210 */ /* 0x008fc40007f1e0ff */
[----:B------:R-:W1:Y:S02]  /*c160*/  LDC R133, c[0x0][0x268] ;  /* 0x00009a00ff857b82 */ /* 0x000e640000000800 */
[----:B------:R-:W-:Y:S01]  /*c170*/  IADD3 R76, P6, R139, R12, RZ ;  /* 0x0000000c8b4c7210 */ /* 0x000fe20007fde0ff */
[----:B0-----:R-:W-:-:S05]  /*c180*/  IMAD R141, R141, 0x137, RZ ;  /* 0x000001378d8d7824 */ /* 0x001fca00078e02ff */
[----:B------:R-:W0:Y:S01]  /*c190*/  LDC R139, c[0x0][0x268] ;  /* 0x00009a00ff8b7b82 */ /* 0x000e220000000800 */
[----:B--2---:R-:W-:Y:S01]  /*c1a0*/  IMAD R135, R135, 0x27, RZ ;  /* 0x0000002787877824 */ /* 0x004fe200078e02ff */
[----:B------:R-:W-:Y:S02]  /*c1b0*/  IADD3 R82, P3, R195, R12, RZ ;  /* 0x0000000cc3527210 */ /* 0x000fe40007f7e0ff */
[-C--:B------:R-:W-:Y:S02]  /*c1c0*/  LEA.HI.X.SX32 R87, R193, R13.reuse, 0x1, P1 ;  /* 0x0000000dc1577211 */ /* 0x080fe400008f0eff */
[-C--:B------:R-:W-:Y:S02]  /*c1d0*/  LEA.HI.X.SX32 R85, R141, R13.reuse, 0x1, P2 ;  /* 0x0000000d8d557211 */ /* 0x080fe400010f0eff */
[----:B------:R-:W-:Y:S01]  /*c1e0*/  LEA.HI.X.SX32 R83, R135, R13, 0x1, P3 ;  /* 0x0000000d87537211 */ /* 0x000fe200018f0eff */
[----:B------:R-:W-:Y:S01]  /*c1f0*/  STL.64 [R1+0x1010], R86 ;  /* 0x0010105601007387 */ /* 0x000fe20000100a00 */
[----:B------:R-:W2:Y:S03]  /*c200*/  LDC R135, c[0x0][0x268] ;  /* 0x00009a00ff877b82 */ /* 0x000ea60000000800 */
[----:B------:R-:W-:Y:S01]  /*c210*/  STL.64 [R1+0x1008], R84 ;  /* 0x0010085401007387 */ /* 0x000fe20000100a00 */
[----:B-1----:R-:W-:-:S03]  /*c220*/  IMAD R133, R133, 0x276, RZ ;  /* 0x0000027685857824 */ /* 0x002fc600078e02ff */
[----:B------:R1:W-:Y:S01]  /*c230*/  STL.64 [R1+0x1888], R82 ;  /* 0x0018885201007387 */ /* 0x0003e20000100a00 */
[-C--:B------:R-:W-:Y:S01]  /*c240*/  IADD3 R80, P4, R197, R12.reuse, RZ ;  /* 0x0000000cc5507210 */ /* 0x080fe20007f9e0ff */
[----:B------:R-:W3:Y:S01]  /*c250*/  LDC R141, c[0x0][0x268] ;  /* 0x00009a00ff8d7b82 */ /* 0x000ee20000000800 */
[----:B-1----:R-:W-:-:S07]  /*c260*/  IADD3 R82, P3, R133, R12, RZ ;  /* 0x0000000c85527210 */ /* 0x002fce0007f7e0ff */
[----:B------:R-:W1:Y:S01]  /*c270*/  LDC R133, c[0x0][0x268] ;  /* 0x00009a00ff857b82 */ /* 0x000e620000000800 */
[----:B0-----:R-:W-:-:S05]  /*c280*/  IMAD R139, R139, 0x274, RZ ;  /* 0x000002748b8b7824 */ /* 0x001fca00078e02ff */
[-C--:B------:R-:W-:Y:S02]  /*c290*/  IADD3 R84, P2, R139, R12.reuse, RZ ;  /* 0x0000000c8b547210 */ /* 0x080fe40007f5e0ff */
[----:B------:R-:W0:Y:S01]  /*c2a0*/  LDC R139, c[0x0][0x268] ;  /* 0x00009a00ff8b7b82 */ /* 0x000e220000000800 */
[-C--:B------:R-:W-:Y:S02]  /*c2b0*/  IADD3 R86, P1, R201, R12.reuse, RZ ;  /* 0x0000000cc9567210 */ /* 0x080fe40007f3e0ff */
[----:B------:R-:W-:Y:S01]  /*c2c0*/  IADD3 R78, P5, R198, R12, RZ ;  /* 0x0000000cc64e7210 */ /* 0x000fe20007fbe0ff */
[----:B-1----:R-:W-:-:S05]  /*c2d0*/  IMAD R133, R133, 0x9d, RZ ;  /* 0x0000009d85857824 */ /* 0x002fca00078e02ff */
[-C--:B------:R-:W-:Y:S02]  /*c2e0*/  LEA.HI.X.SX32 R87, R133, R13.reuse, 0x1, P1 ;  /* 0x0000000d85577211 */ /* 0x080fe400008f0eff */
[----:B------:R-:W1:Y:S01]  /*c2f0*/  LDC R133, c[0x0][0x268] ;  /* 0x00009a00ff857b82 */ /* 0x000e620000000800 */
[----:B0-----:R-:W-:Y:S01]  /*c300*/  IMAD R139, R139, 0x139, RZ ;  /* 0x000001398b8b7824 */ /* 0x001fe200078e02ff */
[-C--:B------:R-:W-:Y:S02]  /*c310*/  LEA.HI.X.SX32 R81, R195, R13.reuse, 0x1, P4 ;  /* 0x0000000dc3517211 */ /* 0x080fe400020f0eff */
[-C--:B------:R-:W-:Y:S02]  /*c320*/  LEA.HI.X.SX32 R79, R197, R13.reuse, 0x1, P5 ;  /* 0x0000000dc54f7211 */ /* 0x080fe400028f0eff */
[-C--:B------:R-:W-:Y:S01]  /*c330*/  LEA.HI.X.SX32 R77, R198, R13.reuse, 0x1, P6 ;  /* 0x0000000dc64d7211 */ /* 0x080fe200030f0eff */
[----:B--2---:R-:W-:Y:S01]  /*c340*/  IMAD R135, R135, 0x27a, RZ ;  /* 0x0000027a87877824 */ /* 0x004fe200078e02ff */
[----:B------:R-:W-:Y:S01]  /*c350*/  LEA.HI.X.SX32 R15, R139, R13, 0x1, P0 ;  /* 0x0000000d8b0f7211 */ /* 0x000fe200000f0eff */
[----:B------:R0:W-:Y:S01]  /*c360*/  STL.64 [R1+0x1750], R80 ;  /* 0x0017505001007387 */ /* 0x0001e20000100a00 */
[----:B------:R-:W2:Y:S03]  /*c370*/  LDC R139, c[0x0][0x268] ;  /* 0x00009a00ff8b7b82 */ /* 0x000ea60000000800 */
[----:B------:R-:W-:Y:S04]  /*c380*/  STL.64 [R1+0x14e0], R78 ;  /* 0x0014e04e01007387 */ /* 0x000fe80000100a00 */
[----:B------:R-:W-:Y:S04]  /*c390*/  STL.64 [R1+0x1000], R76 ;  /* 0x0010004c01007387 */ /* 0x000fe80000100a00 */
[----:B------:R4:W-:Y:S01]  /*c3a0*/  STL.64 [R1+0xff8], R14 ;  /* 0x000ff80e01007387 */ /* 0x0009e20000100a00 */
[-C--:B0-----:R-:W-:Y:S01]  /*c3b0*/  IADD3 R80, P4, R203, R12.reuse, RZ ;  /* 0x0000000ccb507210 */ /* 0x081fe20007f9e0ff */
[----:B-1----:R-:W-:Y:S01]  /*c3c0*/  IMAD R133, R133, 0x4f, RZ ;  /* 0x0000004f85857824 */ /* 0x002fe200078e02ff */
[----:B----4-:R-:W-:-:S02]  /*c3d0*/  IADD3 R14, P0, R135, R12, RZ ;  /* 0x0000000c870e7210 */ /* 0x010fc40007f1e0ff */
[----:B------:R-:W0:Y:S02]  /*c3e0*/  LDC R135, c[0x0][0x268] ;  /* 0x00009a00ff877b82 */ /* 0x000e240000000800 */
[----:B------:R-:W-:-:S06]  /*c3f0*/  LEA.HI.X.SX32 R81, R133, R13, 0x1, P4 ;  /* 0x0000000d85517211 */ /* 0x000fcc00020f0eff */
[----:B------:R-:W1:Y:S01]  /*c400*/  LDC R133, c[0x0][0x268] ;  /* 0x00009a00ff857b82 */ /* 0x000e620000000800 */
[----:B--2---:R-:W-:Y:S01]  /*c410*/  IMAD R139, R139, 0x13b, RZ ;  /* 0x0000013b8b8b7824 */ /* 0x004fe200078e02ff */
[-C--:B------:R-:W-:Y:S01]  /*c420*/  LEA.HI.X.SX32 R85, R201, R13.reuse, 0x1, P2 ;  /* 0x0000000dc9557211 */ /* 0x080fe200010f0eff */
[----:B------:R-:W-:Y:S03]  /*c430*/  STL.64 [R1+0x14d8], R86 ;  /* 0x0014d85601007387 */ /* 0x000fe60000100a00 */
[----:B------:R-:W-:Y:S01]  /*c440*/  LEA.HI.X.SX32 R83, R139, R13, 0x1, P3 ;  /* 0x0000000d8b537211 */ /* 0x000fe200018f0eff */
[----:B------:R-:W-:Y:S01]  /*c450*/  STL.64 [R1+0xff0], R84 ;  /* 0x000ff05401007387 */ /* 0x000fe20000100a00 */
[----:B---3--:R-:W-:Y:S01]  /*c460*/  IMAD R141, R141, 0x278, RZ ;  /* 0x000002788d8d7824 */ /* 0x008fe200078e02ff */
[-C--:B------:R-:W-:Y:S01]  /*c470*/  IADD3 R78, P5, R205, R12.reuse, RZ ;  /* 0x0000000ccd4e7210 */ /* 0x080fe20007fbe0ff */
[----:B------:R-:W2:Y:S01]  /*c480*/  LDC R139, c[0x0][0x268] ;  /* 0x00009a00ff8b7b82 */ /* 0x000ea20000000800 */
[----:B------:R3:W-:Y:S01]  /*c490*/  STL.64 [R1+0xfe8], R82 ;  /* 0x000fe85201007387 */ /* 0x0007e20000100a00 */
[----:B0-----:R-:W-:Y:S01]  /*c4a0*/  IMAD R135, R135, 0x27e, RZ ;  /* 0x0000027e87877824 */ /* 0x001fe200078e02ff */
[----:B------:R-:W-:-:S05]  /*c4b0*/  IADD3 R76, P6, R141, R12, RZ ;  /* 0x0000000c8d4c7210 */ /* 0x000fca0007fde0ff */
[----:B------:R-:W0:Y:S01]  /*c4c0*/  LDC R141, c[0x0][0x268] ;  /* 0x00009a00ff8d7b82 */ /* 0x000e220000000800 */
[----:B---3--:R-:W-:-:S07]  /*c4d0*/  IADD3 R82, P3, R135, R12, RZ ;  /* 0x0000000c87527210 */ /* 0x008fce0007f7e0ff */
[----:B------:R-:W3:Y:S01]  /*c4e0*/  LDC R135, c[0x0][0x268] ;  /* 0x00009a00ff877b82 */ /* 0x000ee20000000800 */
[----:B-1----:R-:W-:Y:S01]  /*c4f0*/  IMAD R133, R133, 0x9f, RZ ;  /* 0x0000009f85857824 */ /* 0x002fe200078e02ff */
[----:B------:R-:W-:-:S04]  /*c500*/  IADD3 R86, P1, R207, R12, RZ ;  /* 0x0000000ccf567210 */ /* 0x000fc80007f3e0ff */
[----:B------:R-:W-:Y:S02]  /*c510*/  LEA.HI.X.SX32 R87, R133, R13, 0x1, P1 ;  /* 0x0000000d85577211 */ /* 0x000fe400008f0eff */
[----:B------:R-:W1:Y:S01]  /*c520*/  LDC R133, c[0x0][0x268] ;  /* 0x00009a00ff857b82 */ /* 0x000e620000000800 */
[----:B0-----:R-:W-:Y:S02]  /*c530*/  IMAD R141, R141, 0x27c, RZ ;  /* 0x0000027c8d8d7824 */ /* 0x001fe400078e02ff */
[----:B---3--:R-:W-:-:S05]  /*c540*/  IMAD R135, R135, 0x13d, RZ ;  /* 0x0000013d87877824 */ /* 0x008fca00078e02ff */
[----:B------:R-:W-:Y:S02]  /*c550*/  LEA.HI.X.SX32 R15, R135, R13, 0x1, P0 ;  /* 0x0000000d870f7211 */ /* 0x000fe400000f0eff */
[----:B------:R-:W0:Y:S01]  /*c560*/  LDC R135, c[0x0][0x268] ;  /* 0x00009a00ff877b82 */ /* 0x000e220000000800 */
[----:B------:R-:W-:Y:S01]  /*c570*/  IADD3 R84, P2, R141, R12, RZ ;  /* 0x0000000c8d547210 */ /* 0x000fe20007f5e0ff */
[----:B-1----:R-:W-:-:S06]  /*c580*/  IMAD R141, R133, 0x13f, RZ ;  /* 0x0000013f858d7824 */ /* 0x002fcc00078e02ff */
[----:B------:R-:W1:Y:S01]  /*c590*/  LDC R133, c[0x0][0x268] ;  /* 0x00009a00ff857b82 */ /* 0x000e620000000800 */
[-C--:B------:R-:W-:Y:S01]  /*c5a0*/  LEA.HI.X.SX32 R79, R203, R13.reuse, 0x1, P5 ;  /* 0x0000000dcb4f7211 */ /* 0x080fe200028f0eff */
[----:B------:R3:W-:Y:S01]  /*c5b0*/  STL.64 [R1+0x1748], R80 ;  /* 0x0017485001007387 */ /* 0x0007e20000100a00 */
[-C--:B------:R-:W-:Y:S02]  /*c5c0*/  LEA.HI.X.SX32 R77, R205, R13.reuse, 0x1, P6 ;  /* 0x0000000dcd4d7211 */ /* 0x080fe400030f0eff */
[-C--:B------:R-:W-:Y:S01]  /*c5d0*/  LEA.HI.X.SX32 R85, R207, R13.reuse, 0x1, P2 ;  /* 0x0000000dcf557211 */ /* 0x080fe200010f0eff */
[----:B------:R-:W-:Y:S01]  /*c5e0*/  STL.64 [R1+0x14d0], R78 ;  /* 0x0014d04e01007387 */ /* 0x000fe20000100a00 */
[----:B------:R-:W-:Y:S01]  /*c5f0*/  LEA.HI.X.SX32 R83, R141, R13, 0x1, P3 ;  /* 0x0000000d8d537211 */ /* 0x000fe200018f0eff */
[----:B--2---:R-:W-:Y:S01]  /*c600*/  IMAD R139, R139, 0x280, RZ ;  /* 0x000002808b8b7824 */ /* 0x004fe200078e02ff */
[----:B------:R-:W2:Y:S01]  /*c610*/  LDC R141, c[0x0][0x268] ;  /* 0x00009a00ff8d7b82 */ /* 0x000ea20000000800 */
[----:B------:R-:W-:Y:S01]  /*c620*/  STL.64 [R1+0xfe0], R76 ;  /* 0x000fe04c01007387 */ /* 0x000fe20000100a00 */
[----:B---3--:R-:W-:Y:S01]  /*c630*/  IADD3 R80, P4, R209, R12, RZ ;  /* 0x0000000cd1507210 */ /* 0x008fe20007f9e0ff */
[----:B0-----:R-:W-:-:S02]  /*c640*/  IMAD R135, R135, 0x5, RZ ;  /* 0x0000000587877824 */ /* 0x001fc400078e02ff */
[----:B------:R-:W-:Y:S03]  /*c650*/  STL.64 [R1+0xfd8], R14 ;  /* 0x000fd80e01007387 */ /* 0x000fe60000100a00 */
[----:B------:R-:W-:Y:S01]  /*c660*/  LEA.HI.X.SX32 R81, R135, R13, 0x1, P4 ;  /* 0x0000000d87517211 */ /* 0x000fe200020f0eff */
[----:B------:R-:W-:Y:S01]  /*c670*/  STL.64 [R1+0x14c8], R86 ;  /* 0x0014c85601007387 */ /* 0x000fe20000100a00 */
[----:B------:R-:W0:Y:S01]  /*c680*/  LDC R135, c[0x0][0x268] ;  /* 0x00009a00ff877b82 */ /* 0x000e220000000800 */
[----:B-1----:R-:W-:Y:S02]  /*c690*/  IMAD R133, R133, 0x282, RZ ;  /* 0x0000028285857824 */ /* 0x002fe400078e02ff */
[----:B------:R-:W-:Y:S04]  /*c6a0*/  STL.64 [R1+0xfd0], R84 ;  /* 0x000fd05401007387 */ /* 0x000fe80000100a00 */
[----:B------:R-:W-:Y:S04]  /*c6b0*/  STL.64 [R1+0xfc8], R82 ;  /* 0x000fc85201007387 */ /* 0x000fe80000100a00 */
[----:B------:R1:W-:Y:S02]  /*c6c0*/  STL.64 [R1+0x1998], R80 ;  /* 0x0019985001007387 */ /* 0x0003e40000100a00 */
[----:B-1----:R-:W-:-:S02]  /*c6d0*/  IADD3 R80, P4, R133, R12, RZ ;  /* 0x0000000c85507210 */ /* 0x002fc40007f9e0ff */
[----:B------:R-:W1:Y:S01]  /*c6e0*/  LDC R133, c[0x0][0x268] ;  /* 0x00009a00ff857b82 */ /* 0x000e620000000800 */
[-C--:B------:R-:W-:Y:S02]  /*c6f0*/  IADD3 R78, P5, R211, R12.reuse, RZ ;  /* 0x0000000cd34e7210 */ /* 0x080fe40007fbe0ff */
[CC--:B------:R-:W-:Y:S02]  /*c700*/  IADD3 R76, P6, R212.reuse, R12.reuse, RZ ;  /* 0x0000000cd44c7210 */ /* 0x0c0fe40007fde0ff */
[-C--:B------:R-:W-:Y:S01]  /*c710*/  LEA.HI.X.SX32 R79, R209, R13.reuse, 0x1, P5 ;  /* 0x0000000dd14f7211 */ /* 0x080fe200028f0eff */
[----:B0-----:R-:W-:Y:S01]  /*c720*/  IMAD R135, R135, 0x284, RZ ;  /* 0x0000028487877824 */ /* 0x001fe200078e02ff */
[-C--:B------:R-:W-:Y:S02]  /*c730*/  IADD3 R82, P3, R139, R12.reuse, RZ ;  /* 0x0000000c8b527210 */ /* 0x080fe40007f7e0ff */
[-C--:B------:R-:W-:Y:S01]  /*c740*/  LEA.HI.X.SX32 R77, R211, R13.reuse, 0x1, P6 ;  /* 0x0000000dd34d7211 */ /* 0x080fe200030f0eff */
[----:B------:R-:W0:Y:S01]  /*c750*/  LDC R139, c[0x0][0x268] ;  /* 0x00009a00ff8b7b82 */ /* 0x000e220000000800 */
[-C--:B------:R-:W-:Y:S01]  /*c760*/  IADD3 R14, P0, R213, R12.reuse, RZ ;  /* 0x0000000cd50e7210 */ /* 0x080fe20007f1e0ff */
[----:B------:R-:W-:Y:S03]  /*c770*/  STL.64 [R1+0x1970], R78 ;  /* 0x0019704e01007387 */ /* 0x000fe60000100a00 */
[----:B------:R-:W-:Y:S01]  /*c780*/  LEA.HI.X.SX32 R15, R212, R13, 0x1, P0 ;  /* 0x0000000dd40f7211 */ /* 0x000fe200000f0eff */
[----:B------:R3:W-:Y:S04]  /*c790*/  STL.64 [R1+0x1920], R76 ;  /* 0x0019204c01007387 */ /* 0x0007e80000100a00 */
[----:B------:R4:W-:Y:S01]  /*c7a0*/  STL.64 [R1+0x1880], R14 ;  /* 0x0018800e01007387 */ /* 0x0009e20000100a00 */
[----:B-1----:R-:W-:Y:S01]  /*c7b0*/  IMAD R133, R133, 0x286, RZ ;  /* 0x0000028685857824 */ /* 0x002fe200078e02ff */
[----:B---3--:R-:W-:-:S02]  /*c7c0*/  IADD3 R76, P6, R135, R12, RZ ;  /* 0x0000000c874c7210 */ /* 0x008fc40007fde0ff */
[----:B------:R-:W1:Y:S02]  /*c7d0*/  LDC R135, c[0x0][0x268] ;  /* 0x00009a00ff877b82 */ /* 0x000e640000000800 */
[----:B----4-:R-:W-:-:S06]  /*c7e0*/  IADD3 R14, P0, R133, R12, RZ ;  /* 0x0000000c850e7210 */ /* 0x010fcc0007f1e0ff */
[----:B------:R-:W3:Y:S01]  /*c7f0*/  LDC R133, c[0x0][0x268] ;  /* 0x00009a00ff857b82 */ /* 0x000ee20000000800 */
[CC--:B------:R-:W-:Y:S01]  /*c800*/  IADD3 R86, P1, R214.reuse, R12.reuse, RZ ;  /* 0x0000000cd6567210 */ /* 0x0c0fe20007f3e0ff */
[----:B0-----:R-:W-:Y:S01]  /*c810*/  IMAD R139, R139, 0x141, RZ ;  /* 0x000001418b8b7824 */ /* 0x001fe200078e02ff */
[----:B------:R-:W-:Y:S02]  /*c820*/  IADD3 R84, P2, R215, R12, RZ ;  /* 0x0000000cd7547210 */ /* 0x000fe40007f5e0ff */
[-C--:B------:R-:W-:Y:S02]  /*c830*/  LEA.HI.X.SX32 R87, R213, R13.reuse, 0x1, P1 ;  /* 0x0000000dd5577211 */ /* 0x080fe400008f0eff */
[-C--:B------:R-:W-:Y:S01]  /*c840*/  LEA.HI.X.SX32 R85, R214, R13.reuse, 0x1, P2 ;  /* 0x0000000dd6557211 */ /* 0x080fe200010f0eff */
[----:B--2---:R-:W-:Y:S01]  /*c850*/  IMAD R141, R141, 0x288, RZ ;  /* 0x000002888d8d7824 */ /* 0x004fe200078e02ff */
        /* <DEDUP_REMOVED lines=9> */
[----:B---3--:R-:W-:Y:S01]  /*c8f0*/  IMAD R133, R133, 0xa1, RZ ;  /* 0x000000a185857824 */ /* 0x008fe200078e02ff */
[-C--:B-1----:R-:W-:Y:S02]  /*c900*/  IADD3 R82, P3, R141, R12.reuse, RZ ;  /* 0x0000000c8d527210 */ /* 0x082fe40007f7e0ff */
[----:B------:R-:W1:Y:S01]  /*c910*/  LDC R141, c[0x0][0x268] ;  /* 0x00009a00ff8d7b82 */ /* 0x000e620000000800 */
[----:B--2---:R-:W-:-:S07]  /*c920*/  IADD3 R80, P4, R135, R12, RZ ;  /* 0x0000000c87507210 */ /* 0x004fce0007f9e0ff */
        /* <DEDUP_REMOVED lines=86> */
[----:B------:R-:W1:Y:S03]  /*ce90*/  LDC R139, c[0x0][0x268] ;  /* 0x00009a00ff8b7b82 */ /* 0x000e660000000800 */
[----:B------:R4:W-:Y:S01]  /*cea0*/  STL.64 [R1+0xf68], R86 ;  /* 0x000f685601007387 */ /* 0x0009e20000100a00 */
[----:B0-----:R-:W-:-:S05]  /*ceb0*/  IMAD R135, R135, 0x29e, RZ ;  /* 0x0000029e87877824 */ /* 0x001fca00078e02ff */
[-C--:B----4-:R-:W-:Y:S01]  /*cec0*/  IADD3 R86, P1, R135, R12.reuse, RZ ;  /* 0x0000000c87567210 */ /* 0x090fe20007f3e0ff */
[----:B--2---:R-:W-:Y:S02]  /*ced0*/  IMAD R135, R133, 0x14d, RZ ;  /* 0x0000014d85877824 */ /* 0x004fe400078e02ff */
[----:B------:R-:W0:Y:S01]  /*cee0*/  LDC R133, c[0x0][0x268] ;  /* 0x00009a00ff857b82 */ /* 0x000e220000000800 */
[-C--:B------:R-:W-:Y:S01]  /*cef0*/  IADD3 R76, P6, R233, R12.reuse, RZ ;  /* 0x0000000ce94c7210 */ /* 0x080fe20007fde0ff */
[----:B---3--:R-:W-:Y:S01]  /*cf00*/  IMAD R141, R141, 0x298, RZ ;  /* 0x000002988d8d7824 */ /* 0x008fe200078e02ff */
[----:B------:R-:W-:-:S04]  /*cf10*/  IADD3 R82, P3, R232, R12, RZ ;  /* 0x0000000ce8527210 */ /* 0x000fc80007f7e0ff */
[----:B------:R-:W-:Y:S01]  /*cf20*/  IADD3 R80, P4, R141, R12, RZ ;  /* 0x0000000c8d507210 */ /* 0x000fe20007f9e0ff */
[----:B0-----:R-:W-:Y:S01]  /*cf30*/  IMAD R133, R133, 0xa7, RZ ;  /* 0x000000a785857824 */ /* 0x001fe200078e02ff */
[-C--:B------:R-:W-:Y:S01]  /*cf40*/  LEA.HI.X.SX32 R83, R231, R13.reuse, 0x1, P3 ;  /* 0x0000000de7537211 */ /* 0x080fe200018f0eff */
[----:B------:R-:W0:Y:S03]  /*cf50*/  LDC R141, c[0x0][0x268] ;  /* 0x00009a00ff8d7b82 */ /* 0x000e260000000800 */
[----:B------:R-:W-:-:S05]  /*cf60*/  LEA.HI.X.SX32 R77, R133, R13, 0x1, P6 ;  /* 0x0000000d854d7211 */ /* 0x000fca00030f0eff */
[----:B------:R-:W2:Y:S01]  /*cf70*/  LDC R133, c[0x0][0x268] ;  /* 0x00009a00ff857b82 */ /* 0x000ea20000000800 */
[-C--:B------:R-:W-:Y:S02]  /*cf80*/  LEA.HI.X.SX32 R81, R232, R13.reuse, 0x1, P4 ;  /* 0x0000000de8517211 */ /* 0x080fe400020f0eff */
[----:B------:R-:W-:Y:S01]  /*cf90*/  LEA.HI.X.SX32 R79, R135, R13, 0x1, P5 ;  /* 0x0000000d874f7211 */ /* 0x000fe200028f0eff */
[----:B------:R-:W-:Y:S01]  /*cfa0*/  STL.64 [R1+0x1728], R84 ;  /* 0x0017285401007387 */ /* 0x000fe20000100a00 */
[----:B-1----:R-:W-:-:S03]  /*cfb0*/  IMAD R139, R139, 0x2a0, RZ ;  /* 0x000002a08b8b7824 */ /* 0x002fc600078e02ff */
[----:B------:R-:W-:Y:S01]  /*cfc0*/  STL.64 [R1+0x1490], R82 ;  /* 0x0014905201007387 */ /* 0x000fe20000100a00 */
[----:B------:R-:W1:Y:S03]  /*cfd0*/  LDC R135, c[0x0][0x268] ;  /* 0x00009a00ff877b82 */ /* 0x000e660000000800 */
[----:B------:R-:W-:Y:S04]  /*cfe0*/  STL.64 [R1+0xf60], R80 ;  /* 0x000f605001007387 */ /* 0x000fe80000100a00 */
[----:B------:R-:W-:Y:S04]  /*cff0*/  STL.64 [R1+0xf58], R78 ;  /* 0x000f584e01007387 */ /* 0x000fe80000100a00 */
[----:B------:R3:W-:Y:S01]  /*d000*/  STL.64 [R1+0x1488], R76 ;  /* 0x0014884c01007387 */ /* 0x0007e20000100a00 */
[----:B--2---:R-:W-:Y:S01]  /*d010*/  IMAD R133, R133, 0x14f, RZ ;  /* 0x0000014f85857824 */ /* 0x004fe200078e02ff */
[----:B---3--:R-:W-:-:S02]  /*d020*/  IADD3 R76, P6, R139, R12, RZ ;  /* 0x0000000c8b4c7210 */ /* 0x008fc40007fde0ff */
[----:B------:R-:W2:Y:S02]  /*d030*/  LDC R139, c[0x0][0x268] ;  /* 0x00009a00ff8b7b82 */ /* 0x000ea40000000800 */
[----:B------:R-:W-:-:S06]  /*d040*/  LEA.HI.X.SX32 R87, R133, R13, 0x1, P1 ;  /* 0x0000000d85577211 */ /* 0x000fcc00008f0eff */
[----:B------:R-:W3:Y:S01]  /*d050*/  LDC R133, c[0x0][0x268] ;  /* 0x00009a00ff857b82 */ /* 0x000ee20000000800 */
[----:B0-----:R-:W-:-:S05]  /*d060*/  IMAD R141, R141, 0x29c, RZ ;  /* 0x0000029c8d8d7824 */ /* 0x001fca00078e02ff */
[-C--:B------:R-:W-:Y:S01]  /*d070*/  IADD3 R14, P0, R141, R12.reuse, RZ ;  /* 0x0000000c8d0e7210 */ /* 0x080fe20007f1e0ff */
[----:B-1----:R-:W-:Y:S01]  /*d080*/  IMAD R135, R135, 0x2a2, RZ ;  /* 0x000002a287877824 */ /* 0x002fe200078e02ff */
[CC--:B------:R-:W-:Y:S01]  /*d090*/  IADD3 R84, P2, R236.reuse, R12.reuse, RZ ;  /* 0x0000000cec547210 */ /* 0x0c0fe20007f5e0ff */
[----:B------:R-:W0:Y:S01]  /*d0a0*/  LDC R141, c[0x0][0x268] ;  /* 0x00009a00ff8d7b82 */ /* 0x000e220000000800 */
[-C--:B------:R-:W-:Y:S02]  /*d0b0*/  LEA.HI.X.SX32 R15, R233, R13.reuse, 0x1, P0 ;  /* 0x0000000de90f7211 */ /* 0x080fe400000f0eff */
[----:B------:R-:W-:Y:S01]  /*d0c0*/  IADD3 R82, P3, R237, R12, RZ ;  /* 0x0000000ced527210 */ /* 0x000fe20007f7e0ff */
[----:B--2---:R-:W-:Y:S02]  /*d0d0*/  IMAD R139, R139, 0x15, RZ ;  /* 0x000000158b8b7824 */ /* 0x004fe400078e02ff */
[----:B------:R1:W-:Y:S01]  /*d0e0*/  STL.64 [R1+0xf50], R14 ;  /* 0x000f500e01007387 */ /* 0x0003e20000100a00 */
[----:B------:R-:W-:-:S02]  /*d0f0*/  LEA.HI.X.SX32 R83, R236, R13, 0x1, P3 ;  /* 0x0000000dec537211 */ /* 0x000fc400018f0eff */
[----:B------:R-:W-:Y:S01]  /*d100*/  LEA.HI.X.SX32 R85, R139, R13, 0x1, P2 ;  /* 0x0000000d8b557211 */ /* 0x000fe200010f0eff */
[----:B------:R-:W-:Y:S01]  /*d110*/  STL.64 [R1+0xf48], R86 ;  /* 0x000f485601007387 */ /* 0x000fe20000100a00 */
[----:B------:R-:W2:Y:S01]  /*d120*/  LDC R139, c[0x0][0x268] ;  /* 0x00009a00ff8b7b82 */ /* 0x000ea20000000800 */
[----:B---3--:R-:W-:Y:S01]  /*d130*/  IMAD R133, R133, 0x2a6, RZ ;  /* 0x000002a685857824 */ /* 0x008fe200078e02ff */
[----:B-1----:R-:W-:-:S06]  /*d140*/  IADD3 R14, P0, R135, R12, RZ ;  /* 0x0000000c870e7210 */ /* 0x002fcc0007f1e0ff */
[----:B------:R-:W1:Y:S01]  /*d150*/  LDC R135, c[0x0][0x268] ;  /* 0x00009a00ff877b82 */ /* 0x000e620000000800 */
[----:B------:R-:W-:Y:S04]  /*d160*/  STL.64 [R1+0x1918], R84 ;  /* 0x0019185401007387 */ /* 0x000fe80000100a00 */
[----:B------:R3:W-:Y:S02]  /*d170*/  STL.64 [R1+0x1870], R82 ;  /* 0x0018705201007387 */ /* 0x0007e40000100a00 */
[-C--:B---3--:R-:W-:Y:S02]  /*d180*/  IADD3 R82, P3, R133, R12.reuse, RZ ;  /* 0x0000000c85527210 */ /* 0x088fe40007f7e0ff */
        /* <DEDUP_REMOVED lines=8> */
[-C--:B------:R-:W-:Y:S01]  /*d210*/  IADD3 R80, P4, R239, R12.reuse, RZ ;  /* 0x0000000cef507210 */ /* 0x080fe20007f9e0ff */
[----:B--2---:R-:W-:Y:S01]  /*d220*/  IMAD R139, R139, 0x151, RZ ;  /* 0x000001518b8b7824 */ /* 0x004fe200078e02ff */
[CC--:B------:R-:W-:Y:S02]  /*d230*/  IADD3 R78, P5, R240.reuse, R12.reuse, RZ ;  /* 0x0000000cf04e7210 */ /* 0x0c0fe40007fbe0ff */
[-C--:B------:R-:W-:Y:S02]  /*d240*/  LEA.HI.X.SX32 R81, R237, R13.reuse, 0x1, P4 ;  /* 0x0000000ded517211 */ /* 0x080fe400020f0eff */
[-C--:B------:R-:W-:Y:S02]  /*d250*/  LEA.HI.X.SX32 R79, R239, R13.reuse, 0x1, P5 ;  /* 0x0000000def4f7211 */ /* 0x080fe400028f0eff */
[-C--:B------:R-:W-:Y:S01]  /*d260*/  LEA.HI.X.SX32 R77, R240, R13.reuse, 0x1, P6 ;  /* 0x0000000df04d7211 */ /* 0x080fe200030f0eff */
[----:B-1----:R-:W-:Y:S01]  /*d270*/  IMAD R135, R135, 0x2aa, RZ ;  /* 0x000002aa87877824 */ /* 0x002fe200078e02ff */
[----:B------:R-:W-:Y:S01]  /*d280*/  LEA.HI.X.SX32 R15, R139, R13, 0x1, P0 ;  /* 0x0000000d8b0f7211 */ /* 0x000fe200000f0eff */
[----:B------:R1:W-:Y:S01]  /*d290*/  STL.64 [R1+0x1720], R80 ;  /* 0x0017205001007387 */ /* 0x0003e20000100a00 */
[----:B------:R-:W2:Y:S03]  /*d2a0*/  LDC R139, c[0x0][0x268] ;  /* 0x00009a00ff8b7b82 */ /* 0x000ea60000000800 */
[----:B------:R-:W-:Y:S04]  /*d2b0*/  STL.64 [R1+0x1480], R78 ;  /* 0x0014804e01007387 */ /* 0x000fe80000100a00 */
[----:B------:R-:W-:Y:S04]  /*d2c0*/  STL.64 [R1+0xf40], R76 ;  /* 0x000f404c01007387 */ /* 0x000fe80000100a00 */
[----:B------:R4:W-:Y:S01]  /*d2d0*/  STL.64 [R1+0xf38], R14 ;  /* 0x000f380e01007387 */ /* 0x0009e20000100a00 */
[----:B---3--:R-:W-:Y:S01]  /*d2e0*/  IMAD R133, R133, 0x55, RZ ;  /* 0x0000005585857824 */ /* 0x008fe200078e02ff */
[----:B-1----:R-:W-:-:S04]  /*d2f0*/  IADD3 R80, P4, R245, R12, RZ ;  /* 0x0000000cf5507210 */ /* 0x002fc80007f9e0ff */
[----:B------:R-:W-:Y:S02]  /*d300*/  LEA.HI.X.SX32 R81, R133, R13, 0x1, P4 ;  /* 0x0000000d85517211 */ /* 0x000fe400020f0eff */
[----:B------:R-:W1:Y:S01]  /*d310*/  LDC R133, c[0x0][0x268] ;  /* 0x00009a00ff857b82 */ /* 0x000e620000000800 */
[----:B----4-:R-:W-:-:S07]  /*d320*/  IADD3 R14, P0, R135, R12, RZ ;  /* 0x0000000c870e7210 */ /* 0x010fce0007f1e0ff */
[----:B------:R-:W3:Y:S01]  /*d330*/  LDC R135, c[0x0][0x268] ;  /* 0x00009a00ff877b82 */ /* 0x000ee20000000800 */
[----:B--2---:R-:W-:Y:S01]  /*d340*/  IMAD R139, R139, 0x153, RZ ;  /* 0x000001538b8b7824 */ /* 0x004fe200078e02ff */
[-C--:B------:R-:W-:Y:S01]  /*d350*/  LEA.HI.X.SX32 R85, R242, R13.reuse, 0x1, P2 ;  /* 0x0000000df2557211 */ /* 0x080fe200010f0eff */
[----:B------:R-:W-:Y:S03]  /*d360*/  STL.64 [R1+0x1478], R86 ;  /* 0x0014785601007387 */ /* 0x000fe60000100a00 */
[----:B------:R-:W-:Y:S01]  /*d370*/  LEA.HI.X.SX32 R83, R139, R13, 0x1, P3 ;  /* 0x0000000d8b537211 */ /* 0x000fe200018f0eff */
[----:B------:R-:W-:Y:S01]  /*d380*/  STL.64 [R1+0xf30], R84 ;  /* 0x000f305401007387 */ /* 0x000fe20000100a00 */
[----:B------:R-:W2:Y:S03]  /*d390*/  LDC R139, c[0x0][0x268] ;  /* 0x00009a00ff8b7b82 */ /* 0x000ea60000000800 */
[----:B------:R4:W-:Y:S01]  /*d3a0*/  STL.64 [R1+0xf28], R82 ;  /* 0x000f285201007387 */ /* 0x0009e20000100a00 */
[----:B---3--:R-:W-:-:S05]  /*d3b0*/  IMAD R135, R135, 0x2ae, RZ ;  /* 0x000002ae87877824 */ /* 0x008fca00078e02ff */
[-C--:B----4-:R-:W-:Y:S01]  /*d3c0*/  IADD3 R82, P3, R135, R12.reuse, RZ ;  /* 0x0000000c87527210 */ /* 0x090fe20007f7e0ff */
[----:B-1----:R-:W-:Y:S01]  /*d3d0*/  IMAD R135, R133, 0x155, RZ ;  /* 0x0000015585877824 */ /* 0x002fe200078e02ff */
[-C--:B------:R-:W-:Y:S01]  /*d3e0*/  IADD3 R86, P1, R248, R12.reuse, RZ ;  /* 0x0000000cf8567210 */ /* 0x080fe20007f3e0ff */
[----:B0-----:R-:W-:Y:S02]  /*d3f0*/  IMAD R141, R141, 0x2a8, RZ ;  /* 0x000002a88d8d7824 */ /* 0x001fe400078e02ff */
[----:B--2---:R-:W-:Y:S01]  /*d400*/  IMAD R146, R139, 0x15a, RZ ;  /* 0x0000015a8b927824 */ /* 0x004fe200078e02ff */
[----:B------:R-:W-:Y:S02]  /*d410*/  LEA.HI.X.SX32 R15, R135, R13, 0x1, P0 ;  /* 0x0000000d870f7211 */ /* 0x000fe400000f0eff */
[----:B------:R-:W-:Y:S01]  /*d420*/  IADD3 R78, P5, R246, R12, RZ ;  /* 0x0000000cf64e7210 */ /* 0x000fe20007fbe0ff */
[----:B------:R-:W0:Y:S01]  /*d430*/  LDC R135, c[0x0][0x268] ;  /* 0x00009a00ff877b82 */ /* 0x000e220000000800 */
[----:B------:R1:W-:Y:S07]  /*d440*/  STL.64 [R1+0x1718], R80 ;  /* 0x0017185001007387 */ /* 0x0003ee0000100a00 */
[----:B------:R-:W2:Y:S01]  /*d450*/  LDC R133, c[0x0][0x268] ;  /* 0x00009a00ff857b82 */ /* 0x000ea20000000800 */
[----:B0-----:R-:W-:-:S05]  /*d460*/  IMAD R135, R135, 0xab, RZ ;  /* 0x000000ab87877824 */ /* 0x001fca00078e02ff */
[----:B------:R-:W-:Y:S02]  /*d470*/  LEA.HI.X.SX32 R87, R135, R13, 0x1, P1 ;  /* 0x0000000d87577211 */ /* 0x000fe400008f0eff */
[----:B------:R-:W0:Y:S01]  /*d480*/  LDC R135, c[0x0][0x268] ;  /* 0x00009a00ff877b82 */ /* 0x000e220000000800 */
[----:B------:R-:W-:-:S07]  /*d490*/  IADD3 R76, P6, R141, R12, RZ ;  /* 0x0000000c8d4c7210 */ /* 0x000fce0007fde0ff */
[----:B------:R-:W3:Y:S01]  /*d4a0*/  LDC R141, c[0x0][0x268] ;  /* 0x00009a00ff8d7b82 */ /* 0x000ee20000000800 */
[----:B0-----:R-:W-:-:S07]  /*d4b0*/  IMAD R139, R135, 0x157, RZ ;  /* 0x00000157878b7824 */ /* 0x001fce00078e02ff */
[----:B------:R-:W0:Y:S01]  /*d4c0*/  LDC R135, c[0x0][0x268] ;  /* 0x00009a00ff877b82 */ /* 0x000e220000000800 */
[----:B------:R-:W-:-:S07]  /*d4d0*/  LEA.HI.X.SX32 R83, R139, R13, 0x1, P3 ;  /* 0x0000000d8b537211 */ /* 0x000fce00018f0eff */
[----:B------:R-:W4:Y:S01]  /*d4e0*/  LDC R139, c[0x0][0x268] ;  /* 0x00009a00ff8b7b82 */ /* 0x000f220000000800 */
[----:B---3--:R-:W-:Y:S01]  /*d4f0*/  IMAD R141, R141, 0x2ac, RZ ;  /* 0x000002ac8d8d7824 */ /* 0x008fe200078e02ff */
[-C--:B------:R-:W-:Y:S02]  /*d500*/  LEA.HI.X.SX32 R79, R245, R13.reuse, 0x1, P5 ;  /* 0x0000000df54f7211 */ /* 0x080fe400028f0eff */
[-C--:B------:R-:W-:Y:S02]  /*d510*/  LEA.HI.X.SX32 R77, R246, R13.reuse, 0x1, P6 ;  /* 0x0000000df64d7211 */ /* 0x080fe400030f0eff */
[-C--:B------:R-:W-:Y:S02]  /*d520*/  IADD3 R84, P2, R141, R12.reuse, RZ ;  /* 0x0000000c8d547210 */ /* 0x080fe40007f5e0ff */
[----:B-1----:R-:W-:Y:S01]  /*d530*/  IADD3 R80, P4, R250, R12, RZ ;  /* 0x0000000cfa507210 */ /* 0x002fe20007f9e0ff */
[----:B------:R1:W-:Y:S01]  /*d540*/  STL.64 [R1+0x1470], R78 ;  /* 0x0014704e01007387 */ /* 0x0003e20000100a00 */
[----:B------:R-:W-:Y:S01]  /*d550*/  LEA.HI.X.SX32 R85, R248, R13, 0x1, P2 ;  /* 0x0000000df8557211 */ /* 0x000fe200010f0eff */
[----:B0-----:R-:W-:-:S02]  /*d560*/  IMAD R135, R135, 0x2b, RZ ;  /* 0x0000002b87877824 */ /* 0x001fc400078e02ff */
[----:B------:R0:W-:Y:S03]  /*d570*/  STL.64 [R1+0xf20], R76 ;  /* 0x000f204c01007387 */ /* 0x0001e60000100a00 */
[----:B------:R-:W-:Y:S01]  /*d580*/  LEA.HI.X.SX32 R81, R135, R13, 0x1, P4 ;  /* 0x0000000d87517211 */ /* 0x000fe200020f0eff */
[----:B------:R-:W-:Y:S01]  /*d590*/  STL.64 [R1+0xf18], R14 ;  /* 0x000f180e01007387 */ /* 0x000fe20000100a00 */
[----:B----4-:R-:W-:Y:S02]  /*d5a0*/  IMAD R139, R139, 0x2b6, RZ ;  /* 0x000002b68b8b7824 */ /* 0x010fe400078e02ff */
[----:B--2---:R-:W-:Y:S01]  /*d5b0*/  IMAD R141, R133, 0x2b0, RZ ;  /* 0x000002b0858d7824 */ /* 0x004fe200078e02ff */
[----:B------:R-:W-:Y:S01]  /*d5c0*/  STL.64 [R1+0x1468], R86 ;  /* 0x0014685601007387 */ /* 0x000fe20000100a00 */
[-C--:B-1----:R-:W-:Y:S01]  /*d5d0*/  IADD3 R78, P5, R251, R12.reuse, RZ ;  /* 0x0000000cfb4e7210 */ /* 0x082fe20007fbe0ff */
[----:B------:R-:W1:Y:S02]  /*d5e0*/  LDC R133, c[0x0][0x268] ;  /* 0x00009a00ff857b82 */ /* 0x000e640000000800 */
[----:B------:R-:W-:Y:S04]  /*d5f0*/  STL.64 [R1+0xf10], R84 ;  /* 0x000f105401007387 */ /* 0x000fe80000100a00 */
[----:B------:R-:W-:Y:S01]  /*d600*/  STL.64 [R1+0xf08], R82 ;  /* 0x000f085201007387 */ /* 0x000fe20000100a00 */
[-C--:B0-----:R-:W-:Y:S01]  /*d610*/  IADD3 R76, P6, R252, R12.reuse, RZ ;  /* 0x0000000cfc4c7210 */ /* 0x081fe20007fde0ff */
[----:B------:R-:W0:Y:S02]  /*d620*/  LDC R135, c[0x0][0x268] ;  /* 0x00009a00ff877b82 */ /* 0x000e240000000800 */
[----:B------:R2:W-:Y:S02]  /*d630*/  STL.64 [R1+0x1868], R80 ;  /* 0x0018685001007387 */ /* 0x0005e40000100a00 */
[----:B--2---:R-:W-:-:S04]  /*d640*/  IADD3 R80, P4, R139, R12, RZ ;  /* 0x0000000c8b507210 */ /* 0x004fc80007f9e0ff */
[----:B------:R-:W2:Y:S01]  /*d650*/  LDC R139, c[0x0][0x268] ;  /* 0x00009a00ff8b7b82 */ /* 0x000ea20000000800 */
[----:B------:R-:W-:Y:S02]  /*d660*/  IADD3 R14, P0, R141, R12, RZ ;  /* 0x0000000c8d0e7210 */ /* 0x000fe40007f1e0ff */
[-C--:B------:R-:W-:Y:S02]  /*d670*/  LEA.HI.X.SX32 R79, R250, R13.reuse, 0x1, P5 ;  /* 0x0000000dfa4f7211 */ /* 0x080fe400028f0eff */
[-C--:B------:R-:W-:Y:S02]  /*d680*/  LEA.HI.X.SX32 R77, R251, R13.reuse, 0x1, P6 ;  /* 0x0000000dfb4d7211 */ /* 0x080fe400030f0eff */
[----:B------:R-:W-:Y:S01]  /*d690*/  LEA.HI.X.SX32 R15, R252, R13, 0x1, P0 ;  /* 0x0000000dfc0f7211 */ /* 0x000fe200000f0eff */
[----:B------:R-:W-:Y:S01]  /*d6a0*/  STL.64 [R1+0x1710], R78 ;  /* 0x0017104e01007387 */ /* 0x000fe20000100a00 */
[----:B------:R-:W3:Y:S03]  /*d6b0*/  LDC R141, c[0x0][0x268] ;  /* 0x00009a00ff8d7b82 */ /* 0x000ee60000000800 */
[----:B------:R-:W-:Y:S04]  /*d6c0*/  STL.64 [R1+0x1460], R76 ;  /* 0x0014604c01007387 */ /* 0x000fe80000100a00 */
[----:B------:R4:W-:Y:S01]  /*d6d0*/  STL.64 [R1+0xf00], R14 ;  /* 0x000f000e01007387 */ /* 0x0009e20000100a00 */
[----:B--2---:R-:W-:-:S05]  /*d6e0*/  IMAD R139, R139, 0x2b8, RZ ;  /* 0x000002b88b8b7824 */ /* 0x004fca00078e02ff */
[----:B----4-:R-:W-:Y:S02]  /*d6f0*/  IADD3 R14, P0, R139, R12, RZ ;  /* 0x0000000c8b0e7210 */ /* 0x010fe40007f1e0ff */
[----:B------:R-:W2:Y:S01]  /*d700*/  LDC R139, c[0x0][0x268] ;  /* 0x00009a00ff8b7b82 */ /* 0x000ea20000000800 */
[----:B-1----:R-:W-:-:S05]  /*d710*/  IMAD R133, R133, 0x2b2, RZ ;  /* 0x000002b285857824 */ /* 0x002fca00078e02ff */
[-C--:B------:R-:W-:Y:S02]  /*d720*/  IADD3 R86, P1, R133, R12.reuse, RZ ;  /* 0x0000000c85567210 */ /* 0x080fe40007f3e0ff */
[----:B------:R-:W1:Y:S01]  /*d730*/  LDC R133, c[0x0][0x268] ;  /* 0x00009a00ff857b82 */ /* 0x000e620000000800 */
[----:B---3--:R-:W-:Y:S01]  /*d740*/  IMAD R141, R141, 0xad, RZ ;  /* 0x000000ad8d8d7824 */ /* 0x008fe200078e02ff */
[----:B------:R-:W-:-:S04]  /*d750*/  IADD3 R84, P2, R146, R12, RZ ;  /* 0x0000000c92547210 */ /* 0x000fc80007f5e0ff */
[----:B------:R-:W-:Y:S02]  /*d760*/  LEA.HI.X.SX32 R85, R141, R13, 0x1, P2 ;  /* 0x0000000d8d557211 */ /* 0x000fe400010f0eff */
[----:B------:R-:W3:Y:S01]  /*d770*/  LDC R141, c[0x0][0x268] ;  /* 0x00009a00ff8d7b82 */ /* 0x000ee20000000800 */
[----:B--2---:R-:W-:-:S05]  /*d780*/  IMAD R139, R139, 0x159, RZ ;  /* 0x000001598b8b7824 */ /* 0x004fca00078e02ff */
[----:B------:R-:W-:Y:S02]  /*d790*/  LEA.HI.X.SX32 R87, R139, R13, 0x1, P1 ;  /* 0x0000000d8b577211 */ /* 0x000fe400008f0eff */
[----:B------:R-:W2:Y:S01]  /*d7a0*/  LDC R139, c[0x0][0x268] ;  /* 0x00009a00ff8b7b82 */ /* 0x000ea20000000800 */
[----:B-1----:R-:W-:-:S05]  /*d7b0*/  IMAD R133, R133, 0x2b4, RZ ;  /* 0x000002b485857824 */ /* 0x002fca00078e02ff */
[----:B------:R-:W-:Y:S01]  /*d7c0*/  IADD3 R82, P3, R133, R12, RZ ;  /* 0x0000000c85527210 */ /* 0x000fe20007f7e0ff */
[----:B------:R-:W-:Y:S01]  /*d7d0*/  STL.64 [R1+0xef8], R86 ;  /* 0x000ef85601007387 */ /* 0x000fe20000100a00 */
[----:B------:R-:W1:Y:S02]  /*d7e0*/  LDC R133, c[0x0][0x268] ;  /* 0x00009a00ff857b82 */ /* 0x000e640000000800 */
[----:B------:R-:W-:Y:S01]  /*d7f0*/  LEA.HI.X.SX32 R83, R146, R13, 0x1, P3 ;  /* 0x0000000d92537211 */ /* 0x000fe200018f0eff */
[----:B------:R-:W-:Y:S01]  /*d800*/  STL.64 [R1+0x1458], R84 ;  /* 0x0014585401007387 */ /* 0x000fe20000100a00 */
[----:B---3--:R-:W-:-:S03]  /*d810*/  IMAD R146, R141, 0x15b, RZ ;  /* 0x0000015b8d927824 */ /* 0x008fc600078e02ff */
[----:B------:R3:W-:Y:S01]  /*d820*/  STL.64 [R1+0xef0], R82 ;  /* 0x000ef05201007387 */ /* 0x0007e20000100a00 */
[----:B------:R-:W4:Y:S01]  /*d830*/  LDC R141, c[0x0][0x268] ;  /* 0x00009a00ff8d7b82 */ /* 0x000f220000000800 */
[----:B--2---:R-:W-:-:S05]  /*d840*/  IMAD R139, R139, 0x2bc, RZ ;  /* 0x000002bc8b8b7824 */ /* 0x004fca00078e02ff */
[----:B---3--:R-:W-:Y:S02]  /*d850*/  IADD3 R82, P3, R139, R12, RZ ;  /* 0x0000000c8b527210 */ /* 0x008fe40007f7e0ff */
[----:B------:R-:W2:Y:S01]  /*d860*/  LDC R139, c[0x0][0x268] ;  /* 0x00009a00ff8b7b82 */ /* 0x000ea20000000800 */
[----:B------:R-:W-:Y:S01]  /*d870*/  LEA.HI.X.SX32 R81, R146, R13, 0x1, P4 ;  /* 0x0000000d92517211 */ /* 0x000fe200020f0eff */
[----:B----4-:R-:W-:Y:S02]  /*d880*/  IMAD R146, R141, 0x2be, RZ ;  /* 0x000002be8d927824 */ /* 0x010fe400078e02ff */
[----:B--2---:R-:W-:-:S04]  /*d890*/  IMAD R141, R139, 0x57, RZ ;  /* 0x000000578b8d7824 */ /* 0x004fc800078e02ff */
[----:B------:R-:W2:Y:S01]  /*d8a0*/  LDC R139, c[0x0][0x268] ;  /* 0x00009a00ff8b7b82 */ /* 0x000ea20000000800 */
[----:B-1----:R-:W-:Y:S02]  /*d8b0*/  IMAD R133, R133, 0xae, RZ ;  /* 0x000000ae85857824 */ /* 0x002fe400078e02ff */
[----:B0-----:R-:W-:Y:S02]  /*d8c0*/  IMAD R135, R135, 0x15c, RZ ;  /* 0x0000015c87877824 */ /* 0x001fe400078e02ff */
[----:B------:R-:W-:Y:S01]  /*d8d0*/  IMAD R148, R148, 0x2ba, RZ ;  /* 0x000002ba94947824 */ /* 0x000fe200078e02ff */
[-C--:B------:R-:W-:Y:S02]  /*d8e0*/  IADD3 R78, P5, R133, R12.reuse, RZ ;  /* 0x0000000c854e7210 */ /* 0x080fe40007fbe0ff */
[-C--:B------:R-:W-:Y:S02]  /*d8f0*/  IADD3 R76, P6, R135, R12.reuse, RZ ;  /* 0x0000000c874c7210 */ /* 0x080fe40007fde0ff */
[----:B------:R-:W-:-:S02]  /*d900*/  IADD3 R86, P1, R148, R12, RZ ;  /* 0x0000000c94567210 */ /* 0x000fc40007f3e0ff */
[-C--:B------:R-:W-:Y:S01]  /*d910*/  LEA.HI.X.SX32 R79, R141, R13.reuse, 0x1, P5 ;  /* 0x0000000d8d4f7211 */ /* 0x080fe200028f0eff */
[----:B------:R-:W0:Y:S01]  /*d920*/  LDC R148, c[0x0][0x268] ;  /* 0x00009a00ff947b82 */ /* 0x000e220000000800 */
[----:B------:R-:W-:-:S07]  /*d930*/  LEA.HI.X.SX32 R77, R133, R13, 0x1, P6 ;  /* 0x0000000d854d7211 */ /* 0x000fce00030f0eff */
[----:B------:R-:W1:Y:S01]  /*d940*/  LDC R133, c[0x0][0x268] ;  /* 0x00009a00ff857b82 */ /* 0x000e620000000800 */
[----:B--2---:R-:W-:-:S07]  /*d950*/  IMAD R141, R139, 0x2c, RZ ;  /* 0x0000002c8b8d7824 */ /* 0x004fce00078e02ff */
[----:B------:R-:W2:Y:S01]  /*d960*/  LDC R139, c[0x0][0x268] ;  /* 0x00009a00ff8b7b82 */ /* 0x000ea20000000800 */
[----:B------:R-:W-:Y:S01]  /*d970*/  LEA.HI.X.SX32 R15, R135, R13, 0x1, P0 ;  /* 0x0000000d870f7211 */ /* 0x000fe200000f0eff */
[----:B0-----:R-:W-:-:S06]  /*d980*/  IMAD R154, R148, 0x16, RZ ;  /* 0x00000016949a7824 */ /* 0x001fcc00078e02ff */
[----:B------:R-:W0:Y:S01]  /*d990*/  LDC R135, c[0x0][0x268] ;  /* 0x00009a00ff877b82 */ /* 0x000e220000000800 */
[----:B--2---:R-:W-:Y:S02]  /*d9a0*/  IMAD R148, R139, 0x58, RZ ;  /* 0x000000588b947824 */ /* 0x004fe400078e02ff */
[----:B-1----:R-:W-:-:S05]  /*d9b0*/  IMAD R139, R133, 0xb0, RZ ;  /* 0x000000b0858b7824 */ /* 0x002fca00078e02ff */
[----:B------:R-:W1:Y:S01]  /*d9c0*/  LDC R133, c[0x0][0x268] ;  /* 0x00009a00ff857b82 */ /* 0x000e620000000800 */
[----:B------:R2:W-:Y:S01]  /*d9d0*/  STL.64 [R1+0xee8], R80 ;  /* 0x000ee85001007387 */ /* 0x0005e20000100a00 */
[----:B0-----:R-:W-:Y:S01]  /*d9e0*/  IMAD R153, R135, 0x15d, RZ ;  /* 0x0000015d87997824 */ /* 0x001fe200078e02ff */
[----:B--2---:R-:W-:-:S05]  /*d9f0*/  IADD3 R80, P4, R146, R12, RZ ;  /* 0x0000000c92507210 */ /* 0x004fca0007f9e0ff */
[----:B------:R-:W0:Y:S01]  /*da00*/  LDC R146, c[0x0][0x268] ;  /* 0x00009a00ff927b82 */ /* 0x000e220000000800 */
[----:B-1----:R-:W-:-:S07]  /*da10*/  IMAD R135, R133, 0x160, RZ ;  /* 0x0000016085877824 */ /* 0x002fce00078e02ff */
[----:B------:R-:W1:Y:S01]  /*da20*/  LDC R133, c[0x0][0x268] ;  /* 0x00009a00ff857b82 */ /* 0x000e620000000800 */
[----:B------:R-:W-:Y:S01]  /*da30*/  IMAD R143, R143, 0x15e, RZ ;  /* 0x0000015e8f8f7824 */ /* 0x000fe200078e02ff */
[----:B------:R-:W-:-:S04]  /*da40*/  LEA.HI.X.SX32 R87, R153, R13, 0x1, P1 ;  /* 0x0000000d99577211 */ /* 0x000fc800008f0eff */
[C---:B------:R-:W-:Y:S01]  /*da50*/  IADD3 R84, P2, R143.reuse, R12, RZ ;  /* 0x0000000c8f547210 */ /* 0x040fe20007f5e0ff */
[----:B------:R2:W-:Y:S01]  /*da60*/  STL.64 [R1+0x1708], R78 ;  /* 0x0017084e01007387 */ /* 0x0005e20000100a00 */
[----:B0-----:R-:W-:Y:S01]  /*da70*/  IMAD R146, R146, 0xaf, RZ ;  /* 0x000000af92927824 */ /* 0x001fe200078e02ff */
[-C--:B------:R-:W-:Y:S02]  /*da80*/  LEA.HI.X.SX32 R83, R143, R13.reuse, 0x1, P3 ;  /* 0x0000000d8f537211 */ /* 0x080fe400018f0eff */
[----:B------:R-:W-:Y:S01]  /*da90*/  STL.64 [R1+0x1450], R76 ;  /* 0x0014504c01007387 */ /* 0x000fe20000100a00 */
[----:B------:R-:W0:Y:S01]  /*daa0*/  LDC R153, c[0x0][0x268] ;  /* 0x00009a00ff997b82 */ /* 0x000e220000000800 */
[----:B------:R-:W-:Y:S02]  /*dab0*/  LEA.HI.X.SX32 R85, R146, R13, 0x1, P2 ;  /* 0x0000000d92557211 */ /* 0x000fe400010f0eff */
[----:B------:R-:W-:Y:S01]  /*dac0*/  STL.64 [R1+0xee0], R14 ;  /* 0x000ee00e01007387 */ /* 0x000fe20000100a00 */
[----:B-1----:R-:W-:-:S03]  /*dad0*/  IMAD R133, R133, 0x2c0, RZ ;  /* 0x000002c085857824 */ /* 0x002fc600078e02ff */
[----:B------:R-:W-:Y:S01]  /*dae0*/  STL.64 [R1+0xed8], R86 ;  /* 0x000ed85601007387 */ /* 0x000fe20000100a00 */
[----:B------:R-:W1:Y:S03]  /*daf0*/  LDC R143, c[0x0][0x268] ;  /* 0x00009a00ff8f7b82 */ /* 0x000e660000000800 */
[----:B------:R-:W-:Y:S04]  /*db00*/  STL.64 [R1+0x1448], R84 ;  /* 0x0014485401007387 */ /* 0x000fe80000100a00 */
[----:B------:R3:W-:Y:S01]  /*db10*/  STL.64 [R1+0xed0], R82 ;  /* 0x000ed05201007387 */ /* 0x0007e20000100a00 */
[-C--:B--2---:R-:W-:Y:S01]  /*db20*/  IADD3 R78, P5, R154, R12.reuse, RZ ;  /* 0x0000000c9a4e7210 */ /* 0x084fe20007fbe0ff */
[----:B------:R-:W2:Y:S01]  /*db30*/  LDC R146, c[0x0][0x268] ;  /* 0x00009a00ff927b82 */ /* 0x000ea20000000800 */
[----:B---3--:R-:W-:-:S07]  /*db40*/  IADD3 R82, P3, R133, R12, RZ ;  /* 0x0000000c85527210 */ /* 0x008fce0007f7e0ff */
[----:B------:R-:W3:Y:S01]  /*db50*/  LDC R133, c[0x0][0x268] ;  /* 0x00009a00ff857b82 */ /* 0x000ee20000000800 */
[----:B0-----:R-:W-:Y:S02]  /*db60*/  IMAD R157, R153, 0x15f, RZ ;  /* 0x0000015f999d7824 */ /* 0x001fe400078e02ff */
[----:B-1----:R-:W-:Y:S02]  /*db70*/  IMAD R153, R143, 0x2c2, RZ ;  /* 0x000002c28f997824 */ /* 0x002fe400078e02ff */
[----:B---3--:R-:W-:-:S03]  /*db80*/  IMAD R143, R133, 0xb, RZ ;  /* 0x0000000b858f7824 */ /* 0x008fc600078e02ff */
[----:B------:R-:W0:Y:S02]  /*db90*/  LDC R133, c[0x0][0x268] ;  /* 0x00009a00ff857b82 */ /* 0x000e240000000800 */
[----:B------:R-:W-:Y:S02]  /*dba0*/  LEA.HI.X.SX32 R79, R143, R13, 0x1, P5 ;  /* 0x0000000d8f4f7211 */ /* 0x000fe400028f0eff */
[----:B------:R-:W-:Y:S01]  /*dbb0*/  IADD3 R76, P6, R141, R12, RZ ;  /* 0x0000000c8d4c7210 */ /* 0x000fe20007fde0ff */
[----:B0-----:R-:W-:-:S03]  /*dbc0*/  IMAD R143, R133, 0x2c4, RZ ;  /* 0x000002c4858f7824 */ /* 0x001fc600078e02ff */
[----:B------:R-:W0:Y:S01]  /*dbd0*/  LDC R133, c[0x0][0x268] ;  /* 0x00009a00ff857b82 */ /* 0x000e220000000800 */
[-C--:B------:R-:W-:Y:S02]  /*dbe0*/  IADD3 R14, P0, R148, R12.reuse, RZ ;  /* 0x0000000c940e7210 */ /* 0x080fe40007f1e0ff */
[-C--:B------:R-:W-:Y:S02]  /*dbf0*/  LEA.HI.X.SX32 R81, R157, R13.reuse, 0x1, P4 ;  /* 0x0000000d9d517211 */ /* 0x080fe400020f0eff */
[-C--:B------:R-:W-:Y:S02]  /*dc00*/  LEA.HI.X.SX32 R77, R154, R13.reuse, 0x1, P6 ;  /* 0x0000000d9a4d7211 */ /* 0x080fe400030f0eff */
[-C--:B------:R-:W-:Y:S01]  /*dc10*/  LEA.HI.X.SX32 R15, R141, R13.reuse, 0x1, P0 ;  /* 0x0000000d8d0f7211 */ /* 0x080fe200000f0eff */
[----:B------:R-:W-:Y:S01]  /*dc20*/  STL.64 [R1+0xec8], R80 ;  /* 0x000ec85001007387 */ /* 0x000fe20000100a00 */
[-C--:B------:R-:W-:Y:S02]  /*dc30*/  IADD3 R86, P1, R139, R12.reuse, RZ ;  /* 0x0000000c8b567210 */ /* 0x080fe40007f3e0ff */
[C---:B------:R-:W-:Y:S01]  /*dc40*/  IADD3 R84, P2, R135.reuse, R12, RZ ;  /* 0x0000000c87547210 */ /* 0x040fe20007f5e0ff */
[----:B------:R-:W-:Y:S01]  /*dc50*/  STL.64 [R1+0x1968], R78 ;  /* 0x0019684e01007387 */ /* 0x000fe20000100a00 */
[----:B------:R-:W-:Y:S01]  /*dc60*/  LEA.HI.X.SX32 R83, R135, R13, 0x1, P3 ;  /* 0x0000000d87537211 */ /* 0x000fe200018f0eff */
[----:B--2---:R-:W-:-:S02]  /*dc70*/  IMAD R146, R146, 0x162, RZ ;  /* 0x0000016292927824 */ /* 0x004fc400078e02ff */
[----:B0-----:R-:W-:Y:S01]  /*dc80*/  IMAD R133, R133, 0x2c6, RZ ;  /* 0x000002c685857824 */ /* 0x001fe200078e02ff */
[----:B------:R-:W-:Y:S01]  /*dc90*/  STL.64 [R1+0x1910], R76 ;  /* 0x0019104c01007387 */ /* 0x000fe20000100a00 */
[-C--:B------:R-:W-:Y:S01]  /*dca0*/  LEA.HI.X.SX32 R87, R148, R13.reuse, 0x1, P1 ;  /* 0x0000000d94577211 */ /* 0x080fe200008f0eff */
[----:B------:R-:W0:Y:S02]  /*dcb0*/  LDC R141, c[0x0][0x268] ;  /* 0x00009a00ff8d7b82 */ /* 0x000e240000000800 */
[----:B------:R1:W-:Y:S01]  /*dcc0*/  STL.64 [R1+0x1860], R14 ;  /* 0x0018600e01007387 */ /* 0x0003e20000100a00 */
[----:B------:R-:W-:-:S05]  /*dcd0*/  LEA.HI.X.SX32 R85, R139, R13, 0x1, P2 ;  /* 0x0000000d8b557211 */ /* 0x000fca00010f0eff */
[----:B------:R-:W2:Y:S01]  /*dce0*/  LDC R148, c[0x0][0x268] ;  /* 0x00009a00ff947b82 */ /* 0x000ea20000000800 */
[----:B-1----:R-:W-:-:S07]  /*dcf0*/  IADD3 R14, P0, R133, R12, RZ ;  /* 0x0000000c850e7210 */ /* 0x002fce0007f1e0ff */
[----:B------:R-:W1:Y:S01]  /*dd00*/  LDC R133, c[0x0][0x268] ;  /* 0x00009a00ff857b82 */ /* 0x000e620000000800 */
[----:B------:R-:W-:Y:S04]  /*dd10*/  STL.64 [R1+0x1700], R86 ;  /* 0x0017005601007387 */ /* 0x000fe80000100a00 */
[----:B------:R-:W-:Y:S03]  /*dd20*/  STL.64 [R1+0x1440], R84 ;  /* 0x0014405401007387 */ /* 0x000fe60000100a00 */
[----:B------:R-:W3:Y:S01]  /*dd30*/  LDC R139, c[0x0][0x268] ;  /* 0x00009a00ff8b7b82 */ /* 0x000ee20000000800 */
[----:B------:R4:W-:Y:S01]  /*dd40*/  STL.64 [R1+0xec0], R82 ;  /* 0x000ec05201007387 */ /* 0x0009e20000100a00 */
[----:B------:R-:W-:-:S06]  /*dd50*/  IADD3 R80, P4, R153, R12, RZ ;  /* 0x0000000c99507210 */ /* 0x000fcc0007f9e0ff */
[----:B------:R-:W0:Y:S01]  /*dd60*/  LDC R135, c[0x0][0x268] ;  /* 0x00009a00ff877b82 */ /* 0x000e220000000800 */
[----:B-1----:R-:W-:-:S05]  /*dd70*/  IMAD R133, R133, 0x2c8, RZ ;  /* 0x000002c885857824 */ /* 0x002fca00078e02ff */
[-C--:B----4-:R-:W-:Y:S02]  /*dd80*/  IADD3 R82, P3, R133, R12.reuse, RZ ;  /* 0x0000000c85527210 */ /* 0x090fe40007f7e0ff */
[----:B------:R-:W1:Y:S01]  /*dd90*/  LDC R133, c[0x0][0x268] ;  /* 0x00009a00ff857b82 */ /* 0x000e620000000800 */
[----:B--2---:R-:W-:Y:S02]  /*dda0*/  IMAD R154, R148, 0x161, RZ ;  /* 0x00000161949a7824 */ /* 0x004fe400078e02ff */
[----:B---3--:R-:W-:Y:S01]  /*ddb0*/  IMAD R148, R139, 0x2ca, RZ ;  /* 0x000002ca8b947824 */ /* 0x008fe200078e02ff */
[----:B------:R-:W-:Y:S01]  /*ddc0*/  IADD3 R78, P5, R146, R12, RZ ;  /* 0x0000000c924e7210 */ /* 0x000fe20007fbe0ff */
[----:B-1----:R-:W-:-:S03]  /*ddd0*/  IMAD R139, R133, 0xb1, RZ ;  /* 0x000000b1858b7824 */ /* 0x002fc600078e02ff */
[----:B------:R-:W1:Y:S02]  /*dde0*/  LDC R133, c[0x0][0x268] ;  /* 0x00009a00ff857b82 */ /* 0x000e640000000800 */
[-C--:B------:R-:W-:Y:S02]  /*ddf0*/  LEA.HI.X.SX32 R79, R139, R13.reuse, 0x1, P5 ;  /* 0x0000000d8b4f7211 */ /* 0x080fe400028f0eff */
[----:B------:R-:W-:Y:S01]  /*de00*/  LEA.HI.X.SX32 R81, R154, R13, 0x1, P4 ;  /* 0x0000000d9a517211 */ /* 0x000fe200020f0eff */
[----:B-1----:R-:W-:-:S03]  /*de10*/  IMAD R139, R133, 0x2cc, RZ ;  /* 0x000002cc858b7824 */ /* 0x002fc600078e02ff */
[----:B------:R-:W1:Y:S01]  /*de20*/  LDC R133, c[0x0][0x268] ;  /* 0x00009a00ff857b82 */ /* 0x000e620000000800 */
[----:B------:R2:W-:Y:S02]  /*de30*/  STL.64 [R1+0xeb8], R80 ;  /* 0x000eb85001007387 */ /* 0x0005e40000100a00 */
[----:B--2---:R-:W-:Y:S01]  /*de40*/  IADD3 R80, P4, R148, R12, RZ ;  /* 0x0000000c94507210 */ /* 0x004fe20007f9e0ff */
[----:B-1----:R-:W-:-:S04]  /*de50*/  IMAD R148, R133, 0x163, RZ ;  /* 0x0000016385947824 */ /* 0x002fc800078e02ff */
[----:B------:R-:W1:Y:S01]  /*de60*/  LDC R133, c[0x0][0x268] ;  /* 0x00009a00ff857b82 */ /* 0x000e620000000800 */
[----:B------:R-:W-:-:S04]  /*de70*/  IADD3 R76, P6, R143, R12, RZ ;  /* 0x0000000c8f4c7210 */ /* 0x000fc80007fde0ff */
[----:B------:R-:W-:-:S03]  /*de80*/  LEA.HI.X.SX32 R77, R146, R13, 0x1, P6 ;  /* 0x0000000d924d7211 */ /* 0x000fc600030f0eff */
[----:B------:R-:W2:Y:S01]  /*de90*/  LDC R146, c[0x0][0x268] ;  /* 0x00009a00ff927b82 */ /* 0x000ea20000000800 */
[----:B------:R-:W-:Y:S01]  /*dea0*/  LEA.HI.X.SX32 R15, R148, R13, 0x1, P0 ;  /* 0x0000000d940f7211 */ /* 0x000fe200000f0eff */
[----:B------:R-:W-:Y:S06]  /*deb0*/  STL.64 [R1+0x1438], R78 ;  /* 0x0014384e01007387 */ /* 0x000fec0000100a00 */
[----:B------:R-:W3:Y:S01]  /*dec0*/  LDC R143, c[0x0][0x268] ;  /* 0x00009a00ff8f7b82 */ /* 0x000ee20000000800 */
[----:B-1----:R-:W-:-:S07]  /*ded0*/  IMAD R148, R133, 0x5a, RZ ;  /* 0x0000005a85947824 */ /* 0x002fce00078e02ff */
[----:B------:R-:W1:Y:S01]  /*dee0*/  LDC R133, c[0x0][0x268] ;  /* 0x00009a00ff857b82 */ /* 0x000e620000000800 */
[----:B------:R-:W-:Y:S01]  /*def0*/  STL.64 [R1+0xeb0], R76 ;  /* 0x000eb04c01007387 */ /* 0x000fe20000100a00 */
[----:B--2---:R-:W-:-:S03]  /*df00*/  IMAD R146, R146, 0x2ce, RZ ;  /* 0x000002ce92927824 */ /* 0x004fc600078e02ff */
[----:B------:R2:W-:Y:S02]  /*df10*/  STL.64 [R1+0xea8], R14 ;  /* 0x000ea80e01007387 */ /* 0x0005e40000100a00 */
[-C--:B--2---:R-:W-:Y:S01]  /*df20*/  IADD3 R14, P0, R146, R12.reuse, RZ ;  /* 0x0000000c920e7210 */ /* 0x084fe20007f1e0ff */
[----:B-1----:R-:W-:Y:S02]  /*df30*/  IMAD R146, R133, 0xb4, RZ ;  /* 0x000000b485927824 */ /* 0x002fe400078e02ff */
[----:B------:R-:W1:Y:S01]  /*df40*/  LDC R133, c[0x0][0x268] ;  /* 0x00009a00ff857b82 */ /* 0x000e620000000800 */
[----:B------:R-:W-:Y:S01]  /*df50*/  IADD3 R76, P6, R139, R12, RZ ;  /* 0x0000000c8b4c7210 */ /* 0x000fe20007fde0ff */
[----:B0-----:R-:W-:Y:S02]  /*df60*/  IMAD R141, R141, 0x164, RZ ;  /* 0x000001648d8d7824 */ /* 0x001fe400078e02ff */
[----:B---3--:R-:W-:-:S04]  /*df70*/  IMAD R143, R143, 0xb2, RZ ;  /* 0x000000b28f8f7824 */ /* 0x008fc800078e02ff */
[----:B------:R-:W0:Y:S01]  /*df80*/  LDC R139, c[0x0][0x268] ;  /* 0x00009a00ff8b7b82 */ /* 0x000e220000000800 */
[----:B-1----:R-:W-:-:S05]  /*df90*/  IMAD R133, R133, 0x165, RZ ;  /* 0x0000016585857824 */ /* 0x002fca00078e02ff */
[-C--:B------:R-:W-:Y:S02]  /*dfa0*/  LEA.HI.X.SX32 R81, R133, R13.reuse, 0x1, P4 ;  /* 0x0000000d85517211 */ /* 0x080fe400020f0eff */
[----:B------:R-:W1:Y:S01]  /*dfb0*/  LDC R133, c[0x0][0x268] ;  /* 0x00009a00ff857b82 */ /* 0x000e620000000800 */
[-C--:B------:R-:W-:Y:S01]  /*dfc0*/  IADD3 R84, P2, R141, R12.reuse, RZ ;  /* 0x0000000c8d547210 */ /* 0x080fe20007f5e0ff */
[----:B------:R-:W-:Y:S01]  /*dfd0*/  IMAD R135, R135, 0x166, RZ ;  /* 0x0000016687877824 */ /* 0x000fe200078e02ff */
[CC--:B------:R-:W-:Y:S02]  /*dfe0*/  IADD3 R86, P1, R143.reuse, R12.reuse, RZ ;  /* 0x0000000c8f567210 */ /* 0x0c0fe40007f3e0ff */
[----:B------:R-:W-:Y:S02]  /*dff0*/  LEA.HI.X.SX32 R85, R143, R13, 0x1, P2 ;  /* 0x0000000d8f557211 */ /* 0x000fe400010f0eff */
[----:B------:R-:W-:Y:S01]  /*e000*/  IADD3 R78, P5, R135, R12, RZ ;  /* 0x0000000c874e7210 */ /* 0x000fe20007fbe0ff */
[----:B------:R-:W2:Y:S01]  /*e010*/  LDC R143, c[0x0][0x268] ;  /* 0x00009a00ff8f7b82 */ /* 0x000ea20000000800 */
[----:B0-----:R-:W-:-:S02]  /*e020*/  IMAD R139, R139, 0x59, RZ ;  /* 0x000000598b8b7824 */ /* 0x001fc400078e02ff */
[----:B-1----:R-:W-:-:S05]  /*e030*/  IMAD R133, R133, 0xb3, RZ ;  /* 0x000000b385857824 */ /* 0x002fca00078e02ff */
[-C--:B------:R-:W-:Y:S02]  /*e040*/  LEA.HI.X.SX32 R79, R133, R13.reuse, 0x1, P5 ;  /* 0x0000000d854f7211 */ /* 0x080fe400028f0eff */
[----:B------:R-:W0:Y:S01]  /*e050*/  LDC R133, c[0x0][0x268] ;  /* 0x00009a00ff857b82 */ /* 0x000e220000000800 */
[-C--:B------:R-:W-:Y:S02]  /*e060*/  LEA.HI.X.SX32 R87, R139, R13.reuse, 0x1, P1 ;  /* 0x0000000d8b577211 */ /* 0x080fe400008f0eff */
[-C--:B------:R-:W-:Y:S01]  /*e070*/  LEA.HI.X.SX32 R83, R141, R13.reuse, 0x1, P3 ;  /* 0x0000000d8d537211 */ /* 0x080fe200018f0eff */
[----:B--2---:R-:W-:Y:S02]  /*e080*/  IMAD R143, R143, 0x2d2, RZ ;  /* 0x000002d28f8f7824 */ /* 0x004fe400078e02ff */
[----:B------:R1:W-:Y:S02]  /*e090*/  STL.64 [R1+0x16f8], R86 ;  /* 0x0016f85601007387 */ /* 0x0003e40000100a00 */
[----:B------:R-:W2:Y:S02]  /*e0a0*/  LDC R139, c[0x0][0x268] ;  /* 0x00009a00ff8b7b82 */ /* 0x000ea40000000800 */
[----:B------:R-:W-:Y:S04]  /*e0b0*/  STL.64 [R1+0x1430], R84 ;  /* 0x0014305401007387 */ /* 0x000fe80000100a00 */
[----:B------:R-:W-:Y:S01]  /*e0c0*/  STL.64 [R1+0xea0], R82 ;  /* 0x000ea05201007387 */ /* 0x000fe20000100a00 */
[----:B------:R-:W-:Y:S01]  /*e0d0*/  LEA.HI.X.SX32 R77, R135, R13, 0x1, P6 ;  /* 0x0000000d874d7211 */ /* 0x000fe200030f0eff */
[----:B------:R-:W3:Y:S02]  /*e0e0*/  LDC R141, c[0x0][0x268] ;  /* 0x00009a00ff8d7b82 */ /* 0x000ee40000000800 */
[----:B------:R-:W-:Y:S04]  /*e0f0*/  STL.64 [R1+0xe98], R80 ;  /* 0x000e985001007387 */ /* 0x000fe80000100a00 */
[----:B------:R4:W-:Y:S01]  /*e100*/  STL.64 [R1+0x1428], R78 ;  /* 0x0014284e01007387 */ /* 0x0009e20000100a00 */
[----:B0-----:R-:W-:Y:S01]  /*e110*/  IMAD R133, R133, 0x167, RZ ;  /* 0x0000016785857824 */ /* 0x001fe200078e02ff */
[-C--:B-1----:R-:W-:Y:S01]  /*e120*/  IADD3 R86, P1, R148, R12.reuse, RZ ;  /* 0x0000000c94567210 */ /* 0x082fe20007f3e0ff */
[----:B------:R-:W0:Y:S01]  /*e130*/  LDC R135, c[0x0][0x268] ;  /* 0x00009a00ff877b82 */ /* 0x000e220000000800 */
[----:B----4-:R-:W-:-:S07]  /*e140*/  IADD3 R78, P5, R143, R12, RZ ;  /* 0x0000000c8f4e7210 */ /* 0x010fce0007fbe0ff */
[----:B------:R-:W1:Y:S01]  /*e150*/  LDC R143, c[0x0][0x268] ;  /* 0x00009a00ff8f7b82 */ /* 0x000e620000000800 */
[----:B------:R-:W-:-:S07]  /*e160*/  LEA.HI.X.SX32 R15, R133, R13, 0x1, P0 ;  /* 0x0000000d850f7211 */ /* 0x000fce00000f0eff */
[----:B------:R-:W4:Y:S01]  /*e170*/  LDC R133, c[0x0][0x268] ;  /* 0x00009a00ff857b82 */ /* 0x000f220000000800 */
[----:B------:R-:W-:Y:S04]  /*e180*/  STL.64 [R1+0xe90], R76 ;  /* 0x000e904c01007387 */ /* 0x000fe80000100a00 */
[----:B------:R-:W-:Y:S01]  /*e190*/  STL.64 [R1+0xe88], R14 ;  /* 0x000e880e01007387 */ /* 0x000fe20000100a00 */
[----:B-1----:R-:W-:-:S05]  /*e1a0*/  IMAD R143, R143, 0x2d, RZ ;  /* 0x0000002d8f8f7824 */ /* 0x002fca00078e02ff */
[----:B------:R-:W-:Y:S01]  /*e1b0*/  LEA.HI.X.SX32 R87, R143, R13, 0x1, P1 ;  /* 0x0000000d8f577211 */ /* 0x000fe200008f0eff */
[----:B--2---:R-:W-:Y:S01]  /*e1c0*/  IMAD R139, R139, 0x168, RZ ;  /* 0x000001688b8b7824 */ /* 0x004fe200078e02ff */
[-C--:B------:R-:W-:Y:S01]  /*e1d0*/  IADD3 R84, P2, R146, R12.reuse, RZ ;  /* 0x0000000c92547210 */ /* 0x080fe20007f5e0ff */
[----:B----4-:R-:W-:Y:S01]  /*e1e0*/  IMAD R133, R133, 0x2d6, RZ ;  /* 0x000002d685857824 */ /* 0x010fe200078e02ff */
[----:B------:R-:W1:Y:S01]  /*e1f0*/  LDC R143, c[0x0][0x268] ;  /* 0x00009a00ff8f7b82 */ /* 0x000e620000000800 */
[----:B------:R2:W-:Y:S03]  /*e200*/  STL.64 [R1+0x1858], R86 ;  /* 0x0018585601007387 */ /* 0x0005e60000100a00 */
[----:B--2---:R-:W-:-:S04]  /*e210*/  IADD3 R86, P1, R133, R12, RZ ;  /* 0x0000000c85567210 */ /* 0x004fc80007f3e0ff */
[----:B------:R-:W2:Y:S01]  /*e220*/  LDC R133, c[0x0][0x268] ;  /* 0x00009a00ff857b82 */ /* 0x000ea20000000800 */
[----:B---3--:R-:W-:Y:S01]  /*e230*/  IMAD R154, R141, 0x2d0, RZ ;  /* 0x000002d08d9a7824 */ /* 0x008fe200078e02ff */
[CC--:B------:R-:W-:Y:S02]  /*e240*/  IADD3 R82, P3, R139.reuse, R12.reuse, RZ ;  /* 0x0000000c8b527210 */ /* 0x0c0fe40007f7e0ff */
[-C--:B------:R-:W-:Y:S02]  /*e250*/  LEA.HI.X.SX32 R85, R148, R13.reuse, 0x1, P2 ;  /* 0x0000000d94557211 */ /* 0x080fe400010f0eff */
[----:B------:R-:W-:Y:S02]  /*e260*/  IADD3 R80, P4, R154, R12, RZ ;  /* 0x0000000c9a507210 */ /* 0x000fe40007f9e0ff */
[-C--:B------:R-:W-:Y:S01]  /*e270*/  LEA.HI.X.SX32 R83, R146, R13.reuse, 0x1, P3 ;  /* 0x0000000d92537211 */ /* 0x080fe200018f0eff */
[----:B------:R-:W3:Y:S01]  /*e280*/  LDC R141, c[0x0][0x268] ;  /* 0x00009a00ff8d7b82 */ /* 0x000ee20000000800 */
[----:B------:R-:W-:Y:S01]  /*e290*/  LEA.HI.X.SX32 R81, R139, R13, 0x1, P4 ;  /* 0x0000000d8b517211 */ /* 0x000fe200020f0eff */
[----:B------:R-:W-:Y:S04]  /*e2a0*/  STL.64 [R1+0x16f0], R84 ;  /* 0x0016f05401007387 */ /* 0x000fe80000100a00 */
[----:B------:R-:W-:Y:S02]  /*e2b0*/  STL.64 [R1+0x1420], R82 ;  /* 0x0014205201007387 */ /* 0x000fe40000100a00 */
[----:B------:R-:W4:Y:S02]  /*e2c0*/  LDC R139, c[0x0][0x268] ;  /* 0x00009a00ff8b7b82 */ /* 0x000f240000000800 */
[----:B------:R0:W-:Y:S01]  /*e2d0*/  STL.64 [R1+0xe80], R80 ;  /* 0x000e805001007387 */ /* 0x0001e20000100a00 */
[----:B--2---:R-:W-:-:S05]  /*e2e0*/  IMAD R133, R133, 0x2d8, RZ ;  /* 0x000002d885857824 */ /* 0x004fca00078e02ff */
[----:B------:R-:W2:Y:S01]  /*e2f0*/  LDC R146, c[0x0][0x268] ;  /* 0x00009a00ff927b82 */ /* 0x000ea20000000800 */
[----:B0-----:R-:W-:-:S07]  /*e300*/  IADD3 R80, P4, R133, R12, RZ ;  /* 0x0000000c85507210 */ /* 0x001fce0007f9e0ff */
[----:B------:R-:W0:Y:S01]  /*e310*/  LDC R133, c[0x0][0x268] ;  /* 0x00009a00ff857b82 */ /* 0x000e220000000800 */
[----:B---3--:R-:W-:Y:S02]  /*e320*/  IMAD R141, R141, 0x16a, RZ ;  /* 0x0000016a8d8d7824 */ /* 0x008fe400078e02ff */
[----:B------:R-:W-:-:S05]  /*e330*/  IMAD R135, R135, 0x2d4, RZ ;  /* 0x000002d487877824 */ /* 0x000fca00078e02ff */
[----:B------:R-:W3:Y:S01]  /*e340*/  LDC R148, c[0x0][0x268] ;  /* 0x00009a00ff947b82 */ /* 0x000ee20000000800 */
[----:B0-----:R-:W-:-:S05]  /*e350*/  IMAD R133, R133, 0x169, RZ ;  /* 0x0000016985857824 */ /* 0x001fca00078e02ff */
[-C--:B------:R-:W-:Y:S02]  /*e360*/  LEA.HI.X.SX32 R79, R133, R13.reuse, 0x1, P5 ;  /* 0x0000000d854f7211 */ /* 0x080fe400028f0eff */
[----:B------:R-:W0:Y:S01]  /*e370*/  LDC R133, c[0x0][0x268] ;  /* 0x00009a00ff857b82 */ /* 0x000e220000000800 */
[----:B----4-:R-:W-:Y:S01]  /*e380*/  IMAD R139, R139, 0xb5, RZ ;  /* 0x000000b58b8b7824 */ /* 0x010fe200078e02ff */
[-C--:B------:R-:W-:Y:S02]  /*e390*/  IADD3 R76, P6, R141, R12.reuse, RZ ;  /* 0x0000000c8d4c7210 */ /* 0x080fe40007fde0ff */
[----:B------:R-:W-:Y:S02]  /*e3a0*/  IADD3 R14, P0, R135, R12, RZ ;  /* 0x0000000c870e7210 */ /* 0x000fe40007f1e0ff */
[-C--:B------:R-:W-:Y:S02]  /*e3b0*/  LEA.HI.X.SX32 R77, R139, R13.reuse, 0x1, P6 ;  /* 0x0000000d8b4d7211 */ /* 0x080fe400030f0eff */
[----:B------:R-:W-:Y:S01]  /*e3c0*/  LEA.HI.X.SX32 R15, R141, R13, 0x1, P0 ;  /* 0x0000000d8d0f7211 */ /* 0x000fe200000f0eff */
[----:B------:R-:W-:Y:S01]  /*e3d0*/  STL.64 [R1+0xe78], R78 ;  /* 0x000e784e01007387 */ /* 0x000fe20000100a00 */
[----:B------:R-:W4:Y:S03]  /*e3e0*/  LDC R141, c[0x0][0x268] ;  /* 0x00009a00ff8d7b82 */ /* 0x000f260000000800 */
[----:B------:R-:W-:Y:S04]  /*e3f0*/  STL.64 [R1+0x1418], R76 ;  /* 0x0014184c01007387 */ /* 0x000fe80000100a00 */
[----:B------:R1:W-:Y:S01]  /*e400*/  STL.64 [R1+0xe70], R14 ;  /* 0x000e700e01007387 */ /* 0x0003e20000100a00 */
[----:B--2---:R-:W-:Y:S01]  /*e410*/  IMAD R146, R146, 0x2da, RZ ;  /* 0x000002da92927824 */ /* 0x004fe200078e02ff */
[----:B------:R-:W2:Y:S01]  /*e420*/  LDC R135, c[0x0][0x268] ;  /* 0x00009a00ff877b82 */ /* 0x000ea20000000800 */
[----:B0-----:R-:W-:-:S02]  /*e430*/  IMAD R133, R133, 0x2dc, RZ ;  /* 0x000002dc85857824 */ /* 0x001fc400078e02ff */
[----:B---3--:R-:W-:-:S05]  /*e440*/  IMAD R154, R148, 0x16e, RZ ;  /* 0x0000016e949a7824 */ /* 0x008fca00078e02ff */
[----:B------:R-:W0:Y:S01]  /*e450*/  LDC R139, c[0x0][0x268] ;  /* 0x00009a00ff8b7b82 */ /* 0x000e220000000800 */
[----:B-1----:R-:W-:-:S07]  /*e460*/  IADD3 R14, P0, R133, R12, RZ ;  /* 0x0000000c850e7210 */ /* 0x002fce0007f1e0ff */
[----:B------:R-:W1:Y:S01]  /*e470*/  LDC R133, c[0x0][0x268] ;  /* 0x00009a00ff857b82 */ /* 0x000e620000000800 */
[----:B------:R-:W-:Y:S01]  /*e480*/  IADD3 R78, P5, R146, R12, RZ ;  /* 0x0000000c924e7210 */ /* 0x000fe20007fbe0ff */
[----:B----4-:R-:W-:Y:S02]  /*e490*/  IMAD R146, R141, 0x2de, RZ ;  /* 0x000002de8d927824 */ /* 0x010fe400078e02ff */
[----:B-1----:R-:W-:-:S04]  /*e4a0*/  IMAD R141, R133, 0x5b, RZ ;  /* 0x0000005b858d7824 */ /* 0x002fc800078e02ff */
[----:B------:R-:W1:Y:S01]  /*e4b0*/  LDC R133, c[0x0][0x268] ;  /* 0x00009a00ff857b82 */ /* 0x000e620000000800 */
[----:B--2---:R-:W-:Y:S02]  /*e4c0*/  IMAD R135, R135, 0xb6, RZ ;  /* 0x000000b687877824 */ /* 0x004fe400078e02ff */
[----:B-1----:R-:W-:-:S05]  /*e4d0*/  IMAD R148, R133, 0x5c, RZ ;  /* 0x0000005c85947824 */ /* 0x002fca00078e02ff */
[----:B------:R-:W1:Y:S01]  /*e4e0*/  LDC R133, c[0x0][0x268] ;  /* 0x00009a00ff857b82 */ /* 0x000e620000000800 */
[----:B------:R-:W-:-:S04]  /*e4f0*/  IADD3 R84, P2, R135, R12, RZ ;  /* 0x0000000c87547210 */ /* 0x000fc80007f5e0ff */
[-C--:B------:R-:W-:Y:S01]  /*e500*/  LEA.HI.X.SX32 R85, R141, R13.reuse, 0x1, P2 ;  /* 0x0000000d8d557211 */ /* 0x080fe200010f0eff */
[----:B0-----:R-:W-:Y:S02]  /*e510*/  IMAD R139, R139, 0x16b, RZ ;  /* 0x0000016b8b8b7824 */ /* 0x001fe400078e02ff */
[----:B------:R-:W-:Y:S02]  /*e520*/  IMAD R143, R143, 0x16c, RZ ;  /* 0x0000016c8f8f7824 */ /* 0x000fe400078e02ff */
[----:B-1----:R-:W-:Y:S02]  /*e530*/  IMAD R141, R133, 0xb8, RZ ;  /* 0x000000b8858d7824 */ /* 0x002fe400078e02ff */
[----:B------:R-:W0:Y:S01]  /*e540*/  LDC R133, c[0x0][0x268] ;  /* 0x00009a00ff857b82 */ /* 0x000e220000000800 */
[----:B------:R-:W-:Y:S02]  /*e550*/  LEA.HI.X.SX32 R87, R139, R13, 0x1, P1 ;  /* 0x0000000d8b577211 */ /* 0x000fe400008f0eff */
[----:B------:R-:W-:-:S02]  /*e560*/  IADD3 R82, P3, R143, R12, RZ ;  /* 0x0000000c8f527210 */ /* 0x000fc40007f7e0ff */
[----:B------:R-:W-:-:S03]  /*e570*/  LEA.HI.X.SX32 R81, R143, R13, 0x1, P4 ;  /* 0x0000000d8f517211 */ /* 0x000fc600020f0eff */
[----:B------:R-:W1:Y:S01]  /*e580*/  LDC R143, c[0x0][0x268] ;  /* 0x00009a00ff8f7b82 */ /* 0x000e620000000800 */
[----:B------:R2:W-:Y:S01]  /*e590*/  STL.64 [R1+0xe68], R86 ;  /* 0x000e685601007387 */ /* 0x0005e20000100a00 */
[C---:B------:R-:W-:Y:S02]  /*e5a0*/  IADD3 R76, P6, R154.reuse, R12, RZ ;  /* 0x0000000c9a4c7210 */ /* 0x040fe40007fde0ff */
[----:B------:R-:W-:-:S04]  /*e5b0*/  LEA.HI.X.SX32 R15, R154, R13, 0x1, P0 ;  /* 0x0000000d9a0f7211 */ /* 0x000fc800000f0eff */
[----:B------:R-:W3:Y:S01]  /*e5c0*/  LDC R139, c[0x0][0x268] ;  /* 0x00009a00ff8b7b82 */ /* 0x000ee20000000800 */
[----:B--2---:R-:W-:Y:S01]  /*e5d0*/  IADD3 R86, P1, R146, R12, RZ ;  /* 0x0000000c92567210 */ /* 0x004fe20007f3e0ff */
[----:B0-----:R-:W-:-:S06]  /*e5e0*/  IMAD R146, R133, 0x16d, RZ ;  /* 0x0000016d85927824 */ /* 0x001fcc00078e02ff */
[----:B------:R-:W0:Y:S01]  /*e5f0*/  LDC R133, c[0x0][0x268] ;  /* 0x00009a00ff857b82 */ /* 0x000e220000000800 */
[-C--:B------:R-:W-:Y:S01]  /*e600*/  LEA.HI.X.SX32 R83, R135, R13.reuse, 0x1, P3 ;  /* 0x0000000d87537211 */ /* 0x080fe200018f0eff */
[----:B-1----:R-:W-:Y:S01]  /*e610*/  IMAD R143, R143, 0xb7, RZ ;  /* 0x000000b78f8f7824 */ /* 0x002fe200078e02ff */
[-C--:B------:R-:W-:Y:S01]  /*e620*/  LEA.HI.X.SX32 R79, R146, R13.reuse, 0x1, P5 ;  /* 0x0000000d924f7211 */ /* 0x080fe200028f0eff */
[----:B------:R-:W-:Y:S04]  /*e630*/  STL.64 [R1+0x16e8], R84 ;  /* 0x0016e85401007387 */ /* 0x000fe80000100a00 */
[----:B------:R-:W1:Y:S01]  /*e640*/  LDC R135, c[0x0][0x268] ;  /* 0x00009a00ff877b82 */ /* 0x000e620000000800 */
[----:B------:R-:W-:Y:S01]  /*e650*/  LEA.HI.X.SX32 R77, R143, R13, 0x1, P6 ;  /* 0x0000000d8f4d7211 */ /* 0x000fe200030f0eff */
[----:B------:R-:W-:Y:S04]  /*e660*/  STL.64 [R1+0x1410], R82 ;  /* 0x0014105201007387 */ /* 0x000fe80000100a00 */
[----:B------:R-:W-:Y:S02]  /*e670*/  STL.64 [R1+0xe60], R80 ;  /* 0x000e605001007387 */ /* 0x000fe40000100a00 */
[----:B------:R-:W2:Y:S02]  /*e680*/  LDC R143, c[0x0][0x268] ;  /* 0x00009a00ff8f7b82 */ /* 0x000ea40000000800 */
[----:B------:R-:W-:Y:S01]  /*e690*/  STL.64 [R1+0xe58], R78 ;  /* 0x000e584e01007387 */ /* 0x000fe20000100a00 */
[----:B0-----:R-:W-:-:S03]  /*e6a0*/  IMAD R133, R133, 0x2e0, RZ ;  /* 0x000002e085857824 */ /* 0x001fc600078e02ff */
[----:B------:R0:W-:Y:S01]  /*e6b0*/  STL.64 [R1+0x1408], R76 ;  /* 0x0014084c01007387 */ /* 0x0001e20000100a00 */
[----:B---3--:R-:W-:Y:S01]  /*e6c0*/  IMAD R139, R139, 0x2e, RZ ;  /* 0x0000002e8b8b7824 */ /* 0x008fe200078e02ff */
[----:B------:R-:W3:Y:S01]  /*e6d0*/  LDC R146, c[0x0][0x268] ;  /* 0x00009a00ff927b82 */ /* 0x000ee20000000800 */
[----:B0-----:R-:W-:-:S07]  /*e6e0*/  IADD3 R76, P6, R133, R12, RZ ;  /* 0x0000000c854c7210 */ /* 0x001fce0007fde0ff */
[----:B------:R-:W0:Y:S01]  /*e6f0*/  LDC R133, c[0x0][0x268] ;  /* 0x00009a00ff857b82 */ /* 0x000e220000000800 */
[----:B--2---:R-:W-:-:S07]  /*e700*/  IMAD R153, R143, 0x2e2, RZ ;  /* 0x000002e28f997824 */ /* 0x004fce00078e02ff */
[----:B------:R-:W2:Y:S01]  /*e710*/  LDC R143, c[0x0][0x268] ;  /* 0x00009a00ff8f7b82 */ /* 0x000ea20000000800 */
[----:B0-----:R-:W-:-:S07]  /*e720*/  IMAD R154, R133, 0x16f, RZ ;  /* 0x0000016f859a7824 */ /* 0x001fce00078e02ff */
[----:B------:R-:W0:Y:S01]  /*e730*/  LDC R133, c[0x0][0x268] ;  /* 0x00009a00ff857b82 */ /* 0x000e220000000800 */
[----:B------:R-:W-:Y:S01]  /*e740*/  LEA.HI.X.SX32 R87, R154, R13, 0x1, P1 ;  /* 0x0000000d9a577211 */ /* 0x000fe200008f0eff */
[----:B--2---:R-:W-:Y:S02]  /*e750*/  IMAD R154, R143, 0x17, RZ ;  /* 0x000000178f9a7824 */ /* 0x004fe400078e02ff */
[----:B0-----:R-:W-:-:S04]  /*e760*/  IMAD R143, R133, 0x2e4, RZ ;  /* 0x000002e4858f7824 */ /* 0x001fc800078e02ff */
[----:B------:R-:W0:Y:S01]  /*e770*/  LDC R133, c[0x0][0x268] ;  /* 0x00009a00ff857b82 */ /* 0x000e220000000800 */
[CC--:B------:R-:W-:Y:S02]  /*e780*/  IADD3 R84, P2, R139.reuse, R12.reuse, RZ ;  /* 0x0000000c8b547210 */ /* 0x0c0fe40007f5e0ff */
[-C--:B------:R-:W-:Y:S02]  /*e790*/  IADD3 R82, P3, R148, R12.reuse, RZ ;  /* 0x0000000c94527210 */ /* 0x080fe40007f7e0ff */
[-C--:B------:R-:W-:Y:S02]  /*e7a0*/  LEA.HI.X.SX32 R85, R154, R13.reuse, 0x1, P2 ;  /* 0x0000000d9a557211 */ /* 0x080fe400010f0eff */
[----:B------:R-:W-:Y:S01]  /*e7b0*/  LEA.HI.X.SX32 R83, R139, R13, 0x1, P3 ;  /* 0x0000000d8b537211 */ /* 0x000fe200018f0eff */
[----:B------:R-:W-:Y:S01]  /*e7c0*/  STL.64 [R1+0xe50], R14 ;  /* 0x000e500e01007387 */ /* 0x000fe20000100a00 */
[----:B-1----:R-:W-:Y:S01]  /*e7d0*/  IMAD R135, R135, 0x170, RZ ;  /* 0x0000017087877824 */ /* 0x002fe200078e02ff */
[----:B------:R-:W-:Y:S01]  /*e7e0*/  IADD3 R80, P4, R141, R12, RZ ;  /* 0x0000000c8d507210 */ /* 0x000fe20007f9e0ff */
[----:B---3--:R-:W-:Y:S01]  /*e7f0*/  IMAD R146, R146, 0x172, RZ ;  /* 0x0000017292927824 */ /* 0x008fe200078e02ff */
[----:B------:R-:W-:Y:S01]  /*e800*/  STL.64 [R1+0xe48], R86 ;  /* 0x000e485601007387 */ /* 0x000fe20000100a00 */
[----:B------:R-:W1:Y:S03]  /*e810*/  LDC R139, c[0x0][0x268] ;  /* 0x00009a00ff8b7b82 */ /* 0x000e660000000800 */
[----:B------:R-:W-:Y:S04]  /*e820*/  STL.64 [R1+0x1908], R84 ;  /* 0x0019085401007387 */ /* 0x000fe80000100a00 */
[----:B------:R2:W-:Y:S01]  /*e830*/  STL.64 [R1+0x1850], R82 ;  /* 0x0018505201007387 */ /* 0x0005e20000100a00 */
[----:B0-----:R-:W-:-:S05]  /*e840*/  IMAD R133, R133, 0x2e6, RZ ;  /* 0x000002e685857824 */ /* 0x001fca00078e02ff */
[-C--:B--2---:R-:W-:Y:S02]  /*e850*/  IADD3 R82, P3, R133, R12.reuse, RZ ;  /* 0x0000000c85527210 */ /* 0x084fe40007f7e0ff */
[----:B------:R-:W0:Y:S01]  /*e860*/  LDC R133, c[0x0][0x268] ;  /* 0x00009a00ff857b82 */ /* 0x000e220000000800 */
[-C--:B------:R-:W-:Y:S02]  /*e870*/  IADD3 R78, P5, R135, R12.reuse, RZ ;  /* 0x0000000c874e7210 */ /* 0x080fe40007fbe0ff */
[-C--:B------:R-:W-:Y:S02]  /*e880*/  LEA.HI.X.SX32 R81, R148, R13.reuse, 0x1, P4 ;  /* 0x0000000d94517211 */ /* 0x080fe400020f0eff */
[-C--:B------:R-:W-:Y:S02]  /*e890*/  LEA.HI.X.SX32 R79, R141, R13.reuse, 0x1, P5 ;  /* 0x0000000d8d4f7211 */ /* 0x080fe400028f0eff */
[----:B------:R-:W-:Y:S01]  /*e8a0*/  LEA.HI.X.SX32 R77, R135, R13, 0x1, P6 ;  /* 0x0000000d874d7211 */ /* 0x000fe200030f0eff */
[----:B------:R-:W-:Y:S01]  /*e8b0*/  STL.64 [R1+0x16e0], R80 ;  /* 0x0016e05001007387 */ /* 0x000fe20000100a00 */
[----:B------:R-:W2:Y:S03]  /*e8c0*/  LDC R148, c[0x0][0x268] ;  /* 0x00009a00ff947b82 */ /* 0x000ea60000000800 */
[----:B------:R-:W-:Y:S04]  /*e8d0*/  STL.64 [R1+0x1400], R78 ;  /* 0x0014004e01007387 */ /* 0x000fe80000100a00 */
[----:B------:R3:W-:Y:S01]  /*e8e0*/  STL.64 [R1+0xe40], R76 ;  /* 0x000e404c01007387 */ /* 0x0007e20000100a00 */
[----:B------:R-:W4:Y:S01]  /*e8f0*/  LDC R141, c[0x0][0x268] ;  /* 0x00009a00ff8d7b82 */ /* 0x000f220000000800 */
[----:B0-----:R-:W-:Y:S01]  /*e900*/  IMAD R133, R133, 0x2e8, RZ ;  /* 0x000002e885857824 */ /* 0x001fe200078e02ff */
[----:B------:R-:W-:-:S02]  /*e910*/  IADD3 R86, P1, R146, R12, RZ ;  /* 0x0000000c92567210 */ /* 0x000fc40007f3e0ff */
[-C--:B------:R-:W-:Y:S01]  /*e920*/  IADD3 R14, P0, R153, R12.reuse, RZ ;  /* 0x0000000c990e7210 */ /* 0x080fe20007f1e0ff */
[----:B-1----:R-:W-:Y:S01]  /*e930*/  IMAD R139, R139, 0x174, RZ ;  /* 0x000001748b8b7824 */ /* 0x002fe200078e02ff */
[----:B---3--:R-:W-:Y:S02]  /*e940*/  IADD3 R76, P6, R133, R12, RZ ;  /* 0x0000000c854c7210 */ /* 0x008fe40007fde0ff */
[----:B------:R-:W0:Y:S08]  /*e950*/  LDC R135, c[0x0][0x268] ;  /* 0x00009a00ff877b82 */ /* 0x000e300000000800 */
[----:B------:R-:W1:Y:S01]  /*e960*/  LDC R133, c[0x0][0x268] ;  /* 0x00009a00ff857b82 */ /* 0x000e620000000800 */
[----:B--2---:R-:W-:-:S02]  /*e970*/  IMAD R154, R148, 0x171, RZ ;  /* 0x00000171949a7824 */ /* 0x004fc400078e02ff */
[----:B----4-:R-:W-:Y:S02]  /*e980*/  IMAD R148, R141, 0x2ea, RZ ;  /* 0x000002ea8d947824 */ /* 0x010fe400078e02ff */
        /* <DEDUP_REMOVED lines=13> */
[-C--:B------:R-:W-:Y:S01]  /*ea60*/  LEA.HI.X.SX32 R83, R148, R13.reuse, 0x1, P3 ;  /* 0x0000000d94537211 */ /* 0x080fe200018f0eff */
[----:B------:R-:W-:Y:S01]  /*ea70*/  STL.64 [R1+0x13f8], R86 ;  /* 0x0013f85601007387 */ /* 0x000fe20000100a00 */
[C---:B------:R-:W-:Y:S02]  /*ea80*/  IADD3 R78, P5, R139.reuse, R12, RZ ;  /* 0x0000000c8b4e7210 */ /* 0x040fe40007fbe0ff */
[----:B------:R-:W-:-:S03]  /*ea90*/  LEA.HI.X.SX32 R77, R139, R13, 0x1, P6 ;  /* 0x0000000d8b4d7211 */ /* 0x000fc600030f0eff */
[----:B------:R-:W3:Y:S01]  /*eaa0*/  LDC R143, c[0x0][0x268] ;  /* 0x00009a00ff8f7b82 */ /* 0x000ee20000000800 */
[----:B-1----:R-:W-:Y:S01]  /*eab0*/  IMAD R148, R133, 0x5e, RZ ;  /* 0x0000005e85947824 */ /* 0x002fe200078e02ff */
[----:B------:R-:W-:Y:S06]  /*eac0*/  STL.64 [R1+0xe30], R84 ;  /* 0x000e305401007387 */ /* 0x000fec0000100a00 */
[----:B------:R-:W1:Y:S01]  /*ead0*/  LDC R133, c[0x0][0x268] ;  /* 0x00009a00ff857b82 */ /* 0x000e620000000800 */
[----:B--2---:R-:W-:Y:S01]  /*eae0*/  IMAD R146, R146, 0x2ee, RZ ;  /* 0x000002ee92927824 */ /* 0x004fe200078e02ff */
[----:B------:R2:W-:Y:S06]  /*eaf0*/  STL.64 [R1+0xe28], R82 ;  /* 0x000e285201007387 */ /* 0x0005ec0000100a00 */
[----:B------:R-:W4:Y:S01]  /*eb00*/  LDC R139, c[0x0][0x268] ;  /* 0x00009a00ff8b7b82 */ /* 0x000f220000000800 */
[----:B--2---:R-:W-:Y:S01]  /*eb10*/  IADD3 R82, P3, R146, R12, RZ ;  /* 0x0000000c92527210 */ /* 0x004fe20007f7e0ff */
[----:B-1----:R-:W-:-:S06]  /*eb20*/  IMAD R146, R133, 0xbc, RZ ;  /* 0x000000bc85927824 */ /* 0x002fcc00078e02ff */
[----:B------:R-:W1:Y:S01]  /*eb30*/  LDC R133, c[0x0][0x268] ;  /* 0x00009a00ff857b82 */ /* 0x000e620000000800 */
[----:B------:R-:W-:Y:S01]  /*eb40*/  IADD3 R84, P2, R141, R12, RZ ;  /* 0x0000000c8d547210 */ /* 0x000fe20007f5e0ff */
[----:B0-----:R-:W-:-:S06]  /*eb50*/  IMAD R135, R135, 0x176, RZ ;  /* 0x0000017687877824 */ /* 0x001fcc00078e02ff */
[----:B------:R-:W0:Y:S01]  /*eb60*/  LDC R141, c[0x0][0x268] ;  /* 0x00009a00ff8d7b82 */ /* 0x000e220000000800 */
[----:B-1----:R-:W-:-:S05]  /*eb70*/  IMAD R133, R133, 0x175, RZ ;  /* 0x0000017585857824 */ /* 0x002fca00078e02ff */
[----:B------:R-:W-:Y:S02]  /*eb80*/  LEA.HI.X.SX32 R15, R133, R13, 0x1, P0 ;  /* 0x0000000d850f7211 */ /* 0x000fe400000f0eff */
[----:B------:R-:W1:Y:S01]  /*eb90*/  LDC R133, c[0x0][0x268] ;  /* 0x00009a00ff857b82 */ /* 0x000e620000000800 */
[----:B----4-:R-:W-:Y:S01]  /*eba0*/  IMAD R154, R139, 0x2f0, RZ ;  /* 0x000002f08b9a7824 */ /* 0x010fe200078e02ff */
[----:B------:R-:W-:-:S06]  /*ebb0*/  IADD3 R86, P1, R135, R12, RZ ;  /* 0x0000000c87567210 */ /* 0x000fcc0007f3e0ff */
[----:B------:R-:W2:Y:S01]  /*ebc0*/  LDC R139, c[0x0][0x268] ;  /* 0x00009a00ff8b7b82 */ /* 0x000ea20000000800 */
[----:B---3--:R-:W-:Y:S02]  /*ebd0*/  IMAD R143, R143, 0xba, RZ ;  /* 0x000000ba8f8f7824 */ /* 0x008fe400078e02ff */
[----:B-1----:R-:W-:-:S05]  /*ebe0*/  IMAD R133, R133, 0xbb, RZ ;  /* 0x000000bb85857824 */ /* 0x002fca00078e02ff */
[-C--:B------:R-:W-:Y:S02]  /*ebf0*/  LEA.HI.X.SX32 R87, R133, R13.reuse, 0x1, P1 ;  /* 0x0000000d85577211 */ /* 0x080fe400008f0eff */
[----:B------:R-:W1:Y:S01]  /*ec00*/  LDC R133, c[0x0][0x268] ;  /* 0x00009a00ff857b82 */ /* 0x000e620000000800 */
[----:B0-----:R-:W-:Y:S01]  /*ec10*/  IMAD R141, R141, 0x5d, RZ ;  /* 0x0000005d8d8d7824 */ /* 0x001fe200078e02ff */
[CC--:B------:R-:W-:Y:S02]  /*ec20*/  IADD3 R80, P4, R143.reuse, R12.reuse, RZ ;  /* 0x0000000c8f507210 */ /* 0x0c0fe40007f9e0ff */
[-C--:B------:R-:W-:Y:S02]  /*ec30*/  LEA.HI.X.SX32 R79, R143, R13.reuse, 0x1, P5 ;  /* 0x0000000d8f4f7211 */ /* 0x080fe400028f0eff */
[-C--:B------:R-:W-:Y:S01]  /*ec40*/  LEA.HI.X.SX32 R81, R141, R13.reuse, 0x1, P4 ;  /* 0x0000000d8d517211 */ /* 0x080fe200020f0eff */
[----:B--2---:R-:W-:Y:S01]  /*ec50*/  IMAD R139, R139, 0x2f2, RZ ;  /* 0x000002f28b8b7824 */ /* 0x004fe200078e02ff */
[----:B------:R-:W0:Y:S03]  /*ec60*/  LDC R141, c[0x0][0x268] ;  /* 0x00009a00ff8d7b82 */ /* 0x000e260000000800 */
[----:B------:R2:W-:Y:S04]  /*ec70*/  STL.64 [R1+0x16d8], R80 ;  /* 0x0016d85001007387 */ /* 0x0005e80000100a00 */
[----:B------:R-:W-:Y:S01]  /*ec80*/  STL.64 [R1+0x13f0], R78 ;  /* 0x0013f04e01007387 */ /* 0x000fe20000100a00 */
[-C--:B------:R-:W-:Y:S01]  /*ec90*/  LEA.HI.X.SX32 R85, R135, R13.reuse, 0x1, P2 ;  /* 0x0000000d87557211 */ /* 0x080fe200010f0eff */
[----:B------:R-:W3:Y:S02]  /*eca0*/  LDC R143, c[0x0][0x268] ;  /* 0x00009a00ff8f7b82 */ /* 0x000ee40000000800 */
[----:B------:R-:W-:Y:S04]  /*ecb0*/  STL.64 [R1+0xe20], R76 ;  /* 0x000e204c01007387 */ /* 0x000fe80000100a00 */
[----:B------:R-:W-:Y:S01]  /*ecc0*/  STL.64 [R1+0xe18], R14 ;  /* 0x000e180e01007387 */ /* 0x000fe20000100a00 */
[----:B-1----:R-:W-:Y:S01]  /*ecd0*/  IMAD R133, R133, 0x177, RZ ;  /* 0x0000017785857824 */ /* 0x002fe200078e02ff */
[----:B--2---:R-:W-:Y:S01]  /*ece0*/  IADD3 R80, P4, R148, R12, RZ ;  /* 0x0000000c94507210 */ /* 0x004fe20007f9e0ff */
[----:B------:R-:W1:Y:S01]  /*ecf0*/  LDC R135, c[0x0][0x268] ;  /* 0x00009a00ff877b82 */ /* 0x000e620000000800 */
[----:B------:R2:W-:Y:S02]  /*ed00*/  STL.64 [R1+0x13e8], R86 ;  /* 0x0013e85601007387 */ /* 0x0005e40000100a00 */
[----:B------:R-:W-:-:S05]  /*ed10*/  LEA.HI.X.SX32 R83, R133, R13, 0x1, P3 ;  /* 0x0000000d85537211 */ /* 0x000fca00018f0eff */
[----:B------:R-:W4:Y:S01]  /*ed20*/  LDC R133, c[0x0][0x268] ;  /* 0x00009a00ff857b82 */ /* 0x000f220000000800 */
[----:B--2---:R-:W-:-:S07]  /*ed30*/  IADD3 R86, P1, R139, R12, RZ ;  /* 0x0000000c8b567210 */ /* 0x004fce0007f3e0ff */
[----:B------:R-:W2:Y:S01]  /*ed40*/  LDC R139, c[0x0][0x268] ;  /* 0x00009a00ff8b7b82 */ /* 0x000ea20000000800 */
[----:B------:R-:W-:Y:S04]  /*ed50*/  STL.64 [R1+0xe10], R84 ;  /* 0x000e105401007387 */ /* 0x000fe80000100a00 */
[----:B------:R-:W-:Y:S01]  /*ed60*/  STL.64 [R1+0xe08], R82 ;  /* 0x000e085201007387 */ /* 0x000fe20000100a00 */
[----:B----4-:R-:W-:Y:S02]  /*ed70*/  IMAD R133, R133, 0x2f6, RZ ;  /* 0x000002f685857824 */ /* 0x010fe400078e02ff */
[----:B--2---:R-:W-:-:S05]  /*ed80*/  IMAD R139, R139, 0x2f, RZ ;  /* 0x0000002f8b8b7824 */ /* 0x004fca00078e02ff */
[----:B------:R-:W-:Y:S01]  /*ed90*/  LEA.HI.X.SX32 R81, R139, R13, 0x1, P4 ;  /* 0x0000000d8b517211 */ /* 0x000fe200020f0eff */
[----:B0-----:R-:W-:Y:S01]  /*eda0*/  IMAD R141, R141, 0x178, RZ ;  /* 0x000001788d8d7824 */ /* 0x001fe200078e02ff */
[-C--:B------:R-:W-:Y:S02]  /*edb0*/  IADD3 R78, P5, R146, R12.reuse, RZ ;  /* 0x0000000c924e7210 */ /* 0x080fe40007fbe0ff */
[-C--:B------:R-:W-:Y:S01]  /*edc0*/  IADD3 R14, P0, R154, R12.reuse, RZ ;  /* 0x0000000c9a0e7210 */ /* 0x080fe20007f1e0ff */
[----:B------:R0:W-:Y:S01]  /*edd0*/  STL.64 [R1+0x1848], R80 ;  /* 0x0018485001007387 */ /* 0x0001e20000100a00 */
[----:B---3--:R-:W-:Y:S01]  /*ede0*/  IMAD R143, R143, 0x17a, RZ ;  /* 0x0000017a8f8f7824 */ /* 0x008fe200078e02ff */
[----:B------:R-:W2:Y:S01]  /*edf0*/  LDC R139, c[0x0][0x268] ;  /* 0x00009a00ff8b7b82 */ /* 0x000ea20000000800 */
[----:B0-----:R-:W-:-:S07]  /*ee00*/  IADD3 R80, P4, R133, R12, RZ ;  /* 0x0000000c85507210 */ /* 0x001fce0007f9e0ff */
[----:B------:R-:W0:Y:S01]  /*ee10*/  LDC R133, c[0x0][0x268] ;  /* 0x00009a00ff857b82 */ /* 0x000e220000000800 */
[CC--:B------:R-:W-:Y:S02]  /*ee20*/  IADD3 R76, P6, R141.reuse, R12.reuse, RZ ;  /* 0x0000000c8d4c7210 */ /* 0x0c0fe40007fde0ff */
[-C--:B------:R-:W-:Y:S02]  /*ee30*/  LEA.HI.X.SX32 R79, R148, R13.reuse, 0x1, P5 ;  /* 0x0000000d944f7211 */ /* 0x080fe400028f0eff */
[-C--:B------:R-:W-:Y:S02]  /*ee40*/  LEA.HI.X.SX32 R77, R146, R13.reuse, 0x1, P6 ;  /* 0x0000000d924d7211 */ /* 0x080fe400030f0eff */
[----:B------:R-:W-:Y:S01]  /*ee50*/  LEA.HI.X.SX32 R15, R141, R13, 0x1, P0 ;  /* 0x0000000d8d0f7211 */ /* 0x000fe200000f0eff */
[----:B------:R-:W-:Y:S01]  /*ee60*/  STL.64 [R1+0x16d0], R78 ;  /* 0x0016d04e01007387 */ /* 0x000fe20000100a00 */
[----:B------:R-:W3:Y:S03]  /*ee70*/  LDC R148, c[0x0][0x268] ;  /* 0x00009a00ff947b82 */ /* 0x000ee60000000800 */
[----:B------:R-:W-:Y:S04]  /*ee80*/  STL.64 [R1+0x13e0], R76 ;  /* 0x0013e04c01007387 */ /* 0x000fe80000100a00 */
[----:B------:R4:W-:Y:S01]  /*ee90*/  STL.64 [R1+0xe00], R14 ;  /* 0x000e000e01007387 */ /* 0x0009e20000100a00 */
[----:B------:R-:W2:Y:S01]  /*eea0*/  LDC R141, c[0x0][0x268] ;  /* 0x00009a00ff8d7b82 */ /* 0x000ea20000000800 */
[----:B0-----:R-:W-:Y:S01]  /*eeb0*/  IMAD R133, R133, 0x2f8, RZ ;  /* 0x000002f885857824 */ /* 0x001fe200078e02ff */
[----:B------:R-:W-:Y:S01]  /*eec0*/  IADD3 R84, P2, R143, R12, RZ ;  /* 0x0000000c8f547210 */ /* 0x000fe20007f5e0ff */
[----:B-1----:R-:W-:-:S05]  /*eed0*/  IMAD R135, R135, 0x2f4, RZ ;  /* 0x000002f487877824 */ /* 0x002fca00078e02ff */
[----:B------:R-:W0:Y:S01]  /*eee0*/  LDC R146, c[0x0][0x268] ;  /* 0x00009a00ff927b82 */ /* 0x000e220000000800 */
[----:B----4-:R-:W-:-:S07]  /*eef0*/  IADD3 R14, P0, R133, R12, RZ ;  /* 0x0000000c850e7210 */ /* 0x010fce0007f1e0ff */
[----:B------:R-:W1:Y:S01]  /*ef00*/  LDC R133, c[0x0][0x268] ;  /* 0x00009a00ff857b82 */ /* 0x000e620000000800 */
[----:B---3--:R-:W-:Y:S02]  /*ef10*/  IMAD R154, R148, 0x179, RZ ;  /* 0x00000179949a7824 */ /* 0x008fe400078e02ff */
[----:B--2---:R-:W-:Y:S02]  /*ef20*/  IMAD R148, R141, 0x2fa, RZ ;  /* 0x000002fa8d947824 */ /* 0x004fe400078e02ff */
[----:B-1----:R-:W-:-:S03]  /*ef30*/  IMAD R141, R133, 0xbd, RZ ;  /* 0x000000bd858d7824 */ /* 0x002fc600078e02ff */
[----:B------:R-:W1:Y:S02]  /*ef40*/  LDC R133, c[0x0][0x268] ;  /* 0x00009a00ff857b82 */ /* 0x000e640000000800 */
[-C--:B------:R-:W-:Y:S02]  /*ef50*/  LEA.HI.X.SX32 R85, R141, R13.reuse, 0x1, P2 ;  /* 0x0000000d8d557211 */ /* 0x080fe400010f0eff */
[----:B------:R-:W-:Y:S01]  /*ef60*/  LEA.HI.X.SX32 R87, R154, R13, 0x1, P1 ;  /* 0x0000000d9a577211 */ /* 0x000fe200008f0eff */
[----:B-1----:R-:W-:-:S03]  /*ef70*/  IMAD R141, R133, 0x2fc, RZ ;  /* 0x000002fc858d7824 */ /* 0x002fc600078e02ff */
[----:B------:R-:W1:Y:S01]  /*ef80*/  LDC R133, c[0x0][0x268] ;  /* 0x00009a00ff857b82 */ /* 0x000e620000000800 */
[-C--:B------:R-:W-:Y:S01]  /*ef90*/  IADD3 R82, P3, R135, R12.reuse, RZ ;  /* 0x0000000c87527210 */ /* 0x080fe20007f7e0ff */
[----:B------:R2:W-:Y:S06]  /*efa0*/  STL.64 [R1+0xdf8], R86 ;  /* 0x000df85601007387 */ /* 0x0005ec0000100a00 */
[----:B------:R-:W3:Y:S01]  /*efb0*/  LDC R135, c[0x0][0x268] ;  /* 0x00009a00ff877b82 */ /* 0x000ee20000000800 */
[----:B--2---:R-:W-:Y:S01]  /*efc0*/  IADD3 R86, P1, R148, R12, RZ ;  /* 0x0000000c94567210 */ /* 0x004fe20007f3e0ff */
[----:B-1----:R-:W-:-:S06]  /*efd0*/  IMAD R148, R133, 0x17b, RZ ;  /* 0x0000017b85947824 */ /* 0x002fcc00078e02ff */
[----:B------:R-:W1:Y:S01]  /*efe0*/  LDC R133, c[0x0][0x268] ;  /* 0x00009a00ff857b82 */ /* 0x000e620000000800 */
[----:B---3--:R-:W-:-:S05]  /*eff0*/  IMAD R135, R135, 0xbe, RZ ;  /* 0x000000be87877824 */ /* 0x008fca00078e02ff */
[----:B------:R-:W-:Y:S01]  /*f000*/  IADD3 R78, P5, R135, R12, RZ ;  /* 0x0000000c874e7210 */ /* 0x000fe20007fbe0ff */
[----:B-1----:R-:W-:-:S05]  /*f010*/  IMAD R133, R133, 0x5f, RZ ;  /* 0x0000005f85857824 */ /* 0x002fca00078e02ff */
[----:B------:R-:W-:Y:S02]  /*f020*/  LEA.HI.X.SX32 R79, R133, R13, 0x1, P5 ;  /* 0x0000000d854f7211 */ /* 0x000fe400028f0eff */
[----:B------:R-:W1:Y:S01]  /*f030*/  LDC R133, c[0x0][0x268] ;  /* 0x00009a00ff857b82 */ /* 0x000e620000000800 */
[----:B------:R-:W-:Y:S02]  /*f040*/  IMAD R139, R139, 0x17c, RZ ;  /* 0x0000017c8b8b7824 */ /* 0x000fe400078e02ff */
[----:B-1----:R-:W-:-:S05]  /*f050*/  IMAD R154, R133, 0x18, RZ ;  /* 0x00000018859a7824 */ /* 0x002fca00078e02ff */
[----:B------:R-:W1:Y:S01]  /*f060*/  LDC R133, c[0x0][0x268] ;  /* 0x00009a00ff857b82 */ /* 0x000e620000000800 */
[C---:B------:R-:W-:Y:S02]  /*f070*/  IADD3 R76, P6, R139.reuse, R12, RZ ;  /* 0x0000000c8b4c7210 */ /* 0x040fe40007fde0ff */
[----:B------:R-:W-:Y:S01]  /*f080*/  LEA.HI.X.SX32 R15, R139, R13, 0x1, P0 ;  /* 0x0000000d8b0f7211 */ /* 0x000fe200000f0eff */
[----:B-1----:R-:W-:-:S04]  /*f090*/  IMAD R139, R133, 0x17d, RZ ;  /* 0x0000017d858b7824 */ /* 0x002fc800078e02ff */
[----:B------:R-:W1:Y:S01]  /*f0a0*/  LDC R133, c[0x0][0x268] ;  /* 0x00009a00ff857b82 */ /* 0x000e620000000800 */
[-C--:B------:R-:W-:Y:S02]  /*f0b0*/  LEA.HI.X.SX32 R81, R148, R13.reuse, 0x1, P4 ;  /* 0x0000000d94517211 */ /* 0x080fe400020f0eff */
[-C--:B------:R-:W-:Y:S01]  /*f0c0*/  LEA.HI.X.SX32 R83, R143, R13.reuse, 0x1, P3 ;  /* 0x0000000d8f537211 */ /* 0x080fe200018f0eff */
[----:B------:R-:W-:Y:S04]  /*f0d0*/  STL.64 [R1+0x13d8], R84 ;  /* 0x0013d85401007387 */ /* 0x000fe80000100a00 */
[----:B------:R2:W-:Y:S01]  /*f0e0*/  STL.64 [R1+0xdf0], R82 ;  /* 0x000df05201007387 */ /* 0x0005e20000100a00 */
[----:B------:R-:W-:Y:S01]  /*f0f0*/  LEA.HI.X.SX32 R87, R139, R13, 0x1, P1 ;  /* 0x0000000d8b577211 */ /* 0x000fe200008f0eff */
[----:B------:R-:W3:Y:S01]  /*f100*/  LDC R143, c[0x0][0x268] ;  /* 0x00009a00ff8f7b82 */ /* 0x000ee20000000800 */
[----:B-1----:R-:W-:-:S07]  /*f110*/  IMAD R148, R133, 0x60, RZ ;  /* 0x0000006085947824 */ /* 0x002fce00078e02ff */
[----:B------:R-:W1:Y:S01]  /*f120*/  LDC R133, c[0x0][0x268] ;  /* 0x00009a00ff857b82 */ /* 0x000e620000000800 */
[----:B--2---:R-:W-:-:S07]  /*f130*/  IADD3 R82, P3, R141, R12, RZ ;  /* 0x0000000c8d527210 */ /* 0x004fce0007f7e0ff */
[----:B------:R-:W2:Y:S01]  /*f140*/  LDC R141, c[0x0][0x268] ;  /* 0x00009a00ff8d7b82 */ /* 0x000ea20000000800 */
[----:B------:R-:W-:-:S07]  /*f150*/  LEA.HI.X.SX32 R77, R135, R13, 0x1, P6 ;  /* 0x0000000d874d7211 */ /* 0x000fce00030f0eff */
[----:B------:R-:W4:Y:S01]  /*f160*/  LDC R135, c[0x0][0x268] ;  /* 0x00009a00ff877b82 */ /* 0x000f220000000800 */
[----:B-1----:R-:W-:-:S07]  /*f170*/  IMAD R139, R133, 0xc0, RZ ;  /* 0x000000c0858b7824 */ /* 0x002fce00078e02ff */
[----:B------:R-:W1:Y:S01]  /*f180*/  LDC R133, c[0x0][0x268] ;  /* 0x00009a00ff857b82 */ /* 0x000e620000000800 */
[----:B--2---:R-:W-:-:S07]  /*f190*/  IMAD R157, R141, 0x6, RZ ;  /* 0x000000068d9d7824 */ /* 0x004fce00078e02ff */
[----:B------:R-:W2:Y:S01]  /*f1a0*/  LDC R141, c[0x0][0x268] ;  /* 0x00009a00ff8d7b82 */ /* 0x000ea20000000800 */
[----:B0-----:R-:W-:Y:S02]  /*f1b0*/  IMAD R146, R146, 0x17e, RZ ;  /* 0x0000017e92927824 */ /* 0x001fe400078e02ff */
[----:B---3--:R-:W-:-:S03]  /*f1c0*/  IMAD R143, R143, 0x2fe, RZ ;  /* 0x000002fe8f8f7824 */ /* 0x008fc600078e02ff */
[C---:B------:R-:W-:Y:S02]  /*f1d0*/  IADD3 R84, P2, R146.reuse, R12, RZ ;  /* 0x0000000c92547210 */ /* 0x040fe40007f5e0ff */
[----:B------:R-:W-:Y:S02]  /*f1e0*/  LEA.HI.X.SX32 R83, R146, R13, 0x1, P3 ;  /* 0x0000000d92537211 */ /* 0x000fe400018f0eff */
[----:B------:R-:W0:Y:S01]  /*f1f0*/  LDC R146, c[0x0][0x268] ;  /* 0x00009a00ff927b82 */ /* 0x000e220000000800 */
[----:B-1----:R-:W-:-:S07]  /*f200*/  IMAD R153, R133, 0x17f, RZ ;  /* 0x0000017f85997824 */ /* 0x002fce00078e02ff */
[----:B------:R-:W1:Y:S01]  /*f210*/  LDC R133, c[0x0][0x268] ;  /* 0x00009a00ff857b82 */ /* 0x000e620000000800 */
[----:B------:R3:W-:Y:S02]  /*f220*/  STL.64 [R1+0xde8], R80 ;  /* 0x000de85001007387 */ /* 0x0007e40000100a00 */
[----:B---3--:R-:W-:Y:S01]  /*f230*/  IADD3 R80, P4, R143, R12, RZ ;  /* 0x0000000c8f507210 */ /* 0x008fe20007f9e0ff */
[----:B--2---:R-:W-:Y:S02]  /*f240*/  IMAD R143, R141, 0xc, RZ ;  /* 0x0000000c8d8f7824 */ /* 0x004fe400078e02ff */
[----:B----4-:R-:W-:Y:S02]  /*f250*/  IMAD R141, R135, 0x30, RZ ;  /* 0x00000030878d7824 */ /* 0x010fe400078e02ff */
[----:B------:R-:W2:Y:S01]  /*f260*/  LDC R135, c[0x0][0x268] ;  /* 0x00009a00ff877b82 */ /* 0x000ea20000000800 */
[----:B------:R-:W-:Y:S01]  /*f270*/  LEA.HI.X.SX32 R81, R153, R13, 0x1, P4 ;  /* 0x0000000d99517211 */ /* 0x000fe200020f0eff */
[----:B0-----:R-:W-:-:S02]  /*f280*/  IMAD R156, R146, 0x3, RZ ;  /* 0x00000003929c7824 */ /* 0x001fc400078e02ff */
[----:B-1----:R-:W-:-:S04]  /*f290*/  IMAD R153, R133, 0x300, RZ ;  /* 0x0000030085997824 */ /* 0x002fc800078e02ff */
[----:B------:R-:W0:Y:S08]  /*f2a0*/  LDC R146, c[0x0][0x268] ;  /* 0x00009a00ff927b82 */ /* 0x000e300000000800 */
[----:B------:R-:W1:Y:S01]  /*f2b0*/  LDC R133, c[0x0][0x268] ;  /* 0x00009a00ff857b82 */ /* 0x000e620000000800 */
[----:B------:R3:W-:Y:S01]  /*f2c0*/  STL.64 [R1+0x16c8], R78 ;  /* 0x0016c84e01007387 */ /* 0x0007e20000100a00 */
[----:B--2---:R-:W-:-:S03]  /*f2d0*/  IMAD R135, R135, 0xbf, RZ ;  /* 0x000000bf87877824 */ /* 0x004fc600078e02ff */
[----:B------:R-:W-:Y:S01]  /*f2e0*/  STL.64 [R1+0x13d0], R76 ;  /* 0x0013d04c01007387 */ /* 0x000fe20000100a00 */
[-C--:B---3--:R-:W-:Y:S02]  /*f2f0*/  IADD3 R78, P5, R157, R12.reuse, RZ ;  /* 0x0000000c9d4e7210 */ /* 0x088fe40007fbe0ff */
[-C--:B------:R-:W-:Y:S01]  /*f300*/  LEA.HI.X.SX32 R85, R135, R13.reuse, 0x1, P2 ;  /* 0x0000000d87557211 */ /* 0x080fe200010f0eff */
[----:B------:R-:W-:Y:S01]  /*f310*/  STL.64 [R1+0xde0], R14 ;  /* 0x000de00e01007387 */ /* 0x000fe20000100a00 */
[----:B------:R-:W-:Y:S01]  /*f320*/  LEA.HI.X.SX32 R79, R156, R13, 0x1, P5 ;  /* 0x0000000d9c4f7211 */ /* 0x000fe200028f0eff */
[----:B------:R-:W2:Y:S02]  /*f330*/  LDC R135, c[0x0][0x268] ;  /* 0x00009a00ff877b82 */ /* 0x000ea40000000800 */
[----:B------:R-:W-:Y:S04]  /*f340*/  STL.64 [R1+0xdd8], R86 ;  /* 0x000dd85601007387 */ /* 0x000fe80000100a00 */
[----:B------:R-:W-:Y:S04]  /*f350*/  STL.64 [R1+0x13c8], R84 ;  /* 0x0013c85401007387 */ /* 0x000fe80000100a00 */
[----:B------:R-:W-:Y:S04]  /*f360*/  STL.64 [R1+0xdd0], R82 ;  /* 0x000dd05201007387 */ /* 0x000fe80000100a00 */
[----:B------:R-:W-:Y:S04]  /*f370*/  STL.64 [R1+0xdc8], R80 ;  /* 0x000dc85001007387 */ /* 0x000fe80000100a00 */
[----:B------:R3:W-:Y:S02]  /*f380*/  STL.64 [R1+0x19a8], R78 ;  /* 0x0019a84e01007387 */ /* 0x0007e40000100a00 */
[----:B---3--:R-:W-:Y:S01]  /*f390*/  IADD3 R78, P5, R153, R12, RZ ;  /* 0x0000000c994e7210 */ /* 0x008fe20007fbe0ff */
[----:B0-----:R-:W-:-:S02]  /*f3a0*/  IMAD R153, R146, 0x302, RZ ;  /* 0x0000030292997824 */ /* 0x001fc400078e02ff */
[----:B-1----:R-:W-:Y:S02]  /*f3b0*/  IMAD R146, R133, 0x182, RZ ;  /* 0x0000018285927824 */ /* 0x002fe400078e02ff */
[----:B------:R-:W0:Y:S01]  /*f3c0*/  LDC R133, c[0x0][0x268] ;  /* 0x00009a00ff857b82 */ /* 0x000e220000000800 */
[-C--:B------:R-:W-:Y:S02]  /*f3d0*/  IADD3 R14, P0, R154, R12.reuse, RZ ;  /* 0x0000000c9a0e7210 */ /* 0x080fe40007f1e0ff */
[CC--:B------:R-:W-:Y:S02]  /*f3e0*/  IADD3 R76, P6, R143.reuse, R12.reuse, RZ ;  /* 0x0000000c8f4c7210 */ /* 0x0c0fe40007fde0ff */
[----:B------:R-:W-:Y:S01]  /*f3f0*/  LEA.HI.X.SX32 R15, R143, R13, 0x1, P0 ;  /* 0x0000000d8f0f7211 */ /* 0x000fe200000f0eff */
[----:B0-----:R-:W-:Y:S02]  /*f400*/  IMAD R143, R133, 0x304, RZ ;  /* 0x00000304858f7824 */ /* 0x001fe400078e02ff */
[----:B------:R-:W0:Y:S01]  /*f410*/  LDC R133, c[0x0][0x268] ;  /* 0x00009a00ff857b82 */ /* 0x000e220000000800 */
[----:B------:R-:W-:-:S02]  /*f420*/  IADD3 R86, P1, R141, R12, RZ ;  /* 0x0000000c8d567210 */ /* 0x000fc40007f3e0ff */
[-C--:B------:R-:W-:Y:S02]  /*f430*/  IADD3 R84, P2, R148, R12.reuse, RZ ;  /* 0x0000000c94547210 */ /* 0x080fe40007f5e0ff */
[-C--:B------:R-:W-:Y:S02]  /*f440*/  LEA.HI.X.SX32 R77, R157, R13.reuse, 0x1, P6 ;  /* 0x0000000d9d4d7211 */ /* 0x080fe400030f0eff */
[-C--:B------:R-:W-:Y:S02]  /*f450*/  LEA.HI.X.SX32 R87, R154, R13.reuse, 0x1, P1 ;  /* 0x0000000d9a577211 */ /* 0x080fe400008f0eff */
[----:B------:R-:W-:Y:S01]  /*f460*/  LEA.HI.X.SX32 R85, R141, R13, 0x1, P2 ;  /* 0x0000000d8d557211 */ /* 0x000fe200010f0eff */
[----:B------:R-:W-:Y:S01]  /*f470*/  STL.64 [R1+0x1990], R76 ;  /* 0x0019904c01007387 */ /* 0x000fe20000100a00 */
[----:B--2---:R-:W-:Y:S01]  /*f480*/  IMAD R135, R135, 0x180, RZ ;  /* 0x0000018087877824 */ /* 0x004fe200078e02ff */
[----:B------:R-:W-:Y:S01]  /*f490*/  IADD3 R82, P3, R139, R12, RZ ;  /* 0x0000000c8b527210 */ /* 0x000fe20007f7e0ff */
[----:B------:R-:W1:Y:S01]  /*f4a0*/  LDC R141, c[0x0][0x268] ;  /* 0x00009a00ff8d7b82 */ /* 0x000e620000000800 */
[----:B------:R-:W-:Y:S04]  /*f4b0*/  STL.64 [R1+0x1960], R14 ;  /* 0x0019600e01007387 */ /* 0x000fe80000100a00 */
[----:B------:R-:W-:Y:S01]  /*f4c0*/  STL.64 [R1+0x1900], R86 ;  /* 0x0019005601007387 */ /* 0x000fe20000100a00 */
[----:B0-----:R-:W-:-:S03]  /*f4d0*/  IMAD R133, R133, 0x306, RZ ;  /* 0x0000030685857824 */ /* 0x001fc600078e02ff */
[----:B------:R0:W-:Y:S02]  /*f4e0*/  STL.64 [R1+0x1840], R84 ;  /* 0x0018405401007387 */ /* 0x0001e40000100a00 */
[-C--:B0-----:R-:W-:Y:S02]  /*f4f0*/  IADD3 R84, P2, R133, R12.reuse, RZ ;  /* 0x0000000c85547210 */ /* 0x081fe40007f5e0ff */
        /* <DEDUP_REMOVED lines=11> */
[----:B------:R-:W-:-:S06]  /*f5b0*/  IADD3 R14, P0, R146, R12, RZ ;  /* 0x0000000c920e7210 */ /* 0x000fcc0007f1e0ff */
[----:B------:R-:W0:Y:S01]  /*f5c0*/  LDC R135, c[0x0][0x268] ;  /* 0x00009a00ff877b82 */ /* 0x000e220000000800 */
[----:B---3--:R-:W-:-:S07]  /*f5d0*/  IADD3 R78, P5, R133, R12, RZ ;  /* 0x0000000c854e7210 */ /* 0x008fce0007fbe0ff */
[----:B------:R-:W3:Y:S01]  /*f5e0*/  LDC R133, c[0x0][0x268] ;  /* 0x00009a00ff857b82 */ /* 0x000ee20000000800 */
[----:B--2---:R-:W-:Y:S02]  /*f5f0*/  IMAD R154, R148, 0x181, RZ ;  /* 0x00000181949a7824 */ /* 0x004fe400078e02ff */
[----:B----4-:R-:W-:Y:S02]  /*f600*/  IMAD R148, R139, 0x30a, RZ ;  /* 0x0000030a8b947824 */ /* 0x010fe400078e02ff */
[----:B---3--:R-:W-:-:S03]  /*f610*/  IMAD R139, R133, 0xc1, RZ ;  /* 0x000000c1858b7824 */ /* 0x008fc600078e02ff */
[----:B------:R-:W2:Y:S02]  /*f620*/  LDC R133, c[0x0][0x268] ;  /* 0x00009a00ff857b82 */ /* 0x000ea40000000800 */
[----:B------:R-:W-:Y:S02]  /*f630*/  LEA.HI.X.SX32 R15, R139, R13, 0x1, P0 ;  /* 0x0000000d8b0f7211 */ /* 0x000fe400000f0eff */
[----:B------:R-:W-:Y:S01]  /*f640*/  IADD3 R76, P6, R153, R12, RZ ;  /* 0x0000000c994c7210 */ /* 0x000fe20007fde0ff */
[----:B--2---:R-:W-:-:S03]  /*f650*/  IMAD R139, R133, 0x30c, RZ ;  /* 0x0000030c858b7824 */ /* 0x004fc600078e02ff */
[----:B------:R-:W2:Y:S01]  /*f660*/  LDC R133, c[0x0][0x268] ;  /* 0x00009a00ff857b82 */ /* 0x000ea20000000800 */
[----:B------:R-:W-:-:S05]  /*f670*/  LEA.HI.X.SX32 R77, R154, R13, 0x1, P6 ;  /* 0x0000000d9a4d7211 */ /* 0x000fca00030f0eff */
[----:B------:R3:W-:Y:S02]  /*f680*/  STL.64 [R1+0xdb8], R76 ;  /* 0x000db84c01007387 */ /* 0x0007e40000100a00 */
[-C--:B---3--:R-:W-:Y:S01]  /*f690*/  IADD3 R76, P6, R148, R12.reuse, RZ ;  /* 0x0000000c944c7210 */ /* 0x088fe20007fde0ff */
[----:B--2---:R-:W-:Y:S02]  /*f6a0*/  IMAD R148, R133, 0x183, RZ ;  /* 0x0000018385947824 */ /* 0x004fe400078e02ff */
[----:B------:R-:W2:Y:S01]  /*f6b0*/  LDC R133, c[0x0][0x268] ;  /* 0x00009a00ff857b82 */ /* 0x000ea20000000800 */
[----:B------:R-:W-:-:S04]  /*f6c0*/  IADD3 R86, P1, R143, R12, RZ ;  /* 0x0000000c8f567210 */ /* 0x000fc80007f3e0ff */
[----:B------:R-:W-:-:S03]  /*f6d0*/  LEA.HI.X.SX32 R87, R146, R13, 0x1, P1 ;  /* 0x0000000d92577211 */ /* 0x000fc600008f0eff */
[----:B------:R-:W3:Y:S01]  /*f6e0*/  LDC R146, c[0x0][0x268] ;  /* 0x00009a00ff927b82 */ /* 0x000ee20000000800 */
[----:B------:R-:W-:Y:S01]  /*f6f0*/  LEA.HI.X.SX32 R85, R148, R13, 0x1, P2 ;  /* 0x0000000d94557211 */ /* 0x000fe200010f0eff */
[----:B------:R-:W-:Y:S06]  /*f700*/  STL.64 [R1+0x13b8], R14 ;  /* 0x0013b80e01007387 */ /* 0x000fec0000100a00 */
[----:B------:R-:W4:Y:S01]  /*f710*/  LDC R143, c[0x0][0x268] ;  /* 0x00009a00ff8f7b82 */ /* 0x000f220000000800 */
[----:B--2---:R-:W-:-:S07]  /*f720*/  IMAD R148, R133, 0x62, RZ ;  /* 0x0000006285947824 */ /* 0x004fce00078e02ff */
[----:B------:R-:W2:Y:S01]  /*f730*/  LDC R133, c[0x0][0x268] ;  /* 0x00009a00ff857b82 */ /* 0x000ea20000000800 */
[----:B------:R-:W-:Y:S01]  /*f740*/  STL.64 [R1+0xdb0], R86 ;  /* 0x000db05601007387 */ /* 0x000fe20000100a00 */
[----:B---3--:R-:W-:-:S03]  /*f750*/  IMAD R146, R146, 0x30e, RZ ;  /* 0x0000030e92927824 */ /* 0x008fc600078e02ff */
[----:B------:R3:W-:Y:S02]  /*f760*/  STL.64 [R1+0xda8], R84 ;  /* 0x000da85401007387 */ /* 0x0007e40000100a00 */
[-C--:B---3--:R-:W-:Y:S01]  /*f770*/  IADD3 R84, P2, R146, R12.reuse, RZ ;  /* 0x0000000c92547210 */ /* 0x088fe20007f5e0ff */
[----:B--2---:R-:W-:Y:S02]  /*f780*/  IMAD R146, R133, 0xc4, RZ ;  /* 0x000000c485927824 */ /* 0x004fe400078e02ff */
[----:B------:R-:W2:Y:S01]  /*f790*/  LDC R133, c[0x0][0x268] ;  /* 0x00009a00ff857b82 */ /* 0x000ea20000000800 */
[----:B------:R-:W-:Y:S01]  /*f7a0*/  IADD3 R86, P1, R139, R12, RZ ;  /* 0x0000000c8b567210 */ /* 0x000fe20007f3e0ff */
[----:B-1----:R-:W-:Y:S02]  /*f7b0*/  IMAD R141, R141, 0x184, RZ ;  /* 0x000001848d8d7824 */ /* 0x002fe400078e02ff */
[----:B----4-:R-:W-:-:S04]  /*f7c0*/  IMAD R143, R143, 0xc2, RZ ;  /* 0x000000c28f8f7824 */ /* 0x010fc800078e02ff */
[----:B------:R-:W1:Y:S01]  /*f7d0*/  LDC R139, c[0x0][0x268] ;  /* 0x00009a00ff8b7b82 */ /* 0x000e620000000800 */
[----:B--2---:R-:W-:-:S05]  /*f7e0*/  IMAD R133, R133, 0x185, RZ ;  /* 0x0000018585857824 */ /* 0x004fca00078e02ff */
[-C--:B------:R-:W-:Y:S02]  /*f7f0*/  LEA.HI.X.SX32 R77, R133, R13.reuse, 0x1, P6 ;  /* 0x0000000d854d7211 */ /* 0x080fe400030f0eff */
[----:B------:R-:W2:Y:S01]  /*f800*/  LDC R133, c[0x0][0x268] ;  /* 0x00009a00ff857b82 */ /* 0x000ea20000000800 */
[-C--:B------:R-:W-:Y:S01]  /*f810*/  IADD3 R80, P4, R141, R12.reuse, RZ ;  /* 0x0000000c8d507210 */ /* 0x080fe20007f9e0ff */
[----:B0-----:R-:W-:Y:S01]  /*f820*/  IMAD R135, R135, 0x186, RZ ;  /* 0x0000018687877824 */ /* 0x001fe200078e02ff */
[CC--:B------:R-:W-:Y:S02]  /*f830*/  IADD3 R82, P3, R143.reuse, R12.reuse, RZ ;  /* 0x0000000c8f527210 */ /* 0x0c0fe40007f7e0ff */
[----:B------:R-:W-:Y:S02]  /*f840*/  LEA.HI.X.SX32 R81, R143, R13, 0x1, P4 ;  /* 0x0000000d8f517211 */ /* 0x000fe400020f0eff */
[----:B------:R-:W-:Y:S01]  /*f850*/  IADD3 R14, P0, R135, R12, RZ ;  /* 0x0000000c870e7210 */ /* 0x000fe20007f1e0ff */
[----:B------:R-:W0:Y:S01]  /*f860*/  LDC R143, c[0x0][0x268] ;  /* 0x00009a00ff8f7b82 */ /* 0x000e220000000800 */
[----:B-1----:R-:W-:-:S02]  /*f870*/  IMAD R139, R139, 0x61, RZ ;  /* 0x000000618b8b7824 */ /* 0x002fc400078e02ff */
[----:B--2---:R-:W-:-:S05]  /*f880*/  IMAD R133, R133, 0xc3, RZ ;  /* 0x000000c385857824 */ /* 0x004fca00078e02ff */
[-C--:B------:R-:W-:Y:S02]  /*f890*/  LEA.HI.X.SX32 R15, R133, R13.reuse, 0x1, P0 ;  /* 0x0000000d850f7211 */ /* 0x080fe400000f0eff */
[----:B------:R-:W1:Y:S01]  /*f8a0*/  LDC R133, c[0x0][0x268] ;  /* 0x00009a00ff857b82 */ /* 0x000e620000000800 */
[-C--:B------:R-:W-:Y:S02]  /*f8b0*/  LEA.HI.X.SX32 R83, R139, R13.reuse, 0x1, P3 ;  /* 0x0000000d8b537211 */ /* 0x080fe400018f0eff */
[-C--:B------:R-:W-:Y:S01]  /*f8c0*/  LEA.HI.X.SX32 R79, R141, R13.reuse, 0x1, P5 ;  /* 0x0000000d8d4f7211 */ /* 0x080fe200028f0eff */
[----:B0-----:R-:W-:Y:S02]  /*f8d0*/  IMAD R143, R143, 0x312, RZ ;  /* 0x000003128f8f7824 */ /* 0x001fe400078e02ff */
        /* <DEDUP_REMOVED lines=8> */
[----:B-1----:R-:W-:Y:S01]  /*f960*/  IMAD R133, R133, 0x187, RZ ;  /* 0x0000018785857824 */ /* 0x002fe200078e02ff */
[-C--:B0-----:R-:W-:Y:S01]  /*f970*/  IADD3 R82, P3, R148, R12.reuse, RZ ;  /* 0x0000000c94527210 */ /* 0x081fe20007f7e0ff */
        /* <DEDUP_REMOVED lines=71> */
[----:B------:R-:W-:-:S06]  /*fdf0*/  LEA.HI.X.SX32 R79, R135, R13, 0x1, P5 ;  /* 0x0000000d874f7211 */ /* 0x000fcc00028f0eff */
[----:B------:R-:W3:Y:S01]  /*fe00*/  LDC R135, c[0x0][0x268] ;  /* 0x00009a00ff877b82 */ /* 0x000ee20000000800 */
[-C--:B--2---:R-:W-:Y:S01]  /*fe10*/  IADD3 R82, P3, R146, R12.reuse, RZ ;  /* 0x0000000c92527210 */ /* 0x084fe20007f7e0ff */
[----:B0-----:R-:W-:Y:S01]  /*fe20*/  IMAD R146, R133, 0x18d, RZ ;  /* 0x0000018d85927824 */ /* 0x001fe200078e02ff */
[----:B------:R-:W-:-:S05]  /*fe30*/  IADD3 R86, P1, R154, R12, RZ ;  /* 0x0000000c9a567210 */ /* 0x000fca0007f3e0ff */
[----:B------:R-:W0:Y:S01]  /*fe40*/  LDC R133, c[0x0][0x268] ;  /* 0x00009a00ff857b82 */ /* 0x000e220000000800 */
[----:B------:R-:W-:-:S07]  /*fe50*/  LEA.HI.X.SX32 R15, R146, R13, 0x1, P0 ;  /* 0x0000000d920f7211 */ /* 0x000fce00000f0eff */
[----:B------:R-:W2:Y:S01]  /*fe60*/  LDC R146, c[0x0][0x268] ;  /* 0x00009a00ff927b82 */ /* 0x000ea20000000800 */
[----:B-1----:R-:W-:Y:S01]  /*fe70*/  IMAD R143, R143, 0xc7, RZ ;  /* 0x000000c78f8f7824 */ /* 0x002fe200078e02ff */
[----:B------:R-:W-:Y:S04]  /*fe80*/  STL.64 [R1+0x16a8], R80 ;  /* 0x0016a85001007387 */ /* 0x000fe80000100a00 */
[----:B------:R-:W-:Y:S01]  /*fe90*/  LEA.HI.X.SX32 R87, R143, R13, 0x1, P1 ;  /* 0x0000000d8f577211 */ /* 0x000fe200008f0eff */
[----:B------:R-:W-:Y:S01]  /*fea0*/  STL.64 [R1+0x1390], R78 ;  /* 0x0013904e01007387 */ /* 0x000fe20000100a00 */
[----:B------:R-:W1:Y:S03]  /*feb0*/  LDC R139, c[0x0][0x268] ;  /* 0x00009a00ff8b7b82 */ /* 0x000e660000000800 */
[----:B------:R4:W-:Y:S01]  /*fec0*/  STL.64 [R1+0xd60], R76 ;  /* 0x000d604c01007387 */ /* 0x0009e20000100a00 */
[----:B0-----:R-:W-:-:S03]  /*fed0*/  IMAD R133, R133, 0x320, RZ ;  /* 0x0000032085857824 */ /* 0x001fc600078e02ff */
[----:B------:R-:W-:Y:S01]  /*fee0*/  STL.64 [R1+0xd58], R14 ;  /* 0x000d580e01007387 */ /* 0x000fe20000100a00 */
[----:B---3--:R-:W-:Y:S01]  /*fef0*/  IMAD R135, R135, 0x190, RZ ;  /* 0x0000019087877824 */ /* 0x008fe200078e02ff */
[----:B------:R-:W-:Y:S01]  /*ff00*/  LEA.HI.X.SX32 R85, R154, R13, 0x1, P2 ;  /* 0x0000000d9a557211 */ /* 0x000fe200010f0eff */
[----:B------:R-:W0:Y:S01]  /*ff10*/  LDC R143, c[0x0][0x268] ;  /* 0x00009a00ff8f7b82 */ /* 0x000e220000000800 */
[----:B------:R3:W-:Y:S01]  /*ff20*/  STL.64 [R1+0x1388], R86 ;  /* 0x0013885601007387 */ /* 0x0007e20000100a00 */
[----:B--2---:R-:W-:Y:S01]  /*ff30*/  IMAD R153, R146, 0x322, RZ ;  /* 0x0000032292997824 */ /* 0x004fe200078e02ff */
[----:B----4-:R-:W-:-:S05]  /*ff40*/  IADD3 R76, P6, R141, R12, RZ ;  /* 0x0000000c8d4c7210 */ /* 0x010fca0007fde0ff */
[----:B------:R-:W2:Y:S01]  /*ff50*/  LDC R146, c[0x0][0x268] ;  /* 0x00009a00ff927b82 */ /* 0x000ea20000000800 */
[----:B---3--:R-:W-:-:S07]  /*ff60*/  IADD3 R86, P1, R133, R12, RZ ;  /* 0x0000000c85567210 */ /* 0x008fce0007f3e0ff */
[----:B------:R-:W3:Y:S01]  /*ff70*/  LDC R133, c[0x0][0x268] ;  /* 0x00009a00ff857b82 */ /* 0x000ee20000000800 */
[-C--:B------:R-:W-:Y:S02]  /*ff80*/  IADD3 R14, P0, R135, R12.reuse, RZ ;  /* 0x0000000c870e7210 */ /* 0x080fe40007f1e0ff */
[C---:B------:R-:W-:Y:S02]  /*ff90*/  IADD3 R78, P5, R148.reuse, R12, RZ ;  /* 0x0000000c944e7210 */ /* 0x040fe40007fbe0ff */
[-C--:B------:R-:W-:Y:S02]  /*ffa0*/  LEA.HI.X.SX32 R77, R148, R13.reuse, 0x1, P6 ;  /* 0x0000000d944d7211 */ /* 0x080fe400030f0eff */
[-C--:B------:R-:W-:Y:S01]  /*ffb0*/  LEA.HI.X.SX32 R15, R141, R13.reuse, 0x1, P0 ;  /* 0x0000000d8d0f7211 */ /* 0x080fe200000f0eff */
[----:B------:R-:W4:Y:S01]  /*ffc0*/  LDC R148, c[0x0][0x268] ;  /* 0x00009a00ff947b82 */ /* 0x000f220000000800 */
[----:B------:R-:W-:-:S07]  /*ffd0*/  LEA.HI.X.SX32 R87, R135, R13, 0x1, P1 ;  /* 0x0000000d87577211 */ /* 0x000fce00008f0eff */
[----:B------:R-:W4:Y:S08]  /*ffe0*/  LDC R141, c[0x0][0x268] ;  /* 0x00009a00ff8d7b82 */ /* 0x000f300000000800 */
[----:B------:R-:W4:Y:S01]  /*fff0*/  LDC R135, c[0x0][0x268] ;  /* 0x00009a00ff877b82 */ /* 0x000f220000000800 */
[----:B---3--:R-:W-:Y:S02]  /*10000*/  IMAD R154, R133, 0x18f, RZ ;  /* 0x0000018f859a7824 */ /* 0x008fe400078e02ff */
[----:B-1----:R-:W-:-:S03]  /*10010*/  IMAD R139, R139, 0x32, RZ ;  /* 0x000000328b8b7824 */ /* 0x002fc600078e02ff */
[-C--:B------:R-:W-:Y:S01]  /*10020*/  LEA.HI.X.SX32 R83, R154, R13.reuse, 0x1, P3 ;  /* 0x0000000d9a537211 */ /* 0x080fe200018f0eff */
[----:B--2---:R-:W-:Y:S01]  /*10030*/  IMAD R154, R146, 0x19, RZ ;  /* 0x00000019929a7824 */ /* 0x004fe200078e02ff */
[----:B------:R-:W-:Y:S01]  /*10040*/  IADD3 R80, P4, R139, R12, RZ ;  /* 0x0000000c8b507210 */ /* 0x000fe20007f9e0ff */
[----:B0-----:R-:W-:Y:S01]  /*10050*/  IMAD R143, R143, 0x192, RZ ;  /* 0x000001928f8f7824 */ /* 0x001fe200078e02ff */
[----:B------:R-:W0:Y:S02]  /*10060*/  LDC R133, c[0x0][0x268] ;  /* 0x00009a00ff857b82 */ /* 0x000e240000000800 */
[----:B------:R-:W-:Y:S01]  /*10070*/  LEA.HI.X.SX32 R81, R154, R13, 0x1, P4 ;  /* 0x0000000d9a517211 */ /* 0x000fe200020f0eff */
[----:B----4-:R-:W-:Y:S02]  /*10080*/  IMAD R154, R148, 0x191, RZ ;  /* 0x00000191949a7824 */ /* 0x010fe400078e02ff */
[----:B------:R-:W-:Y:S02]  /*10090*/  IMAD R148, R141, 0x32a, RZ ;  /* 0x0000032a8d947824 */ /* 0x000fe400078e02ff */
[----:B------:R-:W-:-:S02]  /*100a0*/  IMAD R141, R135, 0xc9, RZ ;  /* 0x000000c9878d7824 */ /* 0x000fc400078e02ff */
[----:B------:R-:W1:Y:S01]  /*100b0*/  LDC R135, c[0x0][0x268] ;  /* 0x00009a00ff877b82 */ /* 0x000e620000000800 */
[----:B------:R-:W-:Y:S04]  /*100c0*/  STL.64 [R1+0xd50], R84 ;  /* 0x000d505401007387 */ /* 0x000fe80000100a00 */
[----:B------:R2:W-:Y:S02]  /*100d0*/  STL.64 [R1+0xd48], R82 ;  /* 0x000d485201007387 */ /* 0x0005e40000100a00 */
[----:B--2---:R-:W-:-:S04]  /*100e0*/  IADD3 R82, P3, R143, R12, RZ ;  /* 0x0000000c8f527210 */ /* 0x004fc80007f7e0ff */
[-C--:B------:R-:W-:Y:S01]  /*100f0*/  LEA.HI.X.SX32 R83, R141, R13.reuse, 0x1, P3 ;  /* 0x0000000d8d537211 */ /* 0x080fe200018f0eff */
[----:B-1----:R-:W-:Y:S02]  /*10100*/  IMAD R141, R135, 0x32c, RZ ;  /* 0x0000032c878d7824 */ /* 0x002fe400078e02ff */
[----:B------:R-:W1:Y:S01]  /*10110*/  LDC R135, c[0x0][0x268] ;  /* 0x00009a00ff877b82 */ /* 0x000e620000000800 */
[----:B------:R-:W-:Y:S01]  /*10120*/  IADD3 R84, P2, R153, R12, RZ ;  /* 0x0000000c99547210 */ /* 0x000fe20007f5e0ff */
[----:B0-----:R-:W-:Y:S01]  /*10130*/  IMAD R146, R133, 0x324, RZ ;  /* 0x0000032485927824 */ /* 0x001fe200078e02ff */
[-C--:B------:R-:W-:Y:S01]  /*10140*/  LEA.HI.X.SX32 R79, R139, R13.reuse, 0x1, P5 ;  /* 0x0000000d8b4f7211 */ /* 0x080fe200028f0eff */
[----:B------:R-:W-:Y:S01]  /*10150*/  STL.64 [R1+0x18f8], R80 ;  /* 0x0018f85001007387 */ /* 0x000fe20000100a00 */
[----:B------:R-:W-:-:S03]  /*10160*/  LEA.HI.X.SX32 R85, R154, R13, 0x1, P2 ;  /* 0x0000000d9a557211 */ /* 0x000fc600010f0eff */
[----:B------:R-:W0:Y:S01]  /*10170*/  LDC R133, c[0x0][0x268] ;  /* 0x00009a00ff857b82 */ /* 0x000e220000000800 */
[----:B------:R-:W-:Y:S04]  /*10180*/  STL.64 [R1+0x1830], R78 ;  /* 0x0018304e01007387 */ /* 0x000fe80000100a00 */
[----:B------:R-:W-:Y:S03]  /*10190*/  STL.64 [R1+0x16a0], R76 ;  /* 0x0016a04c01007387 */ /* 0x000fe60000100a00 */
[----:B------:R-:W2:Y:S01]  /*101a0*/  LDC R139, c[0x0][0x268] ;  /* 0x00009a00ff8b7b82 */ /* 0x000ea20000000800 */
[----:B------:R-:W-:Y:S04]  /*101b0*/  STL.64 [R1+0x1380], R14 ;  /* 0x0013800e01007387 */ /* 0x000fe80000100a00 */
[----:B------:R-:W-:Y:S04]  /*101c0*/  STL.64 [R1+0xd40], R86 ;  /* 0x000d405601007387 */ /* 0x000fe80000100a00 */
[----:B------:R3:W-:Y:S02]  /*101d0*/  STL.64 [R1+0xd38], R84 ;  /* 0x000d385401007387 */ /* 0x0007e40000100a00 */
[----:B---3--:R-:W-:Y:S01]  /*101e0*/  IADD3 R84, P2, R148, R12, RZ ;  /* 0x0000000c94547210 */ /* 0x008fe20007f5e0ff */
[----:B-1----:R-:W-:-:S02]  /*101f0*/  IMAD R148, R135, 0x193, RZ ;  /* 0x0000019387947824 */ /* 0x002fc400078e02ff */
[----:B------:R-:W1:Y:S01]  /*10200*/  LDC R135, c[0x0][0x268] ;  /* 0x00009a00ff877b82 */ /* 0x000e620000000800 */
[----:B------:R-:W-:Y:S01]  /*10210*/  IADD3 R80, P4, R146, R12, RZ ;  /* 0x0000000c92507210 */ /* 0x000fe20007f9e0ff */
[----:B0-----:R-:W-:-:S03]  /*10220*/  IMAD R133, R133, 0x326, RZ ;  /* 0x0000032685857824 */ /* 0x001fc600078e02ff */
[-C--:B------:R-:W-:Y:S02]  /*10230*/  LEA.HI.X.SX32 R81, R143, R13.reuse, 0x1, P4 ;  /* 0x0000000d8f517211 */ /* 0x080fe400020f0eff */
[----:B------:R-:W-:Y:S01]  /*10240*/  IADD3 R78, P5, R133, R12, RZ ;  /* 0x0000000c854e7210 */ /* 0x000fe20007fbe0ff */
[----:B------:R-:W0:Y:S03]  /*10250*/  LDC R143, c[0x0][0x268] ;  /* 0x00009a00ff8f7b82 */ /* 0x000e260000000800 */
[----:B------:R-:W-:Y:S01]  /*10260*/  LEA.HI.X.SX32 R79, R148, R13, 0x1, P5 ;  /* 0x0000000d944f7211 */ /* 0x000fe200028f0eff */
[----:B------:R-:W-:Y:S04]  /*10270*/  STL.64 [R1+0x1378], R82 ;  /* 0x0013785201007387 */ /* 0x000fe80000100a00 */
[----:B------:R-:W3:Y:S01]  /*10280*/  LDC R133, c[0x0][0x268] ;  /* 0x00009a00ff857b82 */ /* 0x000ee20000000800 */
[----:B-1----:R-:W-:-:S07]  /*10290*/  IMAD R148, R135, 0x66, RZ ;  /* 0x0000006687947824 */ /* 0x002fce00078e02ff */
[----:B------:R-:W1:Y:S08]  /*102a0*/  LDC R146, c[0x0][0x268] ;  /* 0x00009a00ff927b82 */ /* 0x000e700000000800 */
[----:B------:R-:W4:Y:S01]  /*102b0*/  LDC R135, c[0x0][0x268] ;  /* 0x00009a00ff877b82 */ /* 0x000f220000000800 */
[----:B0-----:R-:W-:Y:S01]  /*102c0*/  IMAD R143, R143, 0x32e, RZ ;  /* 0x0000032e8f8f7824 */ /* 0x001fe200078e02ff */
[----:B------:R-:W-:Y:S04]  /*102d0*/  STL.64 [R1+0xd30], R80 ;  /* 0x000d305001007387 */ /* 0x000fe80000100a00 */
[----:B------:R0:W-:Y:S02]  /*102e0*/  STL.64 [R1+0xd28], R78 ;  /* 0x000d284e01007387 */ /* 0x0001e40000100a00 */
[----:B0-----:R-:W-:Y:S01]  /*102f0*/  IADD3 R78, P5, R143, R12, RZ ;  /* 0x0000000c8f4e7210 */ /* 0x001fe20007fbe0ff */
[----:B----4-:R-:W-:-:S02]  /*10300*/  IMAD R143, R135, 0xcc, RZ ;  /* 0x000000cc878f7824 */ /* 0x010fc400078e02ff */
[----:B------:R-:W0:Y:S01]  /*10310*/  LDC R135, c[0x0][0x268] ;  /* 0x00009a00ff877b82 */ /* 0x000e220000000800 */
[----:B---3--:R-:W-:Y:S02]  /*10320*/  IMAD R133, R133, 0x328, RZ ;  /* 0x0000032885857824 */ /* 0x008fe400078e02ff */
[----:B--2---:R-:W-:-:S03]  /*10330*/  IMAD R139, R139, 0x194, RZ ;  /* 0x000001948b8b7824 */ /* 0x004fc600078e02ff */
[-C--:B------:R-:W-:Y:S02]  /*10340*/  IADD3 R86, P1, R133, R12.reuse, RZ ;  /* 0x0000000c85567210 */ /* 0x080fe40007f3e0ff */
[----:B------:R-:W2:Y:S01]  /*10350*/  LDC R133, c[0x0][0x268] ;  /* 0x00009a00ff857b82 */ /* 0x000ea20000000800 */
[C---:B------:R-:W-:Y:S02]  /*10360*/  IADD3 R14, P0, R139.reuse, R12, RZ ;  /* 0x0000000c8b0e7210 */ /* 0x040fe40007f1e0ff */
[----:B------:R-:W-:-:S05]  /*10370*/  LEA.HI.X.SX32 R87, R139, R13, 0x1, P1 ;  /* 0x0000000d8b577211 */ /* 0x000fca00008f0eff */
[----:B------:R-:W3:Y:S01]  /*10380*/  LDC R139, c[0x0][0x268] ;  /* 0x00009a00ff8b7b82 */ /* 0x000ee20000000800 */
[----:B0-----:R-:W-:-:S05]  /*10390*/  IMAD R135, R135, 0x195, RZ ;  /* 0x0000019587877824 */ /* 0x001fca00078e02ff */
[----:B------:R-:W-:Y:S02]  /*103a0*/  LEA.HI.X.SX32 R85, R135, R13, 0x1, P2 ;  /* 0x0000000d87557211 */ /* 0x000fe400010f0eff */
[----:B------:R-:W0:Y:S01]  /*103b0*/  LDC R135, c[0x0][0x268] ;  /* 0x00009a00ff877b82 */ /* 0x000e220000000800 */
[----:B------:R-:W-:Y:S01]  /*103c0*/  IADD3 R80, P4, R141, R12, RZ ;  /* 0x0000000c8d507210 */ /* 0x000fe20007f9e0ff */
[----:B--2---:R-:W-:-:S06]  /*103d0*/  IMAD R133, R133, 0x196, RZ ;  /* 0x0000019685857824 */ /* 0x004fcc00078e02ff */
[----:B------:R-:W2:Y:S01]  /*103e0*/  LDC R141, c[0x0][0x268] ;  /* 0x00009a00ff8d7b82 */ /* 0x000ea20000000800 */
[----:B---3--:R-:W-:Y:S01]  /*103f0*/  IMAD R154, R139, 0x330, RZ ;  /* 0x000003308b9a7824 */ /* 0x008fe200078e02ff */
[----:B------:R-:W-:-:S06]  /*10400*/  IADD3 R82, P3, R133, R12, RZ ;  /* 0x0000000c85527210 */ /* 0x000fcc0007f7e0ff */
[----:B------:R-:W3:Y:S01]  /*10410*/  LDC R139, c[0x0][0x268] ;  /* 0x00009a00ff8b7b82 */ /* 0x000ee20000000800 */
[----:B0-----:R-:W-:-:S05]  /*10420*/  IMAD R135, R135, 0xcb, RZ ;  /* 0x000000cb87877824 */ /* 0x001fca00078e02ff */
[----:B------:R-:W-:Y:S02]  /*10430*/  LEA.HI.X.SX32 R83, R135, R13, 0x1, P3 ;  /* 0x0000000d87537211 */ /* 0x000fe400018f0eff */
[----:B------:R-:W0:Y:S01]  /*10440*/  LDC R135, c[0x0][0x268] ;  /* 0x00009a00ff877b82 */ /* 0x000e220000000800 */
[----:B-1----:R-:W-:Y:S02]  /*10450*/  IMAD R146, R146, 0xca, RZ ;  /* 0x000000ca92927824 */ /* 0x002fe400078e02ff */
[----:B--2---:R-:W-:-:S03]  /*10460*/  IMAD R141, R141, 0x65, RZ ;  /* 0x000000658d8d7824 */ /* 0x004fc600078e02ff */
[CC--:B------:R-:W-:Y:S02]  /*10470*/  IADD3 R76, P6, R146.reuse, R12.reuse, RZ ;  /* 0x0000000c924c7210 */ /* 0x0c0fe40007fde0ff */
[-C--:B------:R-:W-:Y:S02]  /*10480*/  LEA.HI.X.SX32 R15, R146, R13.reuse, 0x1, P0 ;  /* 0x0000000d920f7211 */ /* 0x080fe400000f0eff */
[-C--:B------:R-:W-:Y:S01]  /*10490*/  LEA.HI.X.SX32 R77, R141, R13.reuse, 0x1, P6 ;  /* 0x0000000d8d4d7211 */ /* 0x080fe200030f0eff */
[----:B---3--:R-:W-:Y:S01]  /*104a0*/  IMAD R139, R139, 0x332, RZ ;  /* 0x000003328b8b7824 */ /* 0x008fe200078e02ff */
[----:B------:R-:W1:Y:S03]  /*104b0*/  LDC R141, c[0x0][0x268] ;  /* 0x00009a00ff8d7b82 */ /* 0x000e660000000800 */
[----:B------:R2:W-:Y:S04]  /*104c0*/  STL.64 [R1+0x1698], R76 ;  /* 0x0016984c01007387 */ /* 0x0005e80000100a00 */
[----:B------:R-:W-:Y:S01]  /*104d0*/  STL.64 [R1+0x1370], R14 ;  /* 0x0013700e01007387 */ /* 0x000fe20000100a00 */
[----:B------:R-:W-:Y:S01]  /*104e0*/  LEA.HI.X.SX32 R81, R133, R13, 0x1, P4 ;  /* 0x0000000d85517211 */ /* 0x000fe200020f0eff */
[----:B------:R-:W3:Y:S02]  /*104f0*/  LDC R146, c[0x0][0x268] ;  /* 0x00009a00ff927b82 */ /* 0x000ee40000000800 */
[----:B------:R-:W-:Y:S04]  /*10500*/  STL.64 [R1+0xd20], R86 ;  /* 0x000d205601007387 */ /* 0x000fe80000100a00 */
[----:B------:R-:W-:Y:S01]  /*10510*/  STL.64 [R1+0xd18], R84 ;  /* 0x000d185401007387 */ /* 0x000fe20000100a00 */
[-C--:B--2---:R-:W-:Y:S01]  /*10520*/  IADD3 R76, P6, R148, R12.reuse, RZ ;  /* 0x0000000c944c7210 */ /* 0x084fe20007fde0ff */
[----:B------:R-:W2:Y:S02]  /*10530*/  LDC R133, c[0x0][0x268] ;  /* 0x00009a00ff857b82 */ /* 0x000ea40000000800 */
[----:B------:R4:W-:Y:S02]  /*10540*/  STL.64 [R1+0x1368], R82 ;  /* 0x0013685201007387 */ /* 0x0009e40000100a00 */
[----:B----4-:R-:W-:Y:S01]  /*10550*/  IADD3 R82, P3, R139, R12, RZ ;  /* 0x0000000c8b527210 */ /* 0x010fe20007f7e0ff */
[----:B0-----:R-:W-:-:S03]  /*10560*/  IMAD R139, R135, 0x197, RZ ;  /* 0x00000197878b7824 */ /* 0x001fc600078e02ff */
[----:B------:R-:W0:Y:S02]  /*10570*/  LDC R135, c[0x0][0x268] ;  /* 0x00009a00ff877b82 */ /* 0x000e240000000800 */
[----:B------:R-:W-:-:S06]  /*10580*/  LEA.HI.X.SX32 R79, R139, R13, 0x1, P5 ;  /* 0x0000000d8b4f7211 */ /* 0x000fcc00028f0eff */
[----:B------:R-:W4:Y:S01]  /*10590*/  LDC R139, c[0x0][0x268] ;  /* 0x00009a00ff8b7b82 */ /* 0x000f220000000800 */
[----:B------:R-:W-:Y:S04]  /*105a0*/  STL.64 [R1+0xd10], R80 ;  /* 0x000d105001007387 */ /* 0x000fe80000100a00 */
[----:B------:R-:W-:Y:S01]  /*105b0*/  STL.64 [R1+0xd08], R78 ;  /* 0x000d084e01007387 */ /* 0x000fe20000100a00 */
[----:B0-----:R-:W-:-:S05]  /*105c0*/  IMAD R135, R135, 0x33, RZ ;  /* 0x0000003387877824 */ /* 0x001fca00078e02ff */
[----:B------:R-:W-:Y:S01]  /*105d0*/  LEA.HI.X.SX32 R77, R135, R13, 0x1, P6 ;  /* 0x0000000d874d7211 */ /* 0x000fe200030f0eff */
[----:B-1----:R-:W-:Y:S01]  /*105e0*/  IMAD R141, R141, 0x198, RZ ;  /* 0x000001988d8d7824 */ /* 0x002fe200078e02ff */
[-C--:B------:R-:W-:Y:S01]  /*105f0*/  IADD3 R14, P0, R143, R12.reuse, RZ ;  /* 0x0000000c8f0e7210 */ /* 0x080fe20007f1e0ff */
[----:B----4-:R-:W-:Y:S01]  /*10600*/  IMAD R139, R139, 0x336, RZ ;  /* 0x000003368b8b7824 */ /* 0x010fe200078e02ff */
[-C--:B------:R-:W-:Y:S01]  /*10610*/  IADD3 R84, P2, R154, R12.reuse, RZ ;  /* 0x0000000c9a547210 */ /* 0x080fe20007f5e0ff */
[----:B------:R0:W-:Y:S01]  /*10620*/  STL.64 [R1+0x1828], R76 ;  /* 0x0018284c01007387 */ /* 0x0001e20000100a00 */
[----:B---3--:R-:W-:Y:S01]  /*10630*/  IMAD R146, R146, 0x19a, RZ ;  /* 0x0000019a92927824 */ /* 0x008fe200078e02ff */
[----:B------:R-:W1:Y:S01]  /*10640*/  LDC R135, c[0x0][0x268] ;  /* 0x00009a00ff877b82 */ /* 0x000e620000000800 */
[----:B0-----:R-:W-:-:S07]  /*10650*/  IADD3 R76, P6, R139, R12, RZ ;  /* 0x0000000c8b4c7210 */ /* 0x001fce0007fde0ff */
[----:B------:R-:W0:Y:S01]  /*10660*/  LDC R139, c[0x0][0x268] ;  /* 0x00009a00ff8b7b82 */ /* 0x000e220000000800 */
[-C--:B------:R-:W-:Y:S02]  /*10670*/  IADD3 R86, P1, R141, R12.reuse, RZ ;  /* 0x0000000c8d567210 */ /* 0x080fe40007f3e0ff */
[-C--:B------:R-:W-:Y:S02]  /*10680*/  LEA.HI.X.SX32 R15, R148, R13.reuse, 0x1, P0 ;  /* 0x0000000d940f7211 */ /* 0x080fe400000f0eff */
[-C--:B------:R-:W-:Y:S02]  /*10690*/  LEA.HI.X.SX32 R87, R143, R13.reuse, 0x1, P1 ;  /* 0x0000000d8f577211 */ /* 0x080fe400008f0eff */
[----:B------:R-:W-:Y:S01]  /*106a0*/  LEA.HI.X.SX32 R85, R141, R13, 0x1, P2 ;  /* 0x0000000d8d557211 */ /* 0x000fe200010f0eff */
[----:B------:R-:W-:Y:S01]  /*106b0*/  STL.64 [R1+0x1690], R14 ;  /* 0x0016900e01007387 */ /* 0x000fe20000100a00 */
[----:B------:R-:W3:Y:S03]  /*106c0*/  LDC R141, c[0x0][0x268] ;  /* 0x00009a00ff8d7b82 */ /* 0x000ee60000000800 */
[----:B------:R-:W-:Y:S04]  /*106d0*/  STL.64 [R1+0x1360], R86 ;  /* 0x0013605601007387 */ /* 0x000fe80000100a00 */
[----:B------:R4:W-:Y:S01]  /*106e0*/  STL.64 [R1+0xd00], R84 ;  /* 0x000d005401007387 */ /* 0x0009e20000100a00 */
[----:B------:R-:W-:Y:S01]  /*106f0*/  IADD3 R80, P4, R146, R12, RZ ;  /* 0x0000000c92507210 */ /* 0x000fe20007f9e0ff */
[----:B--2---:R-:W-:Y:S01]  /*10700*/  IMAD R133, R133, 0x334, RZ ;  /* 0x0000033485857824 */ /* 0x004fe200078e02ff */
[----:B------:R-:W2:Y:S01]  /*10710*/  LDC R148, c[0x0][0x268] ;  /* 0x00009a00ff947b82 */ /* 0x000ea20000000800 */
[----:B0-----:R-:W-:-:S02]  /*10720*/  IMAD R139, R139, 0x338, RZ ;  /* 0x000003388b8b7824 */ /* 0x001fc400078e02ff */
[----:B-1----:R-:W-:-:S05]  /*10730*/  IMAD R135, R135, 0x19c, RZ ;  /* 0x0000019c87877824 */ /* 0x002fca00078e02ff */
[----:B------:R-:W0:Y:S01]  /*10740*/  LDC R143, c[0x0][0x268] ;  /* 0x00009a00ff8f7b82 */ /* 0x000e220000000800 */
[----:B----4-:R-:W-:-:S07]  /*10750*/  IADD3 R84, P2, R139, R12, RZ ;  /* 0x0000000c8b547210 */ /* 0x010fce0007f5e0ff */
[----:B------:R-:W1:Y:S01]  /*10760*/  LDC R139, c[0x0][0x268] ;  /* 0x00009a00ff8b7b82 */ /* 0x000e620000000800 */
[----:B---3--:R-:W-:-:S05]  /*10770*/  IMAD R141, R141, 0xcd, RZ ;  /* 0x000000cd8d8d7824 */ /* 0x008fca00078e02ff */
[----:B------:R-:W-:Y:S02]  /*10780*/  LEA.HI.X.SX32 R81, R141, R13, 0x1, P4 ;  /* 0x0000000d8d517211 */ /* 0x000fe400020f0eff */
[----:B------:R-:W3:Y:S01]  /*10790*/  LDC R141, c[0x0][0x268] ;  /* 0x00009a00ff8d7b82 */ /* 0x000ee20000000800 */
[----:B-1----:R-:W-:-:S05]  /*107a0*/  IMAD R139, R139, 0x199, RZ ;  /* 0x000001998b8b7824 */ /* 0x002fca00078e02ff */
[----:B------:R-:W-:Y:S02]  /*107b0*/  LEA.HI.X.SX32 R83, R139, R13, 0x1, P3 ;  /* 0x0000000d8b537211 */ /* 0x000fe400018f0eff */
[----:B------:R-:W1:Y:S01]  /*107c0*/  LDC R139, c[0x0][0x268] ;  /* 0x00009a00ff8b7b82 */ /* 0x000e620000000800 */
[----:B------:R-:W-:-:S04]  /*107d0*/  IADD3 R78, P5, R133, R12, RZ ;  /* 0x0000000c854e7210 */ /* 0x000fc80007fbe0ff */
[----:B------:R-:W-:Y:S01]  /*107e0*/  LEA.HI.X.SX32 R79, R146, R13, 0x1, P5 ;  /* 0x0000000d924f7211 */ /* 0x000fe200028f0eff */
[----:B------:R-:W-:Y:S01]  /*107f0*/  STL.64 [R1+0xcf8], R82 ;  /* 0x000cf85201007387 */ /* 0x000fe20000100a00 */
[----:B---3--:R-:W-:Y:S01]  /*10800*/  IMAD R146, R141, 0x19b, RZ ;  /* 0x0000019b8d927824 */ /* 0x008fe200078e02ff */
[----:B------:R-:W3:Y:S02]  /*10810*/  LDC R133, c[0x0][0x268] ;  /* 0x00009a00ff857b82 */ /* 0x000ee40000000800 */
[----:B------:R-:W-:Y:S04]  /*10820*/  STL.64 [R1+0x1358], R80 ;  /* 0x0013585001007387 */ /* 0x000fe80000100a00 */
[----:B------:R4:W-:Y:S02]  /*10830*/  STL.64 [R1+0xcf0], R78 ;  /* 0x000cf04e01007387 */ /* 0x0009e40000100a00 */
[----:B------:R-:W2:Y:S01]  /*10840*/  LDC R141, c[0x0][0x268] ;  /* 0x00009a00ff8d7b82 */ /* 0x000ea20000000800 */
[----:B-1----:R-:W-:-:S05]  /*10850*/  IMAD R139, R139, 0x33c, RZ ;  /* 0x0000033c8b8b7824 */ /* 0x002fca00078e02ff */
[----:B----4-:R-:W-:Y:S02]  /*10860*/  IADD3 R78, P5, R139, R12, RZ ;  /* 0x0000000c8b4e7210 */ /* 0x010fe40007fbe0ff */
[----:B------:R-:W1:Y:S01]  /*10870*/  LDC R139, c[0x0][0x268] ;  /* 0x00009a00ff8b7b82 */ /* 0x000e620000000800 */
[----:B------:R-:W-:Y:S01]  /*10880*/  LEA.HI.X.SX32 R77, R146, R13, 0x1, P6 ;  /* 0x0000000d924d7211 */ /* 0x000fe200030f0eff */
[----:B--2---:R-:W-:Y:S02]  /*10890*/  IMAD R146, R141, 0x33e, RZ ;  /* 0x0000033e8d927824 */ /* 0x004fe400078e02ff */
[----:B-1----:R-:W-:-:S04]  /*108a0*/  IMAD R141, R139, 0x67, RZ ;  /* 0x000000678b8d7824 */ /* 0x002fc800078e02ff */
[----:B------:R-:W1:Y:S01]  /*108b0*/  LDC R139, c[0x0][0x268] ;  /* 0x00009a00ff8b7b82 */ /* 0x000e620000000800 */
[----:B---3--:R-:W-:Y:S02]  /*108c0*/  IMAD R133, R133, 0xce, RZ ;  /* 0x000000ce85857824 */ /* 0x008fe400078e02ff */
[----:B------:R-:W-:Y:S01]  /*108d0*/  IMAD R148, R148, 0x33a, RZ ;  /* 0x0000033a94947824 */ /* 0x000fe200078e02ff */
[-C--:B------:R-:W-:Y:S02]  /*108e0*/  IADD3 R86, P1, R135, R12.reuse, RZ ;  /* 0x0000000c87567210 */ /* 0x080fe40007f3e0ff */
[-C--:B------:R-:W-:Y:S02]  /*108f0*/  IADD3 R14, P0, R133, R12.reuse, RZ ;  /* 0x0000000c850e7210 */ /* 0x080fe40007f1e0ff */
[----:B------:R-:W-:Y:S02]  /*10900*/  IADD3 R82, P3, R148, R12, RZ ;  /* 0x0000000c94527210 */ /* 0x000fe40007f7e0ff */
[-C--:B------:R-:W-:Y:S01]  /*10910*/  LEA.HI.X.SX32 R15, R141, R13.reuse, 0x1, P0 ;  /* 0x0000000d8d0f7211 */ /* 0x080fe200000f0eff */
[----:B------:R-:W2:Y:S01]  /*10920*/  LDC R148, c[0x0][0x268] ;  /* 0x00009a00ff947b82 */ /* 0x000ea20000000800 */
[----:B------:R-:W-:-:S07]  /*10930*/  LEA.HI.X.SX32 R87, R133, R13, 0x1, P1 ;  /* 0x0000000d85577211 */ /* 0x000fce00008f0eff */
[----:B------:R-:W3:Y:S01]  /*10940*/  LDC R133, c[0x0][0x268] ;  /* 0x00009a00ff857b82 */ /* 0x000ee20000000800 */
[----:B-1----:R-:W-:-:S07]  /*10950*/  IMAD R141, R139, 0x34, RZ ;  /* 0x000000348b8d7824 */ /* 0x002fce00078e02ff */
[----:B------:R-:W1:Y:S01]  /*10960*/  LDC R139, c[0x0][0x268] ;  /* 0x00009a00ff8b7b82 */ /* 0x000e620000000800 */
[----:B------:R-:W-:Y:S01]  /*10970*/  LEA.HI.X.SX32 R85, R135, R13, 0x1, P2 ;  /* 0x0000000d87557211 */ /* 0x000fe200010f0eff */
[----:B--2---:R-:W-:-:S06]  /*10980*/  IMAD R154, R148, 0x1a, RZ ;  /* 0x0000001a949a7824 */ /* 0x004fcc00078e02ff */
[----:B------:R-:W2:Y:S01]  /*10990*/  LDC R135, c[0x0][0x268] ;  /* 0x00009a00ff877b82 */ /* 0x000ea20000000800 */
[----:B-1----:R-:W-:Y:S02]  /*109a0*/  IMAD R148, R139, 0x68, RZ ;  /* 0x000000688b947824 */ /* 0x002fe400078e02ff */
[----:B---3--:R-:W-:-:S05]  /*109b0*/  IMAD R139, R133, 0xd0, RZ ;  /* 0x000000d0858b7824 */ /* 0x008fca00078e02ff */
[----:B------:R-:W1:Y:S01]  /*109c0*/  LDC R133, c[0x0][0x268] ;  /* 0x00009a00ff857b82 */ /* 0x000e620000000800 */
[----:B------:R3:W-:Y:S01]  /*109d0*/  STL.64 [R1+0xce8], R76 ;  /* 0x000ce84c01007387 */ /* 0x0007e20000100a00 */
[----:B--2---:R-:W-:Y:S01]  /*109e0*/  IMAD R153, R135, 0x19d, RZ ;  /* 0x0000019d87997824 */ /* 0x004fe200078e02ff */
[----:B---3--:R-:W-:-:S05]  /*109f0*/  IADD3 R76, P6, R146, R12, RZ ;  /* 0x0000000c924c7210 */ /* 0x008fca0007fde0ff */
[----:B------:R-:W2:Y:S01]  /*10a00*/  LDC R146, c[0x0][0x268] ;  /* 0x00009a00ff927b82 */ /* 0x000ea20000000800 */
[----:B-1----:R-:W-:-:S07]  /*10a10*/  IMAD R135, R133, 0x1a0, RZ ;  /* 0x000001a085877824 */ /* 0x002fce00078e02ff */
[----:B------:R-:W1:Y:S01]  /*10a20*/  LDC R133, c[0x0][0x268] ;  /* 0x00009a00ff857b82 */ /* 0x000e620000000800 */
[----:B0-----:R-:W-:Y:S01]  /*10a30*/  IMAD R143, R143, 0x19e, RZ ;  /* 0x0000019e8f8f7824 */ /* 0x001fe200078e02ff */
[----:B------:R-:W-:-:S04]  /*10a40*/  LEA.HI.X.SX32 R83, R153, R13, 0x1, P3 ;  /* 0x0000000d99537211 */ /* 0x000fc800018f0eff */
[C---:B------:R-:W-:Y:S01]  /*10a50*/  IADD3 R80, P4, R143.reuse, R12, RZ ;  /* 0x0000000c8f507210 */ /* 0x040fe20007f9e0ff */
[----:B------:R0:W-:Y:S01]  /*10a60*/  STL.64 [R1+0x1688], R14 ;  /* 0x0016880e01007387 */ /* 0x0001e20000100a00 */
[----:B--2---:R-:W-:Y:S01]  /*10a70*/  IMAD R146, R146, 0xcf, RZ ;  /* 0x000000cf92927824 */ /* 0x004fe200078e02ff */
[-C--:B------:R-:W-:Y:S02]  /*10a80*/  LEA.HI.X.SX32 R79, R143, R13.reuse, 0x1, P5 ;  /* 0x0000000d8f4f7211 */ /* 0x080fe400028f0eff */
[----:B------:R-:W-:Y:S01]  /*10a90*/  STL.64 [R1+0x1350], R86 ;  /* 0x0013505601007387 */ /* 0x000fe20000100a00 */
[----:B------:R-:W2:Y:S01]  /*10aa0*/  LDC R153, c[0x0][0x268] ;  /* 0x00009a00ff997b82 */ /* 0x000ea20000000800 */
[----:B------:R-:W-:Y:S02]  /*10ab0*/  LEA.HI.X.SX32 R81, R146, R13, 0x1, P4 ;  /* 0x0000000d92517211 */ /* 0x000fe400020f0eff */
[----:B------:R-:W-:Y:S01]  /*10ac0*/  STL.64 [R1+0xce0], R84 ;  /* 0x000ce05401007387 */ /* 0x000fe20000100a00 */
[----:B-1----:R-:W-:-:S03]  /*10ad0*/  IMAD R133, R133, 0x340, RZ ;  /* 0x0000034085857824 */ /* 0x002fc600078e02ff */
[----:B------:R-:W-:Y:S01]  /*10ae0*/  STL.64 [R1+0xcd8], R82 ;  /* 0x000cd85201007387 */ /* 0x000fe20000100a00 */
[----:B------:R-:W1:Y:S03]  /*10af0*/  LDC R143, c[0x0][0x268] ;  /* 0x00009a00ff8f7b82 */ /* 0x000e660000000800 */
[----:B------:R-:W-:Y:S04]  /*10b00*/  STL.64 [R1+0x1348], R80 ;  /* 0x0013485001007387 */ /* 0x000fe80000100a00 */
[----:B------:R3:W-:Y:S01]  /*10b10*/  STL.64 [R1+0xcd0], R78 ;  /* 0x000cd04e01007387 */ /* 0x0007e20000100a00 */
[-C--:B0-----:R-:W-:Y:S01]  /*10b20*/  IADD3 R14, P0, R154, R12.reuse, RZ ;  /* 0x0000000c9a0e7210 */ /* 0x081fe20007f1e0ff */
[----:B------:R-:W0:Y:S01]  /*10b30*/  LDC R146, c[0x0][0x268] ;  /* 0x00009a00ff927b82 */ /* 0x000e220000000800 */
[----:B---3--:R-:W-:-:S07]  /*10b40*/  IADD3 R78, P5, R133, R12, RZ ;  /* 0x0000000c854e7210 */ /* 0x008fce0007fbe0ff */
[----:B------:R-:W3:Y:S01]  /*10b50*/  LDC R133, c[0x0][0x268] ;  /* 0x00009a00ff857b82 */ /* 0x000ee20000000800 */
[----:B--2---:R-:W-:Y:S02]  /*10b60*/  IMAD R157, R153, 0x19f, RZ ;  /* 0x0000019f999d7824 */ /* 0x004fe400078e02ff */
[----:B-1----:R-:W-:Y:S02]  /*10b70*/  IMAD R153, R143, 0x342, RZ ;  /* 0x000003428f997824 */ /* 0x002fe400078e02ff */
[----:B---3--:R-:W-:-:S03]  /*10b80*/  IMAD R143, R133, 0xd, RZ ;  /* 0x0000000d858f7824 */ /* 0x008fc600078e02ff */
[----:B------:R-:W1:Y:S02]  /*10b90*/  LDC R133, c[0x0][0x268] ;  /* 0x00009a00ff857b82 */ /* 0x000e640000000800 */
[----:B------:R-:W-:Y:S02]  /*10ba0*/  LEA.HI.X.SX32 R15, R143, R13, 0x1, P0 ;  /* 0x0000000d8f0f7211 */ /* 0x000fe400000f0eff */
[----:B------:R-:W-:Y:S01]  /*10bb0*/  IADD3 R86, P1, R141, R12, RZ ;  /* 0x0000000c8d567210 */ /* 0x000fe20007f3e0ff */
[----:B-1----:R-:W-:-:S03]  /*10bc0*/  IMAD R143, R133, 0x344, RZ ;  /* 0x00000344858f7824 */ /* 0x002fc600078e02ff */
[----:B------:R-:W1:Y:S01]  /*10bd0*/  LDC R133, c[0x0][0x268] ;  /* 0x00009a00ff857b82 */ /* 0x000e620000000800 */
        /* <DEDUP_REMOVED lines=9> */
[----:B0-----:R-:W-:-:S02]  /*10c70*/  IMAD R146, R146, 0x1a2, RZ ;  /* 0x000001a292927824 */ /* 0x001fc400078e02ff */
[----:B-1----:R-:W-:Y:S01]  /*10c80*/  IMAD R133, R133, 0x346, RZ ;  /* 0x0000034685857824 */ /* 0x002fe200078e02ff */
        /* <DEDUP_REMOVED lines=105> */
[----:B---3--:R-:W-:-:S05]  /*11320*/  IMAD R141, R141, 0x1aa, RZ ;  /* 0x000001aa8d8d7824 */ /* 0x008fca00078e02ff */
[----:B------:R-:W-:Y:S01]  /*11330*/  IADD3 R86, P1, R141, R12, RZ ;  /* 0x0000000c8d567210 */ /* 0x000fe20007f3e0ff */
[----:B----4-:R-:W-:Y:S01]  /*11340*/  IMAD R139, R139, 0xd5, RZ ;  /* 0x000000d58b8b7824 */ /* 0x010fe200078e02ff */
[----:B------:R-:W3:Y:S04]  /*11350*/  LDC R148, c[0x0][0x268] ;  /* 0x00009a00ff947b82 */ /* 0x000ee80000000800 */
[----:B------:R-:W-:-:S04]  /*11360*/  LEA.HI.X.SX32 R87, R139, R13, 0x1, P1 ;  /* 0x0000000d8b577211 */ /* 0x000fc800008f0eff */
[----:B------:R-:W4:Y:S01]  /*11370*/  LDC R139, c[0x0][0x268] ;  /* 0x00009a00ff8b7b82 */ /* 0x000f220000000800 */
[----:B0-----:R-:W-:-:S05]  /*11380*/  IMAD R133, R133, 0x1a9, RZ ;  /* 0x000001a985857824 */ /* 0x001fca00078e02ff */
[----:B------:R-:W-:Y:S02]  /*11390*/  LEA.HI.X.SX32 R15, R133, R13, 0x1, P0 ;  /* 0x0000000d850f7211 */ /* 0x000fe400000f0eff */
[----:B------:R-:W0:Y:S01]  /*113a0*/  LDC R133, c[0x0][0x268] ;  /* 0x00009a00ff857b82 */ /* 0x000e220000000800 */
[----:B------:R-:W-:-:S05]  /*113b0*/  IMAD R135, R135, 0x354, RZ ;  /* 0x0000035487877824 */ /* 0x000fca00078e02ff */
[----:B------:R-:W-:Y:S01]  /*113c0*/  IADD3 R84, P2, R135, R12, RZ ;  /* 0x0000000c87547210 */ /* 0x000fe20007f5e0ff */
[----:B------:R-:W-:Y:S01]  /*113d0*/  STL.64 [R1+0xc78], R14 ;  /* 0x000c780e01007387 */ /* 0x000fe20000100a00 */
[----:B--2---:R-:W-:Y:S01]  /*113e0*/  IMAD R146, R146, 0x35a, RZ ;  /* 0x0000035a92927824 */ /* 0x004fe200078e02ff */
[----:B------:R-:W2:Y:S01]  /*113f0*/  LDC R135, c[0x0][0x268] ;  /* 0x00009a00ff877b82 */ /* 0x000ea20000000800 */
[----:B------:R-:W-:Y:S01]  /*11400*/  LEA.HI.X.SX32 R85, R141, R13, 0x1, P2 ;  /* 0x0000000d8d557211 */ /* 0x000fe200010f0eff */
[----:B------:R-:W-:Y:S01]  /*11410*/  STL.64 [R1+0x1318], R86 ;  /* 0x0013185601007387 */ /* 0x000fe20000100a00 */
[----:B----4-:R-:W-:-:S03]  /*11420*/  IMAD R141, R139, 0x1ab, RZ ;  /* 0x000001ab8b8d7824 */ /* 0x010fc600078e02ff */
[----:B------:R4:W-:Y:S02]  /*11430*/  STL.64 [R1+0xc70], R84 ;  /* 0x000c705401007387 */ /* 0x0009e40000100a00 */
[----:B------:R-:W1:Y:S01]  /*11440*/  LDC R139, c[0x0][0x268] ;  /* 0x00009a00ff8b7b82 */ /* 0x000e620000000800 */
[----:B0-----:R-:W-:-:S05]  /*11450*/  IMAD R133, R133, 0x35c, RZ ;  /* 0x0000035c85857824 */ /* 0x001fca00078e02ff */
[-C--:B----4-:R-:W-:Y:S02]  /*11460*/  IADD3 R84, P2, R133, R12.reuse, RZ ;  /* 0x0000000c85547210 */ /* 0x090fe40007f5e0ff */
[----:B------:R-:W0:Y:S01]  /*11470*/  LDC R133, c[0x0][0x268] ;  /* 0x00009a00ff857b82 */ /* 0x000e220000000800 */
[----:B------:R-:W-:Y:S01]  /*11480*/  IADD3 R14, P0, R146, R12, RZ ;  /* 0x0000000c920e7210 */ /* 0x000fe20007f1e0ff */
[----:B-1----:R-:W-:Y:S02]  /*11490*/  IMAD R146, R139, 0x35e, RZ ;  /* 0x0000035e8b927824 */ /* 0x002fe400078e02ff */
[----:B0-----:R-:W-:-:S04]  /*114a0*/  IMAD R139, R133, 0x6b, RZ ;  /* 0x0000006b858b7824 */ /* 0x001fc800078e02ff */
[----:B------:R-:W0:Y:S01]  /*114b0*/  LDC R133, c[0x0][0x268] ;  /* 0x00009a00ff857b82 */ /* 0x000e220000000800 */
[----:B---3--:R-:W-:Y:S02]  /*114c0*/  IMAD R154, R148, 0x1ae, RZ ;  /* 0x000001ae949a7824 */ /* 0x008fe400078e02ff */
[----:B--2---:R-:W-:Y:S02]  /*114d0*/  IMAD R135, R135, 0xd6, RZ ;  /* 0x000000d687877824 */ /* 0x004fe400078e02ff */
[----:B0-----:R-:W-:-:S03]  /*114e0*/  IMAD R148, R133, 0x6c, RZ ;  /* 0x0000006c85947824 */ /* 0x001fc600078e02ff */
[----:B------:R-:W0:Y:S01]  /*114f0*/  LDC R133, c[0x0][0x268] ;  /* 0x00009a00ff857b82 */ /* 0x000e220000000800 */
[----:B------:R-:W-:-:S04]  /*11500*/  IADD3 R80, P4, R135, R12, RZ ;  /* 0x0000000c87507210 */ /* 0x000fc80007f9e0ff */
[-C--:B------:R-:W-:Y:S01]  /*11510*/  LEA.HI.X.SX32 R81, R139, R13.reuse, 0x1, P4 ;  /* 0x0000000d8b517211 */ /* 0x080fe200020f0eff */
[----:B------:R-:W-:Y:S02]  /*11520*/  IMAD R143, R143, 0x1ac, RZ ;  /* 0x000001ac8f8f7824 */ /* 0x000fe400078e02ff */
[----:B0-----:R-:W-:Y:S02]  /*11530*/  IMAD R139, R133, 0xd8, RZ ;  /* 0x000000d8858b7824 */ /* 0x001fe400078e02ff */
[----:B------:R-:W0:Y:S01]  /*11540*/  LDC R133, c[0x0][0x268] ;  /* 0x00009a00ff857b82 */ /* 0x000e220000000800 */
[-C--:B------:R-:W-:Y:S02]  /*11550*/  LEA.HI.X.SX32 R83, R141, R13.reuse, 0x1, P3 ;  /* 0x0000000d8d537211 */ /* 0x080fe400018f0eff */
[C---:B------:R-:W-:Y:S02]  /*11560*/  IADD3 R78, P5, R143.reuse, R12, RZ ;  /* 0x0000000c8f4e7210 */ /* 0x040fe40007fbe0ff */
        /* <DEDUP_REMOVED lines=139> */
[C---:B------:R-:W-:Y:S02]  /*11e20*/  IADD3 R86, P1, R139.reuse, R12, RZ ;  /* 0x0000000c8b567210 */ /* 0x040fe40007f3e0ff */
[-C--:B------:R-:W-:Y:S02]  /*11e30*/  LEA.HI.X.SX32 R15, R148, R13.reuse, 0x1, P0 ;  /* 0x0000000d940f7211 */ /* 0x080fe400000f0eff */
[-C--:B------:R-:W-:Y:S02]  /*11e40*/  LEA.HI.X.SX32 R87, R146, R13.reuse, 0x1, P1 ;  /* 0x0000000d92577211 */ /* 0x080fe400008f0eff */
[----:B------:R-:W-:Y:S01]  /*11e50*/  LEA.HI.X.SX32 R85, R139, R13, 0x1, P2 ;  /* 0x0000000d8b557211 */ /* 0x000fe200010f0eff */
[----:B------:R-:W-:Y:S01]  /*11e60*/  STL.64 [R1+0x1650], R14 ;  /* 0x0016500e01007387 */ /* 0x000fe20000100a00 */
[----:B------:R-:W3:Y:S03]  /*11e70*/  LDC R148, c[0x0][0x268] ;  /* 0x00009a00ff947b82 */ /* 0x000ee60000000800 */
[----:B------:R-:W-:Y:S04]  /*11e80*/  STL.64 [R1+0x12e0], R86 ;  /* 0x0012e05601007387 */ /* 0x000fe80000100a00 */
[----:B------:R4:W-:Y:S01]  /*11e90*/  STL.64 [R1+0xc00], R84 ;  /* 0x000c005401007387 */ /* 0x0009e20000100a00 */
[----:B------:R-:W1:Y:S01]  /*11ea0*/  LDC R146, c[0x0][0x268] ;  /* 0x00009a00ff927b82 */ /* 0x000e620000000800 */
[----:B0-----:R-:W-:-:S07]  /*11eb0*/  IMAD R133, R133, 0x378, RZ ;  /* 0x0000037885857824 */ /* 0x001fce00078e02ff */
[----:B------:R-:W0:Y:S01]  /*11ec0*/  LDC R139, c[0x0][0x268] ;  /* 0x00009a00ff8b7b82 */ /* 0x000e220000000800 */
[----:B----4-:R-:W-:-:S07]  /*11ed0*/  IADD3 R84, P2, R133, R12, RZ ;  /* 0x0000000c85547210 */ /* 0x010fce0007f5e0ff */
[----:B------:R-:W4:Y:S01]  /*11ee0*/  LDC R133, c[0x0][0x268] ;  /* 0x00009a00ff857b82 */ /* 0x000f220000000800 */
[----:B---3--:R-:W-:Y:S02]  /*11ef0*/  IMAD R153, R148, 0x1be, RZ ;  /* 0x000001be94997824 */ /* 0x008fe400078e02ff */
[----:B-1----:R-:W-:Y:S02]  /*11f00*/  IMAD R148, R146, 0x1b9, RZ ;  /* 0x000001b992947824 */ /* 0x002fe400078e02ff */
[----:B0-----:R-:W-:Y:S02]  /*11f10*/  IMAD R146, R139, 0x37a, RZ ;  /* 0x0000037a8b927824 */ /* 0x001fe400078e02ff */
[----:B----4-:R-:W-:Y:S02]  /*11f20*/  IMAD R139, R133, 0xdd, RZ ;  /* 0x000000dd858b7824 */ /* 0x010fe400078e02ff */
[----:B------:R-:W0:Y:S01]  /*11f30*/  LDC R133, c[0x0][0x268] ;  /* 0x00009a00ff857b82 */ /* 0x000e220000000800 */
[----:B------:R-:W-:-:S04]  /*11f40*/  IADD3 R80, P4, R143, R12, RZ ;  /* 0x0000000c8f507210 */ /* 0x000fc80007f9e0ff */
[-C--:B------:R-:W-:Y:S01]  /*11f50*/  LEA.HI.X.SX32 R81, R139, R13.reuse, 0x1, P4 ;  /* 0x0000000d8b517211 */ /* 0x080fe200020f0eff */
[----:B------:R-:W-:Y:S02]  /*11f60*/  IMAD R135, R135, 0x374, RZ ;  /* 0x0000037487877824 */ /* 0x000fe400078e02ff */
[----:B0-----:R-:W-:Y:S02]  /*11f70*/  IMAD R139, R133, 0x37c, RZ ;  /* 0x0000037c858b7824 */ /* 0x001fe400078e02ff */
[----:B------:R-:W0:Y:S01]  /*11f80*/  LDC R133, c[0x0][0x268] ;  /* 0x00009a00ff857b82 */ /* 0x000e220000000800 */
[----:B------:R-:W-:Y:S02]  /*11f90*/  LEA.HI.X.SX32 R83, R148, R13, 0x1, P3 ;  /* 0x0000000d94537211 */ /* 0x000fe400018f0eff */
[----:B------:R-:W-:-:S03]  /*11fa0*/  IADD3 R78, P5, R135, R12, RZ ;  /* 0x0000000c874e7210 */ /* 0x000fc60007fbe0ff */
[----:B------:R1:W-:Y:S01]  /*11fb0*/  STL.64 [R1+0xbf8], R82 ;  /* 0x000bf85201007387 */ /* 0x0003e20000100a00 */
[----:B------:R-:W-:Y:S01]  /*11fc0*/  LEA.HI.X.SX32 R79, R143, R13, 0x1, P5 ;  /* 0x0000000d8f4f7211 */ /* 0x000fe200028f0eff */
[----:B------:R-:W3:Y:S02]  /*11fd0*/  LDC R135, c[0x0][0x268] ;  /* 0x00009a00ff877b82 */ /* 0x000ee40000000800 */
[----:B------:R-:W-:Y:S04]  /*11fe0*/  STL.64 [R1+0x12d8], R80 ;  /* 0x0012d85001007387 */ /* 0x000fe80000100a00 */
[----:B------:R4:W-:Y:S01]  /*11ff0*/  STL.64 [R1+0xbf0], R78 ;  /* 0x000bf04e01007387 */ /* 0x0009e20000100a00 */
[----:B--2---:R-:W-:Y:S01]  /*12000*/  IMAD R141, R141, 0x1bc, RZ ;  /* 0x000001bc8d8d7824 */ /* 0x004fe200078e02ff */
[----:B------:R-:W2:Y:S01]  /*12010*/  LDC R143, c[0x0][0x268] ;  /* 0x00009a00ff8f7b82 */ /* 0x000ea20000000800 */
[----:B-1----:R-:W-:Y:S01]  /*12020*/  IADD3 R82, P3, R146, R12, RZ ;  /* 0x0000000c92527210 */ /* 0x002fe20007f7e0ff */
[----:B0-----:R-:W-:-:S06]  /*12030*/  IMAD R146, R133, 0x1bb, RZ ;  /* 0x000001bb85927824 */ /* 0x001fcc00078e02ff */
[----:B------:R-:W0:Y:S01]  /*12040*/  LDC R133, c[0x0][0x268] ;  /* 0x00009a00ff857b82 */ /* 0x000e220000000800 */
[----:B----4-:R-:W-:-:S07]  /*12050*/  IADD3 R78, P5, R139, R12, RZ ;  /* 0x0000000c8b4e7210 */ /* 0x010fce0007fbe0ff */
[----:B------:R-:W1:Y:S01]  /*12060*/  LDC R139, c[0x0][0x268] ;  /* 0x00009a00ff8b7b82 */ /* 0x000e620000000800 */
[----:B---3--:R-:W-:Y:S01]  /*12070*/  IMAD R135, R135, 0xde, RZ ;  /* 0x000000de87877824 */ /* 0x008fe200078e02ff */
[----:B------:R-:W-:-:S04]  /*12080*/  LEA.HI.X.SX32 R77, R146, R13, 0x1, P6 ;  /* 0x0000000d924d7211 */ /* 0x000fc800030f0eff */
[----:B------:R-:W-:Y:S01]  /*12090*/  IADD3 R14, P0, R135, R12, RZ ;  /* 0x0000000c870e7210 */ /* 0x000fe20007f1e0ff */
[----:B0-----:R-:W-:-:S05]  /*120a0*/  IMAD R133, R133, 0x6f, RZ ;  /* 0x0000006f85857824 */ /* 0x001fca00078e02ff */
[----:B------:R-:W-:Y:S02]  /*120b0*/  LEA.HI.X.SX32 R15, R133, R13, 0x1, P0 ;  /* 0x0000000d850f7211 */ /* 0x000fe400000f0eff */
[----:B------:R-:W0:Y:S01]  /*120c0*/  LDC R133, c[0x0][0x268] ;  /* 0x00009a00ff857b82 */ /* 0x000e220000000800 */
[----:B-1----:R-:W-:-:S07]  /*120d0*/  IMAD R146, R139, 0xe, RZ ;  /* 0x0000000e8b927824 */ /* 0x002fce00078e02ff */
[----:B------:R-:W1:Y:S02]  /*120e0*/  LDC R139, c[0x0][0x268] ;  /* 0x00009a00ff8b7b82 */ /* 0x000e640000000800 */
[----:B-1----:R-:W-:Y:S02]  /*120f0*/  IMAD R154, R139, 0x1c, RZ ;  /* 0x0000001c8b9a7824 */ /* 0x002fe400078e02ff */
[----:B0-----:R-:W-:-:S04]  /*12100*/  IMAD R139, R133, 0x38, RZ ;  /* 0x00000038858b7824 */ /* 0x001fc800078e02ff */
[----:B------:R-:W0:Y:S01]  /*12110*/  LDC R133, c[0x0][0x268] ;  /* 0x00009a00ff857b82 */ /* 0x000e220000000800 */
[CC--:B------:R-:W-:Y:S02]  /*12120*/  IADD3 R86, P1, R141.reuse, R12.reuse, RZ ;  /* 0x0000000c8d567210 */ /* 0x0c0fe40007f3e0ff */
[----:B------:R-:W-:Y:S01]  /*12130*/  LEA.HI.X.SX32 R85, R141, R13, 0x1, P2 ;  /* 0x0000000d8d557211 */ /* 0x000fe200010f0eff */
[----:B--2---:R-:W-:Y:S02]  /*12140*/  IMAD R143, R143, 0x37e, RZ ;  /* 0x0000037e8f8f7824 */ /* 0x004fe400078e02ff */
[----:B0-----:R-:W-:Y:S02]  /*12150*/  IMAD R141, R133, 0x1bd, RZ ;  /* 0x000001bd858d7824 */ /* 0x001fe400078e02ff */
[----:B------:R-:W0:Y:S01]  /*12160*/  LDC R133, c[0x0][0x268] ;  /* 0x00009a00ff857b82 */ /* 0x000e220000000800 */
[----:B------:R1:W-:Y:S02]  /*12170*/  STL.64 [R1+0xbe8], R76 ;  /* 0x000be84c01007387 */ /* 0x0003e40000100a00 */
[----:B-1----:R-:W-:Y:S01]  /*12180*/  IADD3 R76, P6, R143, R12, RZ ;  /* 0x0000000c8f4c7210 */ /* 0x002fe20007fde0ff */
[----:B0-----:R-:W-:-:S04]  /*12190*/  IMAD R143, R133, 0xdf, RZ ;  /* 0x000000df858f7824 */ /* 0x001fc800078e02ff */
[----:B------:R-:W0:Y:S01]  /*121a0*/  LDC R133, c[0x0][0x268] ;  /* 0x00009a00ff857b82 */ /* 0x000e220000000800 */
[----:B------:R-:W-:-:S04]  /*121b0*/  IADD3 R80, P4, R153, R12, RZ ;  /* 0x0000000c99507210 */ /* 0x000fc80007f9e0ff */
[-C--:B------:R-:W-:Y:S01]  /*121c0*/  LEA.HI.X.SX32 R81, R143, R13.reuse, 0x1, P4 ;  /* 0x0000000d8f517211 */ /* 0x080fe200020f0eff */
[----:B0-----:R-:W-:Y:S02]  /*121d0*/  IMAD R143, R133, 0x1bf, RZ ;  /* 0x000001bf858f7824 */ /* 0x001fe400078e02ff */
[----:B------:R-:W0:Y:S01]  /*121e0*/  LDC R133, c[0x0][0x268] ;  /* 0x00009a00ff857b82 */ /* 0x000e220000000800 */
[-C--:B------:R-:W-:Y:S02]  /*121f0*/  LEA.HI.X.SX32 R79, R153, R13.reuse, 0x1, P5 ;  /* 0x0000000d994f7211 */ /* 0x080fe400028f0eff */
[----:B------:R-:W-:-:S05]  /*12200*/  LEA.HI.X.SX32 R77, R143, R13, 0x1, P6 ;  /* 0x0000000d8f4d7211 */ /* 0x000fca00030f0eff */
[----:B------:R-:W1:Y:S08]  /*12210*/  LDC R153, c[0x0][0x268] ;  /* 0x00009a00ff997b82 */ /* 0x000e700000000800 */
[----:B------:R-:W2:Y:S01]  /*12220*/  LDC R143, c[0x0][0x268] ;  /* 0x00009a00ff8f7b82 */ /* 0x000ea20000000800 */
[----:B0-----:R-:W-:-:S07]  /*12230*/  IMAD R157, R133, 0x380, RZ ;  /* 0x00000380859d7824 */ /* 0x001fce00078e02ff */
[----:B------:R-:W0:Y:S01]  /*12240*/  LDC R133, c[0x0][0x268] ;  /* 0x00009a00ff857b82 */ /* 0x000e220000000800 */
[-C--:B------:R-:W-:Y:S02]  /*12250*/  LEA.HI.X.SX32 R87, R135, R13.reuse, 0x1, P1 ;  /* 0x0000000d87577211 */ /* 0x080fe400008f0eff */
[----:B------:R-:W-:Y:S01]  /*12260*/  LEA.HI.X.SX32 R83, R141, R13, 0x1, P3 ;  /* 0x0000000d8d537211 */ /* 0x000fe200018f0eff */
[----:B------:R-:W-:Y:S04]  /*12270*/  STL.64 [R1+0x1648], R14 ;  /* 0x0016480e01007387 */ /* 0x000fe80000100a00 */
[----:B------:R-:W-:Y:S01]  /*12280*/  STL.64 [R1+0x12d0], R86 ;  /* 0x0012d05601007387 */ /* 0x000fe20000100a00 */
[----:B------:R-:W3:Y:S03]  /*12290*/  LDC R135, c[0x0][0x268] ;  /* 0x00009a00ff877b82 */ /* 0x000ee60000000800 */
[----:B------:R-:W-:Y:S04]  /*122a0*/  STL.64 [R1+0xbe0], R84 ;  /* 0x000be05401007387 */ /* 0x000fe80000100a00 */
[----:B------:R-:W-:Y:S04]  /*122b0*/  STL.64 [R1+0xbd8], R82 ;  /* 0x000bd85201007387 */ /* 0x000fe80000100a00 */
[----:B------:R-:W-:Y:S04]  /*122c0*/  STL.64 [R1+0x12c8], R80 ;  /* 0x0012c85001007387 */ /* 0x000fe80000100a00 */
[----:B------:R-:W-:Y:S04]  /*122d0*/  STL.64 [R1+0xbd0], R78 ;  /* 0x000bd04e01007387 */ /* 0x000fe80000100a00 */
[----:B------:R4:W-:Y:S02]  /*122e0*/  STL.64 [R1+0xbc8], R76 ;  /* 0x000bc84c01007387 */ /* 0x0009e40000100a00 */
[----:B----4-:R-:W-:Y:S01]  /*122f0*/  IADD3 R76, P6, R157, R12, RZ ;  /* 0x0000000c9d4c7210 */ /* 0x010fe20007fde0ff */
[----:B-1----:R-:W-:-:S02]  /*12300*/  IMAD R157, R153, 0x7, RZ ;  /* 0x00000007999d7824 */ /* 0x002fc400078e02ff */
[----:B--2---:R-:W-:Y:S02]  /*12310*/  IMAD R153, R143, 0x382, RZ ;  /* 0x000003828f997824 */ /* 0x004fe400078e02ff */
[----:B0-----:R-:W-:Y:S02]  /*12320*/  IMAD R143, R133, 0x1c2, RZ ;  /* 0x000001c2858f7824 */ /* 0x001fe400078e02ff */
[----:B------:R-:W0:Y:S01]  /*12330*/  LDC R133, c[0x0][0x268] ;  /* 0x00009a00ff857b82 */ /* 0x000e220000000800 */
[----:B---3--:R-:W-:Y:S01]  /*12340*/  IMAD R148, R135, 0x70, RZ ;  /* 0x0000007087947824 */ /* 0x008fe200078e02ff */
[-C--:B------:R-:W-:Y:S02]  /*12350*/  IADD3 R86, P1, R154, R12.reuse, RZ ;  /* 0x0000000c9a567210 */ /* 0x080fe40007f3e0ff */
[----:B------:R-:W-:-:S04]  /*12360*/  IADD3 R14, P0, R146, R12, RZ ;  /* 0x0000000c920e7210 */ /* 0x000fc80007f1e0ff */
[----:B------:R-:W1:Y:S01]  /*12370*/  LDC R135, c[0x0][0x268] ;  /* 0x00009a00ff877b82 */ /* 0x000e620000000800 */
[----:B------:R-:W-:Y:S01]  /*12380*/  LEA.HI.X.SX32 R87, R146, R13, 0x1, P1 ;  /* 0x0000000d92577211 */ /* 0x000fe200008f0eff */
[----:B0-----:R-:W-:-:S06]  /*12390*/  IMAD R146, R133, 0x384, RZ ;  /* 0x0000038485927824 */ /* 0x001fcc00078e02ff */
[----:B------:R-:W0:Y:S01]  /*123a0*/  LDC R133, c[0x0][0x268] ;  /* 0x00009a00ff857b82 */ /* 0x000e220000000800 */
[-C--:B------:R-:W-:Y:S02]  /*123b0*/  IADD3 R84, P2, R139, R12.reuse, RZ ;  /* 0x0000000c8b547210 */ /* 0x080fe40007f5e0ff */
[----:B------:R-:W-:Y:S01]  /*123c0*/  IADD3 R82, P3, R148, R12, RZ ;  /* 0x0000000c94527210 */ /* 0x000fe20007f7e0ff */
[----:B-1----:R-:W-:Y:S01]  /*123d0*/  IMAD R141, R135, 0xe0, RZ ;  /* 0x000000e0878d7824 */ /* 0x002fe200078e02ff */
[----:B------:R-:W-:-:S03]  /*123e0*/  LEA.HI.X.SX32 R15, R157, R13, 0x1, P0 ;  /* 0x0000000d9d0f7211 */ /* 0x000fc600000f0eff */
[----:B------:R-:W1:Y:S01]  /*123f0*/  LDC R135, c[0x0][0x268] ;  /* 0x00009a00ff877b82 */ /* 0x000e620000000800 */
[-C--:B------:R-:W-:Y:S02]  /*12400*/  LEA.HI.X.SX32 R85, R154, R13.reuse, 0x1, P2 ;  /* 0x0000000d9a557211 */ /* 0x080fe400010f0eff */
[----:B------:R-:W-:Y:S01]  /*12410*/  LEA.HI.X.SX32 R83, R139, R13, 0x1, P3 ;  /* 0x0000000d8b537211 */ /* 0x000fe200018f0eff */
[----:B------:R-:W-:Y:S04]  /*12420*/  STL.64 [R1+0x1988], R14 ;  /* 0x0019880e01007387 */ /* 0x000fe80000100a00 */
[----:B------:R-:W-:Y:S01]  /*12430*/  STL.64 [R1+0x1950], R86 ;  /* 0x0019505601007387 */ /* 0x000fe20000100a00 */
[----:B0-----:R-:W-:-:S03]  /*12440*/  IMAD R133, R133, 0x386, RZ ;  /* 0x0000038685857824 */ /* 0x001fc600078e02ff */
[----:B------:R-:W-:Y:S01]  /*12450*/  STL.64 [R1+0x18e0], R84 ;  /* 0x0018e05401007387 */ /* 0x000fe20000100a00 */
[-C--:B------:R-:W-:Y:S01]  /*12460*/  IADD3 R80, P4, R141, R12.reuse, RZ ;  /* 0x0000000c8d507210 */ /* 0x080fe20007f9e0ff */
[----:B------:R-:W0:Y:S02]  /*12470*/  LDC R139, c[0x0][0x268] ;  /* 0x00009a00ff8b7b82 */ /* 0x000e240000000800 */
[----:B------:R2:W-:Y:S02]  /*12480*/  STL.64 [R1+0x1800], R82 ;  /* 0x0018005201007387 */ /* 0x0005e40000100a00 */
[----:B--2---:R-:W-:-:S04]  /*12490*/  IADD3 R82, P3, R133, R12, RZ ;  /* 0x0000000c85527210 */ /* 0x004fc80007f7e0ff */
[----:B------:R-:W2:Y:S01]  /*124a0*/  LDC R133, c[0x0][0x268] ;  /* 0x00009a00ff857b82 */ /* 0x000ea20000000800 */
[----:B-1----:R-:W-:Y:S01]  /*124b0*/  IMAD R135, R135, 0x1c0, RZ ;  /* 0x000001c087877824 */ /* 0x002fe200078e02ff */
[----:B------:R-:W-:-:S04]  /*124c0*/  LEA.HI.X.SX32 R81, R148, R13, 0x1, P4 ;  /* 0x0000000d94517211 */ /* 0x000fc800020f0eff */
[CC--:B------:R-:W-:Y:S02]  /*124d0*/  IADD3 R78, P5, R135.reuse, R12.reuse, RZ ;  /* 0x0000000c874e7210 */ /* 0x0c0fe40007fbe0ff */
[-C--:B------:R-:W-:Y:S01]  /*124e0*/  LEA.HI.X.SX32 R77, R135, R13.reuse, 0x1, P6 ;  /* 0x0000000d874d7211 */ /* 0x080fe200030f0eff */
[----:B------:R-:W1:Y:S01]  /*124f0*/  LDC R148, c[0x0][0x268] ;  /* 0x00009a00ff947b82 */ /* 0x000e620000000800 */
[----:B------:R-:W-:Y:S01]  /*12500*/  LEA.HI.X.SX32 R79, R141, R13, 0x1, P5 ;  /* 0x0000000d8d4f7211 */ /* 0x000fe200028f0eff */
[----:B------:R-:W-:Y:S04]  /*12510*/  STL.64 [R1+0x1640], R80 ;  /* 0x0016405001007387 */ /* 0x000fe80000100a00 */
[----:B------:R-:W-:Y:S02]  /*12520*/  STL.64 [R1+0x12c0], R78 ;  /* 0x0012c04e01007387 */ /* 0x000fe40000100a00 */
[----:B------:R-:W3:Y:S02]  /*12530*/  LDC R135, c[0x0][0x268] ;  /* 0x00009a00ff877b82 */ /* 0x000ee40000000800 */
[----:B------:R4:W-:Y:S01]  /*12540*/  STL.64 [R1+0xbc0], R76 ;  /* 0x000bc04c01007387 */ /* 0x0009e20000100a00 */
[----:B--2---:R-:W-:Y:S01]  /*12550*/  IMAD R133, R133, 0x388, RZ ;  /* 0x0000038885857824 */ /* 0x004fe200078e02ff */
[----:B------:R-:W-:-:S02]  /*12560*/  IADD3 R14, P0, R153, R12, RZ ;  /* 0x0000000c990e7210 */ /* 0x000fc40007f1e0ff */
[-C--:B------:R-:W-:Y:S02]  /*12570*/  IADD3 R86, P1, R143, R12.reuse, RZ ;  /* 0x0000000c8f567210 */ /* 0x080fe40007f3e0ff */
[-C--:B------:R-:W-:Y:S01]  /*12580*/  IADD3 R84, P2, R146, R12.reuse, RZ ;  /* 0x0000000c92547210 */ /* 0x080fe20007f5e0ff */
[----:B0-----:R-:W-:Y:S01]  /*12590*/  IMAD R139, R139, 0x1c4, RZ ;  /* 0x000001c48b8b7824 */ /* 0x001fe200078e02ff */
[----:B----4-:R-:W-:Y:S01]  /*125a0*/  IADD3 R76, P6, R133, R12, RZ ;  /* 0x0000000c854c7210 */ /* 0x010fe20007fde0ff */
[----:B------:R-:W0:Y:S08]  /*125b0*/  LDC R146, c[0x0][0x268] ;  /* 0x00009a00ff927b82 */ /* 0x000e300000000800 */
[----:B------:R-:W2:Y:S01]  /*125c0*/  LDC R133, c[0x0][0x268] ;  /* 0x00009a00ff857b82 */ /* 0x000ea20000000800 */
[----:B-1----:R-:W-:-:S02]  /*125d0*/  IMAD R154, R148, 0x1c1, RZ ;  /* 0x000001c1949a7824 */ /* 0x002fc400078e02ff */
[----:B---3--:R-:W-:-:S05]  /*125e0*/  IMAD R148, R135, 0x38a, RZ ;  /* 0x0000038a87947824 */ /* 0x008fca00078e02ff */
[----:B------:R-:W1:Y:S01]  /*125f0*/  LDC R141, c[0x0][0x268] ;  /* 0x00009a00ff8d7b82 */ /* 0x000e620000000800 */
[----:B--2---:R-:W-:-:S07]  /*12600*/  IMAD R135, R133, 0xe1, RZ ;  /* 0x000000e185877824 */ /* 0x004fce00078e02ff */
[----:B------:R-:W2:Y:S01]  /*12610*/  LDC R133, c[0x0][0x268] ;  /* 0x00009a00ff857b82 */ /* 0x000ea20000000800 */
[-C--:B------:R-:W-:Y:S02]  /*12620*/  LEA.HI.X.SX32 R15, R154, R13.reuse, 0x1, P0 ;  /* 0x0000000d9a0f7211 */ /* 0x080fe400000f0eff */
[-C--:B------:R-:W-:Y:S02]  /*12630*/  LEA.HI.X.SX32 R87, R135, R13.reuse, 0x1, P1 ;  /* 0x0000000d87577211 */ /* 0x080fe400008f0eff */
[----:B------:R-:W-:Y:S01]  /*12640*/  LEA.HI.X.SX32 R85, R143, R13, 0x1, P2 ;  /* 0x0000000d8f557211 */ /* 0x000fe200010f0eff */
[----:B------:R-:W-:Y:S02]  /*12650*/  STL.64 [R1+0xbb8], R14 ;  /* 0x000bb80e01007387 */ /* 0x000fe40000100a00 */
[----:B------:R-:W3:Y:S02]  /*12660*/  LDC R143, c[0x0][0x268] ;  /* 0x00009a00ff8f7b82 */ /* 0x000ee40000000800 */
[----:B------:R-:W-:Y:S04]  /*12670*/  STL.64 [R1+0x12b8], R86 ;  /* 0x0012b85601007387 */ /* 0x000fe80000100a00 */
[----:B------:R4:W-:Y:S01]  /*12680*/  STL.64 [R1+0xbb0], R84 ;  /* 0x000bb05401007387 */ /* 0x0009e20000100a00 */
[----:B--2---:R-:W-:-:S02]  /*12690*/  IMAD R135, R133, 0x38c, RZ ;  /* 0x0000038c85877824 */ /* 0x004fc400078e02ff */
[----:B------:R-:W2:Y:S03]  /*126a0*/  LDC R133, c[0x0][0x268] ;  /* 0x00009a00ff857b82 */ /* 0x000ea60000000800 */
[----:B----4-:R-:W-:-:S05]  /*126b0*/  IADD3 R84, P2, R135, R12, RZ ;  /* 0x0000000c87547210 */ /* 0x010fca0007f5e0ff */
[----:B------:R-:W4:Y:S01]  /*126c0*/  LDC R135, c[0x0][0x268] ;  /* 0x00009a00ff877b82 */ /* 0x000f220000000800 */
[-C--:B------:R-:W-:Y:S01]  /*126d0*/  IADD3 R14, P0, R148, R12.reuse, RZ ;  /* 0x0000000c940e7210 */ /* 0x080fe20007f1e0ff */
[----:B--2---:R-:W-:Y:S02]  /*126e0*/  IMAD R148, R133, 0x1c3, RZ ;  /* 0x000001c385947824 */ /* 0x004fe400078e02ff */
[----:B---3--:R-:W-:Y:S01]  /*126f0*/  IMAD R143, R143, 0x38e, RZ ;  /* 0x0000038e8f8f7824 */ /* 0x008fe200078e02ff */
[----:B------:R-:W-:-:S03]  /*12700*/  IADD3 R78, P5, R139, R12, RZ ;  /* 0x0000000c8b4e7210 */ /* 0x000fc60007fbe0ff */
[----:B------:R-:W2:Y:S01]  /*12710*/  LDC R133, c[0x0][0x268] ;  /* 0x00009a00ff857b82 */ /* 0x000ea20000000800 */
[----:B------:R-:W-:Y:S01]  /*12720*/  LEA.HI.X.SX32 R83, R148, R13, 0x1, P3 ;  /* 0x0000000d94537211 */ /* 0x000fe200018f0eff */
[----:B----4-:R-:W-:-:S06]  /*12730*/  IMAD R148, R135, 0x72, RZ ;  /* 0x0000007287947824 */ /* 0x010fcc00078e02ff */
[----:B------:R-:W3:Y:S01]  /*12740*/  LDC R135, c[0x0][0x268] ;  /* 0x00009a00ff877b82 */ /* 0x000ee20000000800 */
[----:B------:R4:W-:Y:S02]  /*12750*/  STL.64 [R1+0xba8], R82 ;  /* 0x000ba85201007387 */ /* 0x0009e40000100a00 */
[----:B----4-:R-:W-:Y:S01]  /*12760*/  IADD3 R82, P3, R143, R12, RZ ;  /* 0x0000000c8f527210 */ /* 0x010fe20007f7e0ff */
[----:B---3--:R-:W-:-:S04]  /*12770*/  IMAD R143, R135, 0xe4, RZ ;  /* 0x000000e4878f7824 */ /* 0x008fc800078e02ff */
[----:B------:R-:W3:Y:S01]  /*12780*/  LDC R135, c[0x0][0x268] ;  /* 0x00009a00ff877b82 */ /* 0x000ee20000000800 */
[----:B------:R-:W-:-:S07]  /*12790*/  LEA.HI.X.SX32 R77, R139, R13, 0x1, P6 ;  /* 0x0000000d8b4d7211 */ /* 0x000fce00030f0eff */
[----:B------:R-:W4:Y:S01]  /*127a0*/  LDC R139, c[0x0][0x268] ;  /* 0x00009a00ff8b7b82 */ /* 0x000f220000000800 */
[----:B---3--:R-:W-:-:S05]  /*127b0*/  IMAD R135, R135, 0x1c5, RZ ;  /* 0x000001c587877824 */ /* 0x008fca00078e02ff */
[----:B------:R-:W-:Y:S02]  /*127c0*/  LEA.HI.X.SX32 R15, R135, R13, 0x1, P0 ;  /* 0x0000000d870f7211 */ /* 0x000fe400000f0eff */
[----:B------:R-:W3:Y:S01]  /*127d0*/  LDC R135, c[0x0][0x268] ;  /* 0x00009a00ff877b82 */ /* 0x000ee20000000800 */
[----:B----4-:R-:W-:-:S07]  /*127e0*/  IMAD R154, R139, 0x390, RZ ;  /* 0x000003908b9a7824 */ /* 0x010fce00078e02ff */
[----:B------:R-:W4:Y:S01]  /*127f0*/  LDC R139, c[0x0][0x268] ;  /* 0x00009a00ff8b7b82 */ /* 0x000f220000000800 */
[----:B0-----:R-:W-:Y:S02]  /*12800*/  IMAD R146, R146, 0xe2, RZ ;  /* 0x000000e292927824 */ /* 0x001fe400078e02ff */
[----:B-1----:R-:W-:Y:S02]  /*12810*/  IMAD R141, R141, 0x1c6, RZ ;  /* 0x000001c68d8d7824 */ /* 0x002fe400078e02ff */
[----:B--2---:R-:W-:Y:S01]  /*12820*/  IMAD R133, R133, 0x71, RZ ;  /* 0x0000007185857824 */ /* 0x004fe200078e02ff */
[-C--:B------:R-:W-:Y:S02]  /*12830*/  IADD3 R80, P4, R146, R12.reuse, RZ ;  /* 0x0000000c92507210 */ /* 0x080fe40007f9e0ff */
[----:B------:R-:W-:Y:S02]  /*12840*/  IADD3 R86, P1, R141, R12, RZ ;  /* 0x0000000c8d567210 */ /* 0x000fe40007f3e0ff */
[----:B------:R-:W-:-:S02]  /*12850*/  LEA.HI.X.SX32 R81, R133, R13, 0x1, P4 ;  /* 0x0000000d85517211 */ /* 0x000fc400020f0eff */
[-C--:B------:R-:W-:Y:S01]  /*12860*/  LEA.HI.X.SX32 R79, R146, R13.reuse, 0x1, P5 ;  /* 0x0000000d924f7211 */ /* 0x080fe200028f0eff */
[----:B------:R-:W0:Y:S01]  /*12870*/  LDC R133, c[0x0][0x268] ;  /* 0x00009a00ff857b82 */ /* 0x000e220000000800 */
[----:B---3--:R-:W-:Y:S01]  /*12880*/  IMAD R135, R135, 0xe3, RZ ;  /* 0x000000e387877824 */ /* 0x008fe200078e02ff */
[----:B------:R-:W-:Y:S04]  /*12890*/  STL.64 [R1+0x1638], R80 ;  /* 0x0016385001007387 */ /* 0x000fe80000100a00 */
[----:B------:R-:W-:Y:S01]  /*128a0*/  LEA.HI.X.SX32 R87, R135, R13, 0x1, P1 ;  /* 0x0000000d87577211 */ /* 0x000fe200008f0eff */
[----:B------:R-:W-:Y:S01]  /*128b0*/  STL.64 [R1+0x12b0], R78 ;  /* 0x0012b04e01007387 */ /* 0x000fe20000100a00 */
[----:B------:R-:W1:Y:S01]  /*128c0*/  LDC R135, c[0x0][0x268] ;  /* 0x00009a00ff877b82 */ /* 0x000e620000000800 */
[----:B----4-:R-:W-:-:S02]  /*128d0*/  IMAD R139, R139, 0x392, RZ ;  /* 0x000003928b8b7824 */ /* 0x010fc400078e02ff */
[----:B------:R-:W-:Y:S04]  /*128e0*/  STL.64 [R1+0xba0], R76 ;  /* 0x000ba04c01007387 */ /* 0x000fe80000100a00 */
[----:B------:R-:W-:Y:S01]  /*128f0*/  STL.64 [R1+0xb98], R14 ;  /* 0x000b980e01007387 */ /* 0x000fe20000100a00 */
[----:B------:R-:W-:Y:S01]  /*12900*/  LEA.HI.X.SX32 R85, R141, R13, 0x1, P2 ;  /* 0x0000000d8d557211 */ /* 0x000fe200010f0eff */
[----:B------:R-:W2:Y:S02]  /*12910*/  LDC R146, c[0x0][0x268] ;  /* 0x00009a00ff927b82 */ /* 0x000ea40000000800 */
[----:B------:R3:W-:Y:S02]  /*12920*/  STL.64 [R1+0x12a8], R86 ;  /* 0x0012a85601007387 */ /* 0x0007e40000100a00 */
[----:B---3--:R-:W-:-:S04]  /*12930*/  IADD3 R86, P1, R139, R12, RZ ;  /* 0x0000000c8b567210 */ /* 0x008fc80007f3e0ff */
[----:B------:R-:W3:Y:S01]  /*12940*/  LDC R139, c[0x0][0x268] ;  /* 0x00009a00ff8b7b82 */ /* 0x000ee20000000800 */
[----:B-1----:R-:W-:-:S05]  /*12950*/  IMAD R135, R135, 0x1c7, RZ ;  /* 0x000001c787877824 */ /* 0x002fca00078e02ff */
[----:B------:R-:W-:Y:S02]  /*12960*/  LEA.HI.X.SX32 R83, R135, R13, 0x1, P3 ;  /* 0x0000000d87537211 */ /* 0x000fe400018f0eff */
[----:B------:R-:W1:Y:S01]  /*12970*/  LDC R135, c[0x0][0x268] ;  /* 0x00009a00ff877b82 */ /* 0x000e620000000800 */
[----:B---3--:R-:W-:-:S07]  /*12980*/  IMAD R141, R139, 0x394, RZ ;  /* 0x000003948b8d7824 */ /* 0x008fce00078e02ff */
[----:B------:R-:W3:Y:S01]  /*12990*/  LDC R139, c[0x0][0x268] ;  /* 0x00009a00ff8b7b82 */ /* 0x000ee20000000800 */
[----:B0-----:R-:W-:Y:S01]  /*129a0*/  IMAD R133, R133, 0x1c8, RZ ;  /* 0x000001c885857824 */ /* 0x001fe200078e02ff */
[-C--:B------:R-:W-:Y:S02]  /*129b0*/  IADD3 R14, P0, R154, R12.reuse, RZ ;  /* 0x0000000c9a0e7210 */ /* 0x080fe40007f1e0ff */
[-C--:B------:R-:W-:Y:S02]  /*129c0*/  IADD3 R80, P4, R148, R12.reuse, RZ ;  /* 0x0000000c94507210 */ /* 0x080fe40007f9e0ff */
[C---:B------:R-:W-:Y:S02]  /*129d0*/  IADD3 R76, P6, R133.reuse, R12, RZ ;  /* 0x0000000c854c7210 */ /* 0x040fe40007fde0ff */
[----:B------:R-:W-:Y:S02]  /*129e0*/  LEA.HI.X.SX32 R15, R133, R13, 0x1, P0 ;  /* 0x0000000d850f7211 */ /* 0x000fe400000f0eff */
[----:B------:R-:W0:Y:S01]  /*129f0*/  LDC R133, c[0x0][0x268] ;  /* 0x00009a00ff857b82 */ /* 0x000e220000000800 */
[----:B------:R-:W-:Y:S04]  /*12a00*/  STL.64 [R1+0xb90], R84 ;  /* 0x000b905401007387 */ /* 0x000fe80000100a00 */
[----:B------:R-:W-:Y:S01]  /*12a10*/  STL.64 [R1+0xb88], R82 ;  /* 0x000b885201007387 */ /* 0x000fe20000100a00 */
[----:B---3--:R-:W-:-:S02]  /*12a20*/  IMAD R154, R139, 0x39, RZ ;  /* 0x000000398b9a7824 */ /* 0x008fc400078e02ff */
[----:B-1----:R-:W-:Y:S01]  /*12a30*/  IMAD R139, R135, 0x396, RZ ;  /* 0x00000396878b7824 */ /* 0x002fe200078e02ff */
[----:B------:R-:W-:Y:S01]  /*12a40*/  IADD3 R78, P5, R143, R12, RZ ;  /* 0x0000000c8f4e7210 */ /* 0x000fe20007fbe0ff */
[----:B------:R-:W1:Y:S01]  /*12a50*/  LDC R135, c[0x0][0x268] ;  /* 0x00009a00ff877b82 */ /* 0x000e620000000800 */
[----:B------:R-:W-:-:S05]  /*12a60*/  LEA.HI.X.SX32 R81, R154, R13, 0x1, P4 ;  /* 0x0000000d9a517211 */ /* 0x000fca00020f0eff */
[----:B------:R3:W-:Y:S02]  /*12a70*/  STL.64 [R1+0x17f8], R80 ;  /* 0x0017f85001007387 */ /* 0x0007e40000100a00 */
[----:B---3--:R-:W-:Y:S02]  /*12a80*/  IADD3 R80, P4, R139, R12, RZ ;  /* 0x0000000c8b507210 */ /* 0x008fe40007f9e0ff */
[----:B------:R-:W3:Y:S01]  /*12a90*/  LDC R139, c[0x0][0x268] ;  /* 0x00009a00ff8b7b82 */ /* 0x000ee20000000800 */
[-C--:B------:R-:W-:Y:S01]  /*12aa0*/  LEA.HI.X.SX32 R79, R148, R13.reuse, 0x1, P5 ;  /* 0x0000000d944f7211 */ /* 0x080fe200028f0eff */
[----:B0-----:R-:W-:Y:S01]  /*12ab0*/  IMAD R148, R133, 0x1c9, RZ ;  /* 0x000001c985947824 */ /* 0x001fe200078e02ff */
[----:B------:R-:W-:-:S05]  /*12ac0*/  LEA.HI.X.SX32 R77, R143, R13, 0x1, P6 ;  /* 0x0000000d8f4d7211 */ /* 0x000fca00030f0eff */
[----:B------:R-:W0:Y:S01]  /*12ad0*/  LDC R133, c[0x0][0x268] ;  /* 0x00009a00ff857b82 */ /* 0x000e220000000800 */
[----:B------:R-:W-:Y:S04]  /*12ae0*/  STL.64 [R1+0x1630], R78 ;  /* 0x0016304e01007387 */ /* 0x000fe80000100a00 */
[----:B------:R-:W-:Y:S01]  /*12af0*/  STL.64 [R1+0x12a0], R76 ;  /* 0x0012a04c01007387 */ /* 0x000fe20000100a00 */
[----:B---3--:R-:W-:-:S03]  /*12b00*/  IMAD R139, R139, 0x398, RZ ;  /* 0x000003988b8b7824 */ /* 0x008fc600078e02ff */
[----:B------:R3:W-:Y:S01]  /*12b10*/  STL.64 [R1+0xb80], R14 ;  /* 0x000b800e01007387 */ /* 0x0007e20000100a00 */
[----:B------:R-:W-:Y:S01]  /*12b20*/  LEA.HI.X.SX32 R87, R148, R13, 0x1, P1 ;  /* 0x0000000d94577211 */ /* 0x000fe200008f0eff */
[----:B--2---:R-:W-:Y:S01]  /*12b30*/  IMAD R146, R146, 0x1ca, RZ ;  /* 0x000001ca92927824 */ /* 0x004fe200078e02ff */
[-C--:B------:R-:W-:Y:S01]  /*12b40*/  IADD3 R82, P3, R141, R12.reuse, RZ ;  /* 0x0000000c8d527210 */ /* 0x080fe20007f7e0ff */
[----:B-1----:R-:W-:Y:S01]  /*12b50*/  IMAD R135, R135, 0x1cc, RZ ;  /* 0x000001cc87877824 */ /* 0x002fe200078e02ff */
[----:B------:R-:W1:Y:S01]  /*12b60*/  LDC R141, c[0x0][0x268] ;  /* 0x00009a00ff8d7b82 */ /* 0x000e620000000800 */
[----:B---3--:R-:W-:-:S07]  /*12b70*/  IADD3 R14, P0, R139, R12, RZ ;  /* 0x0000000c8b0e7210 */ /* 0x008fce0007f1e0ff */
[----:B------:R-:W2:Y:S08]  /*12b80*/  LDC R143, c[0x0][0x268] ;  /* 0x00009a00ff8f7b82 */ /* 0x000eb00000000800 */
[----:B------:R-:W3:Y:S01]  /*12b90*/  LDC R139, c[0x0][0x268] ;  /* 0x00009a00ff8b7b82 */ /* 0x000ee20000000800 */
[----:B0-----:R-:W-:-:S07]  /*12ba0*/  IMAD R148, R133, 0xe5, RZ ;  /* 0x000000e585947824 */ /* 0x001fce00078e02ff */
[----:B------:R-:W0:Y:S01]  /*12bb0*/  LDC R133, c[0x0][0x268] ;  /* 0x00009a00ff857b82 */ /* 0x000e220000000800 */
[----:B------:R4:W-:Y:S01]  /*12bc0*/  STL.64 [R1+0xb78], R86 ;  /* 0x000b785601007387 */ /* 0x0009e20000100a00 */
[CC--:B------:R-:W-:Y:S02]  /*12bd0*/  IADD3 R84, P2, R146.reuse, R12.reuse, RZ ;  /* 0x0000000c92547210 */ /* 0x0c0fe40007f5e0ff */
[-C--:B------:R-:W-:Y:S01]  /*12be0*/  LEA.HI.X.SX32 R83, R146, R13.reuse, 0x1, P3 ;  /* 0x0000000d92537211 */ /* 0x080fe200018f0eff */
[----:B---3--:R-:W-:Y:S01]  /*12bf0*/  IMAD R139, R139, 0x39a, RZ ;  /* 0x0000039a8b8b7824 */ /* 0x008fe200078e02ff */
[-C--:B------:R-:W-:Y:S02]  /*12c00*/  LEA.HI.X.SX32 R85, R148, R13.reuse, 0x1, P2 ;  /* 0x0000000d94557211 */ /* 0x080fe400010f0eff */
[CC--:B------:R-:W-:Y:S02]  /*12c10*/  IADD3 R76, P6, R135.reuse, R12.reuse, RZ ;  /* 0x0000000c874c7210 */ /* 0x0c0fe40007fde0ff */
[----:B------:R-:W-:Y:S01]  /*12c20*/  LEA.HI.X.SX32 R15, R135, R13, 0x1, P0 ;  /* 0x0000000d870f7211 */ /* 0x000fe200000f0eff */
[----:B-1----:R-:W-:Y:S01]  /*12c30*/  IMAD R141, R141, 0xe6, RZ ;  /* 0x000000e68d8d7824 */ /* 0x002fe200078e02ff */
[----:B----4-:R-:W-:Y:S01]  /*12c40*/  IADD3 R86, P1, R139, R12, RZ ;  /* 0x0000000c8b567210 */ /* 0x010fe20007f3e0ff */
[----:B0-----:R-:W-:Y:S01]  /*12c50*/  IMAD R133, R133, 0x39c, RZ ;  /* 0x0000039c85857824 */ /* 0x001fe200078e02ff */
[----:B------:R-:W0:Y:S01]  /*12c60*/  LDC R139, c[0x0][0x268] ;  /* 0x00009a00ff8b7b82 */ /* 0x000e220000000800 */
[----:B------:R-:W-:Y:S04]  /*12c70*/  STL.64 [R1+0x1298], R84 ;  /* 0x0012985401007387 */ /* 0x000fe80000100a00 */
[----:B------:R1:W-:Y:S03]  /*12c80*/  STL.64 [R1+0xb70], R82 ;  /* 0x000b705201007387 */ /* 0x0003e60000100a00 */
[----:B------:R-:W3:Y:S01]  /*12c90*/  LDC R135, c[0x0][0x268] ;  /* 0x00009a00ff877b82 */ /* 0x000ee20000000800 */
[----:B--2---:R-:W-:-:S07]  /*12ca0*/  IMAD R143, R143, 0x1ce, RZ ;  /* 0x000001ce8f8f7824 */ /* 0x004fce00078e02ff */
[----:B------:R-:W2:Y:S01]  /*12cb0*/  LDC R146, c[0x0][0x268] ;  /* 0x00009a00ff927b82 */ /* 0x000ea20000000800 */
[----:B-1----:R-:W-:-:S07]  /*12cc0*/  IADD3 R82, P3, R133, R12, RZ ;  /* 0x0000000c85527210 */ /* 0x002fce0007f7e0ff */
[----:B------:R-:W1:Y:S01]  /*12cd0*/  LDC R133, c[0x0][0x268] ;  /* 0x00009a00ff857b82 */ /* 0x000e620000000800 */
[----:B0-----:R-:W-:-:S05]  /*12ce0*/  IMAD R139, R139, 0x1cb, RZ ;  /* 0x000001cb8b8b7824 */ /* 0x001fca00078e02ff */
[-C--:B------:R-:W-:Y:S02]  /*12cf0*/  LEA.HI.X.SX32 R81, R139, R13.reuse, 0x1, P4 ;  /* 0x0000000d8b517211 */ /* 0x080fe400020f0eff */
[----:B------:R-:W0:Y:S01]  /*12d00*/  LDC R139, c[0x0][0x268] ;  /* 0x00009a00ff8b7b82 */ /* 0x000e220000000800 */
[----:B---3--:R-:W-:Y:S02]  /*12d10*/  IMAD R135, R135, 0x1cd, RZ ;  /* 0x000001cd87877824 */ /* 0x008fe400078e02ff */
[----:B------:R3:W-:Y:S01]  /*12d20*/  STL.64 [R1+0xb68], R80 ;  /* 0x000b685001007387 */ /* 0x0007e20000100a00 */
[----:B-1----:R-:W-:Y:S02]  /*12d30*/  IMAD R148, R133, 0x39e, RZ ;  /* 0x0000039e85947824 */ /* 0x002fe400078e02ff */
[----:B------:R-:W-:Y:S02]  /*12d40*/  LEA.HI.X.SX32 R87, R135, R13, 0x1, P1 ;  /* 0x0000000d87577211 */ /* 0x000fe400008f0eff */
[----:B------:R-:W1:Y:S01]  /*12d50*/  LDC R133, c[0x0][0x268] ;  /* 0x00009a00ff857b82 */ /* 0x000e620000000800 */
[----:B---3--:R-:W-:-:S07]  /*12d60*/  IADD3 R80, P4, R148, R12, RZ ;  /* 0x0000000c94507210 */ /* 0x008fce0007f9e0ff */
[----:B------:R-:W3:Y:S01]  /*12d70*/  LDC R148, c[0x0][0x268] ;  /* 0x00009a00ff947b82 */ /* 0x000ee20000000800 */
[----:B0-----:R-:W-:Y:S01]  /*12d80*/  IMAD R139, R139, 0x73, RZ ;  /* 0x000000738b8b7824 */ /* 0x001fe200078e02ff */
[----:B------:R-:W-:-:S06]  /*12d90*/  IADD3 R78, P5, R141, R12, RZ ;  /* 0x0000000c8d4e7210 */ /* 0x000fcc0007fbe0ff */
[----:B------:R-:W0:Y:S01]  /*12da0*/  LDC R135, c[0x0][0x268] ;  /* 0x00009a00ff877b82 */ /* 0x000e220000000800 */
[----:B------:R-:W-:-:S07]  /*12db0*/  LEA.HI.X.SX32 R79, R139, R13, 0x1, P5 ;  /* 0x0000000d8b4f7211 */ /* 0x000fce00028f0eff */
[----:B------:R-:W4:Y:S01]  /*12dc0*/  LDC R139, c[0x0][0x268] ;  /* 0x00009a00ff8b7b82 */ /* 0x000f220000000800 */
[----:B------:R-:W-:Y:S02]  /*12dd0*/  IADD3 R84, P2, R143, R12, RZ ;  /* 0x0000000c8f547210 */ /* 0x000fe40007f5e0ff */
[-C--:B------:R-:W-:Y:S01]  /*12de0*/  LEA.HI.X.SX32 R77, R141, R13.reuse, 0x1, P6 ;  /* 0x0000000d8d4d7211 */ /* 0x080fe200030f0eff */
[----:B---3--:R-:W-:Y:S01]  /*12df0*/  IMAD R148, R148, 0xe7, RZ ;  /* 0x000000e794947824 */ /* 0x008fe200078e02ff */
[----:B------:R-:W-:Y:S03]  /*12e00*/  STL.64 [R1+0x1628], R78 ;  /* 0x0016284e01007387 */ /* 0x000fe60000100a00 */
[----:B------:R-:W3:Y:S01]  /*12e10*/  LDC R141, c[0x0][0x268] ;  /* 0x00009a00ff8d7b82 */ /* 0x000ee20000000800 */
[----:B------:R-:W-:Y:S01]  /*12e20*/  LEA.HI.X.SX32 R85, R148, R13, 0x1, P2 ;  /* 0x0000000d94557211 */ /* 0x000fe200010f0eff */
[----:B------:R-:W-:Y:S01]  /*12e30*/  STL.64 [R1+0x1290], R76 ;  /* 0x0012904c01007387 */ /* 0x000fe20000100a00 */
[----:B0-----:R-:W-:-:S03]  /*12e40*/  IMAD R135, R135, 0x3a0, RZ ;  /* 0x000003a087877824 */ /* 0x001fc600078e02ff */
[----:B------:R-:W-:Y:S04]  /*12e50*/  STL.64 [R1+0xb60], R14 ;  /* 0x000b600e01007387 */ /* 0x000fe80000100a00 */
[----:B------:R-:W-:Y:S04]  /*12e60*/  STL.64 [R1+0xb58], R86 ;  /* 0x000b585601007387 */ /* 0x000fe80000100a00 */
[----:B------:R0:W-:Y:S01]  /*12e70*/  STL.64 [R1+0x1288], R84 ;  /* 0x0012885401007387 */ /* 0x0001e20000100a00 */
[----:B----4-:R-:W-:Y:S01]  /*12e80*/  IMAD R139, R139, 0xe8, RZ ;  /* 0x000000e88b8b7824 */ /* 0x010fe200078e02ff */
[----:B------:R-:W-:-:S02]  /*12e90*/  LEA.HI.X.SX32 R83, R143, R13, 0x1, P3 ;  /* 0x0000000d8f537211 */ /* 0x000fc400018f0eff */
[----:B------:R-:W4:Y:S01]  /*12ea0*/  LDC R143, c[0x0][0x268] ;  /* 0x00009a00ff8f7b82 */ /* 0x000f220000000800 */
[----:B0-----:R-:W-:-:S07]  /*12eb0*/  IADD3 R84, P2, R135, R12, RZ ;  /* 0x0000000c87547210 */ /* 0x001fce0007f5e0ff */
[----:B------:R-:W0:Y:S01]  /*12ec0*/  LDC R135, c[0x0][0x268] ;  /* 0x00009a00ff877b82 */ /* 0x000e220000000800 */
[----:B-1----:R-:W-:Y:S01]  /*12ed0*/  IMAD R133, R133, 0x74, RZ ;  /* 0x0000007485857824 */ /* 0x002fe200078e02ff */
[----:B------:R-:W-:-:S04]  /*12ee0*/  IADD3 R88, P0, R139, R12, RZ ;  /* 0x0000000c8b587210 */ /* 0x000fc80007f1e0ff */
[C---:B------:R-:W-:Y:S02]  /*12ef0*/  IADD3 R76, P6, R133.reuse, R12, RZ ;  /* 0x0000000c854c7210 */ /* 0x040fe40007fde0ff */
[----:B------:R-:W-:Y:S02]  /*12f00*/  LEA.HI.X.SX32 R89, R133, R13, 0x1, P0 ;  /* 0x0000000d85597211 */ /* 0x000fe400000f0eff */
[----:B------:R-:W1:Y:S01]  /*12f10*/  LDC R133, c[0x0][0x268] ;  /* 0x00009a00ff857b82 */ /* 0x000e620000000800 */
[----:B------:R2:W-:Y:S01]  /*12f20*/  STL.64 [R1+0xb50], R82 ;  /* 0x000b505201007387 */ /* 0x0005e20000100a00 */
[----:B---3--:R-:W-:Y:S02]  /*12f30*/  IMAD R141, R141, 0x1d0, RZ ;  /* 0x000001d08d8d7824 */ /* 0x008fe400078e02ff */
[----:B0-----:R-:W-:-:S03]  /*12f40*/  IMAD R148, R135, 0x3a2, RZ ;  /* 0x000003a287947824 */ /* 0x001fc600078e02ff */
[-C--:B------:R-:W-:Y:S01]  /*12f50*/  IADD3 R86, P1, R141, R12.reuse, RZ ;  /* 0x0000000c8d567210 */ /* 0x080fe20007f3e0ff */
[----:B--2---:R-:W-:Y:S01]  /*12f60*/  IMAD R146, R146, 0x3a, RZ ;  /* 0x0000003a92927824 */ /* 0x004fe200078e02ff */
[----:B------:R-:W0:Y:S01]  /*12f70*/  LDC R135, c[0x0][0x268] ;  /* 0x00009a00ff877b82 */ /* 0x000e220000000800 */
[----:B------:R-:W-:Y:S01]  /*12f80*/  IADD3 R82, P3, R148, R12, RZ ;  /* 0x0000000c94527210 */ /* 0x000fe20007f7e0ff */
[----:B----4-:R-:W-:-:S06]  /*12f90*/  IMAD R148, R143, 0x1cf, RZ ;  /* 0x000001cf8f947824 */ /* 0x010fcc00078e02ff */
[----:B------:R-:W2:Y:S01]  /*12fa0*/  LDC R143, c[0x0][0x268] ;  /* 0x00009a00ff8f7b82 */ /* 0x000ea20000000800 */
[----:B------:R-:W-:Y:S01]  /*12fb0*/  LEA.HI.X.SX32 R87, R139, R13, 0x1, P1 ;  /* 0x0000000d8b577211 */ /* 0x000fe200008f0eff */
[----:B-1----:R-:W-:-:S06]  /*12fc0*/  IMAD R139, R133, 0x1d1, RZ ;  /* 0x000001d1858b7824 */ /* 0x002fcc00078e02ff */
[----:B------:R-:W1:Y:S01]  /*12fd0*/  LDC R133, c[0x0][0x268] ;  /* 0x00009a00ff857b82 */ /* 0x000e620000000800 */
[----:B------:R-:W-:Y:S02]  /*12fe0*/  IADD3 R78, P5, R146, R12, RZ ;  /* 0x0000000c924e7210 */ /* 0x000fe40007fbe0ff */
[-C--:B------:R-:W-:Y:S02]  /*12ff0*/  LEA.HI.X.SX32 R81, R148, R13.reuse, 0x1, P4 ;  /* 0x0000000d94517211 */ /* 0x080fe400020f0eff */
[----:B------:R-:W-:-:S03]  /*13000*/  LEA.HI.X.SX32 R83, R139, R13, 0x1, P3 ;  /* 0x0000000d8b537211 */ /* 0x000fc600018f0eff */
[----:B------:R-:W3:Y:S01]  /*13010*/  LDC R148, c[0x0][0x268] ;  /* 0x00009a00ff947b82 */ /* 0x000ee20000000800 */
[----:B--2---:R-:W-:-:S05]  /*13020*/  IMAD R143, R143, 0x1d, RZ ;  /* 0x0000001d8f8f7824 */ /* 0x004fca00078e02ff */
[----:B------:R-:W-:Y:S02]  /*13030*/  LEA.HI.X.SX32 R79, R143, R13, 0x1, P5 ;  /* 0x0000000d8f4f7211 */ /* 0x000fe400028f0eff */
[----:B------:R-:W2:Y:S01]  /*13040*/  LDC R143, c[0x0][0x268] ;  /* 0x00009a00ff8f7b82 */ /* 0x000ea20000000800 */
[----:B-1----:R-:W-:-:S07]  /*13050*/  IMAD R139, R133, 0xe9, RZ ;  /* 0x000000e9858b7824 */ /* 0x002fce00078e02ff */
[----:B------:R-:W1:Y:S01]  /*13060*/  LDC R133, c[0x0][0x268] ;  /* 0x00009a00ff857b82 */ /* 0x000e620000000800 */
[----:B0-----:R-:W-:Y:S01]  /*13070*/  IMAD R135, R135, 0x1d2, RZ ;  /* 0x000001d287877824 */ /* 0x001fe200078e02ff */
[-C--:B------:R-:W-:Y:S01]  /*13080*/  LEA.HI.X.SX32 R77, R146, R13.reuse, 0x1, P6 ;  /* 0x0000000d924d7211 */ /* 0x080fe200030f0eff */
[----:B---3--:R-:W-:Y:S01]  /*13090*/  IMAD R148, R148, 0x3a4, RZ ;  /* 0x000003a494947824 */ /* 0x008fe200078e02ff */
[----:B------:R0:W-:Y:S01]  /*130a0*/  STL.64 [R1+0xb48], R80 ;  /* 0x000b485001007387 */ /* 0x0001e20000100a00 */
[----:B------:R-:W-:Y:S01]  /*130b0*/  UIADD3.64 UR4, UR10, 0x7fe, URZ ;  /* 0x000007fe0a047897 */ /* 0x000fe2000fffe03f */
[----:B------:R-:W-:Y:S02]  /*130c0*/  LEA.HI.X.SX32 R85, R141, R13, 0x1, P2 ;  /* 0x0000000d8d557211 */ /* 0x000fe400010f0eff */
[----:B------:R3:W-:Y:S01]  /*130d0*/  STL.64 [R1+0x18d8], R78 ;  /* 0x0018d84e01007387 */ /* 0x0007e20000100a00 */
[----:B------:R-:W-:-:S03]  /*130e0*/  UIADD3.64 UR4, UR10, 0xc00, URZ ;  /* 0x00000c000a047897 */ /* 0x000fc6000fffe03f */
[----:B------:R4:W-:Y:S01]  /*130f0*/  STL.64 [R1+0x17f0], R76 ;  /* 0x0017f04c01007387 */ /* 0x0009e20000100a00 */
[----:B--2---:R-:W-:Y:S01]  /*13100*/  IMAD R143, R143, 0x3a6, RZ ;  /* 0x000003a68f8f7824 */ /* 0x004fe200078e02ff */
[-C--:B0-----:R-:W-:Y:S01]  /*13110*/  IADD3 R80, P4, R135, R12.reuse, RZ ;  /* 0x0000000c87507210 */ /* 0x081fe20007f9e0ff */
[----:B------:R-:W-:Y:S01]  /*13120*/  UIADD3.64 UR4, UR10, 0xc04, URZ ;  /* 0x00000c040a047897 */ /* 0x000fe2000fffe03f */
[-C--:B---3--:R-:W-:Y:S01]  /*13130*/  IADD3 R78, P5, R148, R12.reuse, RZ ;  /* 0x0000000c944e7210 */ /* 0x088fe20007fbe0ff */
[----:B------:R-:W-:Y:S01]  /*13140*/  UIADD3.64 UR4, UR10, 0x1400, URZ ;  /* 0x000014000a047897 */ /* 0x000fe2000fffe03f */
[----:B-1----:R-:W-:Y:S01]  /*13150*/  IMAD R133, R133, 0x1d3, RZ ;  /* 0x000001d385857824 */ /* 0x002fe200078e02ff */
[----:B----4-:R-:W-:Y:S01]  /*13160*/  IADD3 R76, P6, R143, R12, RZ ;  /* 0x0000000c8f4c7210 */ /* 0x010fe20007fde0ff */
[----:B------:R-:W-:Y:S01]  /*13170*/  STL.64 [R1+0x1620], R88 ;  /* 0x0016205801007387 */ /* 0x000fe20000100a00 */
[-C--:B------:R-:W-:Y:S01]  /*13180*/  LEA.HI.X.SX32 R81, R139, R13.reuse, 0x1, P4 ;  /* 0x0000000d8b517211 */ /* 0x080fe200020f0eff */
[----:B------:R-:W-:Y:S01]  /*13190*/  UIADD3.64 UR4, UR10, 0x1404, URZ ;  /* 0x000014040a047897 */ /* 0x000fe2000fffe03f */
[-C--:B------:R-:W-:Y:S01]  /*131a0*/  LEA.HI.X.SX32 R79, R135, R13.reuse, 0x1, P5 ;  /* 0x0000000d874f7211 */ /* 0x080fe200028f0eff */
[----:B------:R-:W-:Y:S01]  /*131b0*/  STL.64 [R1+0x1280], R86 ;  /* 0x0012805601007387 */ /* 0x000fe20000100a00 */
[----:B------:R-:W-:Y:S01]  /*131c0*/  LEA.HI.X.SX32 R77, R133, R13, 0x1, P6 ;  /* 0x0000000d854d7211 */ /* 0x000fe200030f0eff */
[----:B------:R-:W-:-:S02]  /*131d0*/  UIADD3.64 UR4, UR10, 0x1c00, URZ ;  /* 0x00001c000a047897 */ /* 0x000fc4000fffe03f */
[----:B------:R-:W-:Y:S01]  /*131e0*/  UIADD3.64 UR12, UR10, 0x404, URZ ;  /* 0x000004040a0c7897 */ /* 0x000fe2000fffe03f */
[----:B------:R0:W-:Y:S01]  /*131f0*/  STL.64 [R1+0xb40], R84 ;  /* 0x000b405401007387 */ /* 0x0001e20000100a00 */
[----:B------:R-:W-:Y:S02]  /*13200*/  UIADD3.64 UR4, UR8, 0x80, URZ ;  /* 0x0000008008047897 */ /* 0x000fe4000fffe03f */
[----:B------:R-:W-:Y:S01]  /*13210*/  UIADD3.64 UR12, UR10, 0xbfe, URZ ;  /* 0x00000bfe0a0c7897 */ /* 0x000fe2000fffe03f */
[----:B------:R1:W-:Y:S01]  /*13220*/  STL.64 [R1+0xb38], R82 ;  /* 0x000b385201007387 */ /* 0x0003e20000100a00 */
[----:B------:R-:W-:Y:S02]  /*13230*/  UIADD3.64 UR4, UR8, 0x200, URZ ;  /* 0x0000020008047897 */ /* 0x000fe4000fffe03f */
[----:B------:R-:W-:Y:S01]  /*13240*/  UIADD3.64 UR12, UR10, 0xc02, URZ ;  /* 0x00000c020a0c7897 */ /* 0x000fe2000fffe03f */
[----:B------:R2:W-:Y:S01]  /*13250*/  STL.64 [R1+0x1278], R80 ;  /* 0x0012785001007387 */ /* 0x0005e20000100a00 */
[----:B------:R-:W-:-:S02]  /*13260*/  UIADD3.64 UR4, UR8, 0x380, URZ ;  /* 0x0000038008047897 */ /* 0x000fc4000fffe03f */
[----:B------:R-:W-:Y:S01]  /*13270*/  UIADD3.64 UR12, UR10, 0x13fe, URZ ;  /* 0x000013fe0a0c7897 */ /* 0x000fe2000fffe03f */
[----:B------:R3:W-:Y:S01]  /*13280*/  STL.64 [R1+0xb30], R78 ;  /* 0x000b304e01007387 */ /* 0x0007e20000100a00 */
[----:B------:R-:W-:Y:S01]  /*13290*/  UIADD3.64 UR4, UR8, 0x580, URZ ;  /* 0x0000058008047897 */ /* 0x000fe2000fffe03f */
[----:B0-----:R-:W-:Y:S01]  /*132a0*/  CS2R R84, SRZ ;  /* 0x0000000000547805 */ /* 0x001fe2000001ff00 */
[----:B------:R-:W-:Y:S01]  /*132b0*/  UIADD3.64 UR12, UR10, 0x1402, URZ ;  /* 0x000014020a0c7897 */ /* 0x000fe2000fffe03f */
[----:B------:R0:W-:Y:S01]  /*132c0*/  STL.64 [R1+0xb28], R76 ;  /* 0x000b284c01007387 */ /* 0x0001e20000100a00 */
[----:B------:R-:W-:Y:S01]  /*132d0*/  UIADD3.64 UR4, UR8, 0x700, URZ ;  /* 0x0000070008047897 */ /* 0x000fe2000fffe03f */
[----:B-1----:R-:W-:Y:S02]  /*132e0*/  CS2R R82, SRZ ;  /* 0x0000000000527805 */ /* 0x002fe4000001ff00 */
[----:B------:R-:W-:Y:S02]  /*132f0*/  CS2R R86, SRZ ;  /* 0x0000000000567805 */ /* 0x000fe4000001ff00 */
[----:B--2---:R-:W-:-:S02]  /*13300*/  CS2R R80, SRZ ;  /* 0x0000000000507805 */ /* 0x004fc4000001ff00 */
[----:B------:R-:W-:Y:S02]  /*13310*/  CS2R R88, SRZ ;  /* 0x0000000000587805 */ /* 0x000fe4000001ff00 */
[----:B------:R-:W-:Y:S02]  /*13320*/  CS2R R90, SRZ ;  /* 0x00000000005a7805 */ /* 0x000fe4000001ff00 */
[----:B------:R-:W-:Y:S02]  /*13330*/  CS2R R92, SRZ ;  /* 0x00000000005c7805 */ /* 0x000fe4000001ff00 */
[----:B---3--:R-:W-:Y:S02]  /*13340*/  CS2R R78, SRZ ;  /* 0x00000000004e7805 */ /* 0x008fe4000001ff00 */
[----:B------:R-:W-:Y:S02]  /*13350*/  CS2R R94, SRZ ;  /* 0x00000000005e7805 */ /* 0x000fe4000001ff00 */
[----:B------:R-:W-:-:S02]  /*13360*/  CS2R R96, SRZ ;  /* 0x0000000000607805 */ /* 0x000fc4000001ff00 */
[----:B------:R-:W-:Y:S02]  /*13370*/  CS2R R98, SRZ ;  /* 0x0000000000627805 */ /* 0x000fe4000001ff00 */
[----:B0-----:R-:W-:Y:S02]  /*13380*/  CS2R R76, SRZ ;  /* 0x00000000004c7805 */ /* 0x001fe4000001ff00 */
[----:B------:R-:W-:Y:S02]  /*13390*/  CS2R R100, SRZ ;  /* 0x0000000000647805 */ /* 0x000fe4000001ff00 */
[----:B------:R-:W-:Y:S02]  /*133a0*/  CS2R R102, SRZ ;  /* 0x0000000000667805 */ /* 0x000fe4000001ff00 */
[----:B------:R-:W-:Y:S02]  /*133b0*/  CS2R R104, SRZ ;  /* 0x0000000000687805 */ /* 0x000fe4000001ff00 */
[----:B------:R-:W-:-:S02]  /*133c0*/  CS2R R106, SRZ ;  /* 0x00000000006a7805 */ /* 0x000fc4000001ff00 */
[----:B------:R-:W-:Y:S02]  /*133d0*/  CS2R R108, SRZ ;  /* 0x00000000006c7805 */ /* 0x000fe4000001ff00 */
[----:B------:R-:W-:Y:S02]  /*133e0*/  CS2R R110, SRZ ;  /* 0x00000000006e7805 */ /* 0x000fe4000001ff00 */
        /* <DEDUP_REMOVED lines=19> */
[----:B------:R-:W-:Y:S01]  /*13520*/  CS2R R150, SRZ ;  /* 0x0000000000967805 */ /* 0x000fe2000001ff00 */
[----:B------:R-:W-:Y:S02]  /*13530*/  UIADD3.64 UR12, UR10, 0x1c02, URZ ;  /* 0x00001c020a0c7897 */ /* 0x000fe4000fffe03f */
[----:B------:R-:W-:Y:S02]  /*13540*/  UIADD3.64 UR16, UR10, 0x1c04, URZ ;  /* 0x00001c040a107897 */ /* 0x000fe4000fffe03f */
[----:B------:R-:W-:-:S02]  /*13550*/  UIADD3.64 UR4, UR8, 0x980, URZ ;  /* 0x0000098008047897 */ /* 0x000fc4000fffe03f */
[----:B------:R-:W-:Y:S02]  /*13560*/  UIADD3.64 UR12, UR8, 0x100, URZ ;  /* 0x00000100080c7897 */ /* 0x000fe4000fffe03f */
[----:B------:R-:W-:Y:S02]  /*13570*/  UIADD3.64 UR16, UR8, 0x180, URZ ;  /* 0x0000018008107897 */ /* 0x000fe4000fffe03f */
[----:B------:R-:W-:Y:S02]  /*13580*/  UIADD3.64 UR4, UR8, 0xb00, URZ ;  /* 0x00000b0008047897 */ /* 0x000fe4000fffe03f */
        /* <DEDUP_REMOVED lines=31> */
[----:B------:R-:W-:-:S12]  /*13780*/  UIADD3.64 UR4, UR8, 0xf00, URZ ;  /* 0x00000f0008047897 */ /* 0x000fd8000fffe03f */
.L_x_1:
[----:B------:R-:W-:Y:S01]  /*13790*/  STL [R1+0x1bfc], R216 ;  /* 0x001bfcd801007387 */ /* 0x000fe20000100800 */
[----:B-----5:R-:W-:-:S03]  /*137a0*/  IMAD.WIDE R14, R2, 0x2, R10 ;  /* 0x00000002020e7825 */ /* 0x020fc600078e020a */
[----:B------:R0:W-:Y:S01]  /*137b0*/  STL [R1+0x1bf8], R0 ;  /* 0x001bf80001007387 */ /* 0x0001e20000100800 */
[----:B------:R-:W-:-:S03]  /*137c0*/  IMAD.WIDE R156, R2, 0x2, R4 ;  /* 0x00000002029c7825 */ /* 0x000fc600078e0204 */
[----:B------:R-:W-:Y:S01]  /*137d0*/  STL [R1+0x1bf4], R12 ;  /* 0x001bf40c01007387 */ /* 0x000fe20000100800 */
[----:B------:R-:W-:-:S03]  /*137e0*/  IMAD.WIDE R152, R2, 0x2, R8 ;  /* 0x0000000202987825 */ /* 0x000fc600078e0208 */
[----:B------:R-:W-:Y:S01]  /*137f0*/  STL [R1+0x1bf0], R13 ;  /* 0x001bf00d01007387 */ /* 0x000fe20000100800 */
[----:B------:R-:W-:Y:S01]  /*13800*/  IMAD.WIDE R154, R2, 0x2, R6 ;  /* 0x00000002029a7825 */ /* 0x000fe200078e0206 */
[----:B0-----:R-:W-:Y:S02]  /*13810*/  MOV R0, UR51 ;  /* 0x0000003300007c02 */ /* 0x001fe40008000f00 */
[----:B------:R-:W-:Y:S04]  /*13820*/  STL [R1+0x1bec], R151 ;  /* 0x001bec9701007387 */ /* 0x000fe80000100800 */
        /* <DEDUP_REMOVED lines=125> */
[----:B------:R0:W-:Y:S04]  /*14000*/  STL [R1+0x19f4], R25 ;  /* 0x0019f41901007387 */ /* 0x0001e80000100800 */
[----:B------:R-:W-:Y:S04]  /*14010*/  STL [R1+0x19f0], R24 ;  /* 0x0019f01801007387 */ /* 0x000fe80000100800 */
[----:B------:R1:W-:Y:S01]  /*14020*/  STL [R1+0x19ec], R21 ;  /* 0x0019ec1501007387 */ /* 0x0003e20000100800 */
[----:B0-----:R-:W-:-:S03]  /*14030*/  MOV R25, UR50 ;  /* 0x0000003200197c02 */ /* 0x001fc60008000f00 */
[----:B------:R0:W-:Y:S04]  /*14040*/  STL [R1+0x19e8], R20 ;  /* 0x0019e81401007387 */ /* 0x0001e80000100800 */
[----:B------:R2:W-:Y:S01]  /*14050*/  STL [R1+0x19e4], R19 ;  /* 0x0019e41301007387 */ /* 0x0005e20000100800 */
[C---:B------:R-:W-:Y:S01]  /*14060*/  IMAD R167, R3.reuse, 0x3f, RZ ;  /* 0x0000003f03a77824 */ /* 0x040fe200078e02ff */
[----:B------:R-:W-:Y:S02]  /*14070*/  SHF.L.U32 R162, R3, 0x1, RZ ;  /* 0x0000000103a27819 */ /* 0x000fe400000006ff */
[----:B------:R3:W-:Y:S01]  /*14080*/  STL [R1+0x19e0], R18 ;  /* 0x0019e01201007387 */ /* 0x0007e20000100800 */
[----:B-1----:R-:W-:Y:S02]  /*14090*/  MOV R21, UR52 ;  /* 0x0000003400157c02 */ /* 0x002fe40008000f00 */
[----:B0-----:R-:W-:Y:S01]  /*140a0*/  MOV R20, UR53 ;  /* 0x0000003500147c02 */ /* 0x001fe20008000f00 */
[----:B------:R0:W-:Y:S01]  /*140b0*/  STL [R1+0x19dc], R17 ;  /* 0x0019dc1101007387 */ /* 0x0001e20000100800 */
[----:B--2---:R-:W-:-:S03]  /*140c0*/  MOV R19, UR54 ;  /* 0x0000003600137c02 */ /* 0x004fc60008000f00 */
[----:B------:R1:W2:Y:S01]  /*140d0*/  LDG.E.U16 R28, desc[UR56][R14.64] ;  /* 0x000000380e1c7981 */ /* 0x0002a2000c1e1500 */
[----:B---3--:R-:W-:-:S03]  /*140e0*/  MOV R18, UR55 ;  /* 0x0000003700127c02 */ /* 0x008fc60008000f00 */
[----:B------:R3:W-:Y:S01]  /*140f0*/  STL [R1+0x19d8], R16 ;  /* 0x0019d81001007387 */ /* 0x0007e20000100800 */
[----:B0-----:R-:W-:-:S03]  /*14100*/  MOV R17, UR48 ;  /* 0x0000003000117c02 */ /* 0x001fc60008000f00 */
[----:B------:R0:W4:Y:S01]  /*14110*/  LDG.E.U16 R24, desc[UR56][R156.64] ;  /* 0x000000389c187981 */ /* 0x000122000c1e1500 */
[----:B-1----:R-:W-:-:S03]  /*14120*/  IMAD.WIDE R14, R3, 0x2, R6 ;  /* 0x00000002030e7825 */ /* 0x002fc600078e0206 */
[----:B------:R1:W4:Y:S01]  /*14130*/  LDG.E.U16 R27, desc[UR56][R152.64] ;  /* 0x00000038981b7981 */ /* 0x000322000c1e1500 */
[----:B---3--:R-:W-:-:S03]  /*14140*/  MOV R16, UR49 ;  /* 0x0000003100107c02 */ /* 0x008fc60008000f00 */
[----:B------:R-:W-:Y:S01]  /*14150*/  STL [R1+0x1c00], R25 ;  /* 0x001c001901007387 */ /* 0x000fe20000100800 */
[----:B0-----:R-:W-:-:S03]  /*14160*/  IMAD.WIDE R156, R3, 0x2, R8 ;  /* 0x00000002039c7825 */ /* 0x001fc600078e0208 */
[----:B------:R-:W-:Y:S01]  /*14170*/  STL [R1+0x8ac], R0 ;  /* 0x0008ac0001007387 */ /* 0x000fe20000100800 */
[----:B-1----:R-:W-:-:S03]  /*14180*/  IMAD.WIDE R152, R3, 0x2, R4 ;  /* 0x0000000203987825 */ /* 0x002fc600078e0204 */
[----:B------:R-:W-:Y:S01]  /*14190*/  STL [R1+0x1c04], R16 ;  /* 0x001c041001007387 */ /* 0x000fe20000100800 */
[----:B------:R-:W-:-:S03]  /*141a0*/  IMAD.WIDE R14, R2, 0x2, R14 ;  /* 0x00000002020e7825 */ /* 0x000fc600078e020e */
[----:B------:R-:W-:Y:S01]  /*141b0*/  STL [R1+0x1c08], R17 ;  /* 0x001c081101007387 */ /* 0x000fe20000100800 */
[----:B------:R-:W-:-:S03]  /*141c0*/  IMAD.WIDE R160, R167, 0x2, R10 ;  /* 0x00000002a7a07825 */ /* 0x000fc600078e020a */
[----:B------:R-:W-:Y:S01]  /*141d0*/  STL [R1+0x1c0c], R18 ;  /* 0x001c0c1201007387 */ /* 0x000fe20000100800 */
[----:B------:R-:W-:-:S03]  /*141e0*/  IMAD.WIDE R152, R2, 0x2, R152 ;  /* 0x0000000202987825 */ /* 0x000fc600078e0298 */
[----:B------:R0:W3:Y:S01]  /*141f0*/  LDG.E.U16 R26, desc[UR56][R154.64] ;  /* 0x000000389a1a7981 */ /* 0x0000e2000c1e1500 */
[----:B------:R-:W-:-:S03]  /*14200*/  IMAD.WIDE R156, R2, 0x2, R156 ;  /* 0x00000002029c7825 */ /* 0x000fc600078e029c */
[----:B------:R1:W-:Y:S01]  /*14210*/  STL [R1+0x1c10], R19 ;  /* 0x001c101301007387 */ /* 0x0003e20000100800 */
[----:B------:R-:W-:-:S03]  /*14220*/  IMAD.WIDE R158, R162, 0x2, R4 ;  /* 0x00000002a29e7825 */ /* 0x000fc600078e0204 */
[----:B------:R1:W-:Y:S01]  /*14230*/  STL [R1+0x1c14], R20 ;  /* 0x001c141401007387 */ /* 0x0003e20000100800 */
[----:B0-----:R-:W-:-:S03]  /*14240*/  IMAD.WIDE R154, R3, 0x2, R10 ;  /* 0x00000002039a7825 */ /* 0x001fc600078e020a */
[----:B------:R0:W-:Y:S04]  /*14250*/  STL [R1+0x1c18], R21 ;  /* 0x001c181501007387 */ /* 0x0001e80000100800 */
[----:B-1----:R1:W2:Y:S04]  /*14260*/  LDG.E.U16 R19, desc[UR56][R156.64] ;  /* 0x000000389c137981 */ /* 0x0022a8000c1e1500 */
[----:B------:R1:W4:Y:S01]  /*14270*/  LDG.E.U16 R20, desc[UR56][R14.64] ;  /* 0x000000380e147981 */ /* 0x000322000c1e1500 */
[----:B------:R-:W-:-:S03]  /*14280*/  IMAD.WIDE R154, R2, 0x2, R154 ;  /* 0x00000002029a7825 */ /* 0x000fc600078e029a */
[----:B0-----:R0:W3:Y:S01]  /*14290*/  LDG.E.U16 R21, desc[UR56][R152.64] ;  /* 0x0000003898157981 */ /* 0x0010e2000c1e1500 */
[----:B-1----:R-:W-:-:S03]  /*142a0*/  IMAD.WIDE R156, R162, 0x2, R6 ;  /* 0x00000002a29c7825 */ /* 0x002fc600078e0206 */
[----:B------:R1:W2:Y:S01]  /*142b0*/  LDG.E.U16 R18, desc[UR56][R154.64] ;  /* 0x000000389a127981 */ /* 0x0002a2000c1e1500 */
[----:B------:R-:W-:-:S04]  /*142c0*/  IMAD.WIDE R14, R2, 0x2, R160 ;  /* 0x00000002020e7825 */ /* 0x000fc800078e02a0 */
[----:B0-----:R-:W-:Y:S01]  /*142d0*/  IMAD.WIDE R152, R2, 0x2, R158 ;  /* 0x0000000202987825 */ /* 0x001fe200078e029e */
[----:B------:R0:W4:Y:S03]  /*142e0*/  LDG.E.U16 R46, desc[UR56][R14.64] ;  /* 0x000000380e2e7981 */ /* 0x000126000c1e1500 */
[----:B------:R-:W-:Y:S01]  /*142f0*/  IMAD R23, R3, 0x3, RZ ;  /* 0x0000000303177824 */ /* 0x000fe200078e02ff */
[----:B------:R0:W2:Y:S01]  /*14300*/  LDG.E.U16 R17, desc[UR56][R152.64] ;  /* 0x0000003898117981 */ /* 0x0000a2000c1e1500 */
[----:B-1----:R-:W-:-:S04]  /*14310*/  IMAD.WIDE R154, R162, 0x2, R8 ;  /* 0x00000002a29a7825 */ /* 0x002fc800078e0208 */
[----:B------:R-:W-:-:S04]  /*14320*/  IMAD.WIDE R160, R23, 0x2, R4 ;  /* 0x0000000217a07825 */ /* 0x000fc800078e0204 */
[----:B0-----:R-:W-:-:S04]  /*14330*/  IMAD.WIDE R14, R162, 0x2, R10 ;  /* 0x00000002a20e7825 */ /* 0x001fc800078e020a */
[----:B------:R-:W-:-:S04]  /*14340*/  IMAD.WIDE R152, R2, 0x2, R156 ;  /* 0x0000000202987825 */ /* 0x000fc800078e029c */
[C---:B------:R-:W-:Y:S01]  /*14350*/  IMAD.WIDE R164, R23.reuse, 0x2, R6 ;  /* 0x0000000217a47825 */ /* 0x040fe200078e0206 */
[----:B------:R0:W2:Y:S03]  /*14360*/  LDG.E.U16 R16, desc[UR56][R152.64] ;  /* 0x0000003898107981 */ /* 0x0000a6000c1e1500 */
[----:B------:R-:W-:-:S04]  /*14370*/  IMAD.WIDE R162, R23, 0x2, R8 ;  /* 0x0000000217a27825 */ /* 0x000fc800078e0208 */
[----:B------:R-:W-:-:S04]  /*14380*/  IMAD.WIDE R158, R2, 0x2, R154 ;  /* 0x00000002029e7825 */ /* 0x000fc800078e029a */
[C---:B------:R-:W-:Y:S01]  /*14390*/  IMAD.WIDE R156, R2.reuse, 0x2, R14 ;  /* 0x00000002029c7825 */ /* 0x040fe200078e020e */
[----:B------:R-:W2:Y:S03]  /*143a0*/  LDG.E.U16 R29, desc[UR56][R158.64] ;  /* 0x000000389e1d7981 */ /* 0x000ea6000c1e1500 */
[C---:B------:R-:W-:Y:S01]  /*143b0*/  IMAD.WIDE R154, R2.reuse, 0x2, R160 ;  /* 0x00000002029a7825 */ /* 0x040fe200078e02a0 */
[----:B------:R-:W2:Y:S03]  /*143c0*/  LDG.E.U16 R25, desc[UR56][R156.64] ;  /* 0x000000389c197981 */ /* 0x000ea6000c1e1500 */
[C---:B0-----:R-:W-:Y:S01]  /*143d0*/  IMAD.WIDE R152, R2.reuse, 0x2, R164 ;  /* 0x0000000202987825 */ /* 0x041fe200078e02a4 */
[----:B------:R0:W2:Y:S03]  /*143e0*/  LDG.E.U16 R13, desc[UR56][R154.64] ;  /* 0x000000389a0d7981 */ /* 0x0000a6000c1e1500 */
[----:B------:R-:W-:Y:S01]  /*143f0*/  IMAD.WIDE R14, R2, 0x2, R162 ;  /* 0x00000002020e7825 */ /* 0x000fe200078e02a2 */
[----:B------:R1:W2:Y:S04]  /*14400*/  LDG.E.U16 R12, desc[UR56][R152.64] ;  /* 0x00000038980c7981 */ /* 0x0002a8000c1e1500 */
[----:B------:R1:W2:Y:S01]  /*14410*/  LDG.E.U16 R0, desc[UR56][R14.64] ;  /* 0x000000380e007981 */ /* 0x0002a2000c1e1500 */
[----:B------:R-:W-:-:S02]  /*14420*/  IMAD.SHL.U32 R160, R3, 0x4, RZ ;  /* 0x0000000403a07824 */ /* 0x000fc400078e00ff */
[----:B0-----:R-:W-:-:S04]  /*14430*/  IMAD.WIDE R154, R23, 0x2, R10 ;  /* 0x00000002179a7825 */ /* 0x001fc800078e020a */
[----:B-1----:R-:W-:-:S04]  /*14440*/  IMAD.WIDE R152, R160, 0x2, R4 ;  /* 0x00000002a0987825 */ /* 0x002fc800078e0204 */
[----:B------:R-:W-:-:S04]  /*14450*/  IMAD.WIDE R14, R160, 0x2, R6 ;  /* 0x00000002a00e7825 */ /* 0x000fc800078e0206 */
[----:B------:R-:W-:-:S04]  /*14460*/  IMAD.WIDE R156, R160, 0x2, R8 ;  /* 0x00000002a09c7825 */ /* 0x000fc800078e0208 */
[----:B------:R-:W-:-:S04]  /*14470*/  IMAD.WIDE R160, R160, 0x2, R10 ;  /* 0x00000002a0a07825 */ /* 0x000fc800078e020a */
[----:B------:R-:W-:Y:S02]  /*14480*/  IMAD R166, R3, 0x5, RZ ;  /* 0x0000000503a67824 */ /* 0x000fe400078e02ff */
[----:B------:R-:W-:-:S04]  /*14490*/  IMAD.WIDE R162, R2, 0x2, R154 ;  /* 0x0000000202a27825 */ /* 0x000fc800078e029a */
[----:B------:R-:W-:-:S04]  /*144a0*/  IMAD.WIDE R158, R2, 0x2, R152 ;  /* 0x00000002029e7825 */ /* 0x000fc800078e0298 */
[----:B------:R-:W-:-:S04]  /*144b0*/  IMAD.WIDE R164, R166, 0x2, R4 ;  /* 0x00000002a6a47825 */ /* 0x000fc800078e0204 */
[----:B------:R-:W-:-:S04]  /*144c0*/  IMAD.WIDE R154, R2, 0x2, R14 ;  /* 0x00000002029a7825 */ /* 0x000fc800078e020e */
[----:B------:R-:W-:-:S04]  /*144d0*/  IMAD.WIDE R152, R2, 0x2, R156 ;  /* 0x0000000202987825 */ /* 0x000fc800078e029c */
[----:B------:R-:W-:-:S04]  /*144e0*/  IMAD.WIDE R14, R2, 0x2, R160 ;  /* 0x00000002020e7825 */ /* 0x000fc800078e02a0 */
[----:B------:R-:W-:-:S04]  /*144f0*/  IMAD.WIDE R156, R166, 0x2, R10 ;  /* 0x00000002a69c7825 */ /* 0x000fc800078e020a */
[----:B------:R-:W-:-:S04]  /*14500*/  IMAD R23, R3, 0x6, RZ ;  /* 0x0000000603177824 */ /* 0x000fc800078e02ff */
[----:B------:R-:W-:Y:S01]  /*14510*/  IMAD.WIDE R160, R23, 0x2, R4 ;  /* 0x0000000217a07825 */ /* 0x000fe200078e0204 */
[----:B----4-:R-:W-:Y:S04]  /*14520*/  STL [R1+0x1c1c], R46 ;  /* 0x001c1c2e01007387 */ /* 0x010fe80000100800 */
[----:B---3--:R-:W-:Y:S04]  /*14530*/  STL [R1+0x87c], R21 ;  /* 0x00087c1501007387 */ /* 0x008fe80000100800 */
[----:B------:R-:W-:Y:S04]  /*14540*/  STL [R1+0x874], R20 ;  /* 0x0008741401007387 */ /* 0x000fe80000100800 */
[----:B--2---:R0:W-:Y:S04]  /*14550*/  STL [R1+0x870], R19 ;  /* 0x0008701301007387 */ /* 0x0041e80000100800 */
[----:B------:R1:W-:Y:S04]  /*14560*/  STL [R1+0x86c], R18 ;  /* 0x00086c1201007387 */ /* 0x0003e80000100800 */
[----:B------:R2:W-:Y:S04]  /*14570*/  STL [R1+0x868], R17 ;  /* 0x0008681101007387 */ /* 0x0005e80000100800 */
[----:B0-----:R0:W3:Y:S04]  /*14580*/  LDG.E.U16 R19, desc[UR56][R154.64] ;  /* 0x000000389a137981 */ /* 0x0010e8000c1e1500 */
[----:B-1----:R1:W4:Y:S04]  /*14590*/  LDG.E.U16 R18, desc[UR56][R152.64] ;  /* 0x0000003898127981 */ /* 0x002328000c1e1500 */
[----:B--2---:R2:W4:Y:S01]  /*145a0*/  LDG.E.U16 R17, desc[UR56][R14.64] ;  /* 0x000000380e117981 */ /* 0x004522000c1e1500 */
[----:B0-----:R-:W-:-:S03]  /*145b0*/  IMAD.WIDE R154, R2, 0x2, R164 ;  /* 0x00000002029a7825 */ /* 0x001fc600078e02a4 */
[----:B------:R0:W3:Y:S01]  /*145c0*/  LDG.E.U16 R20, desc[UR56][R158.64] ;  /* 0x000000389e147981 */ /* 0x0000e2000c1e1500 */
[----:B-1----:R-:W-:-:S03]  /*145d0*/  IMAD.WIDE R152, R166, 0x2, R6 ;  /* 0x00000002a6987825 */ /* 0x002fc600078e0206 */
[----:B------:R-:W4:Y:S01]  /*145e0*/  LDG.E.U16 R21, desc[UR56][R162.64] ;  /* 0x00000038a2157981 */ /* 0x000f22000c1e1500 */
[----:B--2---:R-:W-:-:S03]  /*145f0*/  IMAD.WIDE R14, R166, 0x2, R8 ;  /* 0x00000002a60e7825 */ /* 0x004fc600078e0208 */
[----:B------:R1:W-:Y:S01]  /*14600*/  STL [R1+0x864], R16 ;  /* 0x0008641001007387 */ /* 0x0003e20000100800 */
[----:B0-----:R-:W-:-:S03]  /*14610*/  IMAD.WIDE R158, R23, 0x2, R6 ;  /* 0x00000002179e7825 */ /* 0x001fc600078e0206 */
[----:B------:R-:W-:Y:S04]  /*14620*/  STL [R1+0x860], R29 ;  /* 0x0008601d01007387 */ /* 0x000fe80000100800 */
[----:B-1----:R0:W2:Y:S04]  /*14630*/  LDG.E.U16 R16, desc[UR56][R154.64] ;  /* 0x000000389a107981 */ /* 0x0020a8000c1e1500 */
[----:B------:R-:W-:Y:S01]  /*14640*/  STL [R1+0x85c], R25 ;  /* 0x00085c1901007387 */ /* 0x000fe20000100800 */
[----:B0-----:R-:W-:-:S04]  /*14650*/  IMAD.WIDE R154, R2, 0x2, R152 ;  /* 0x00000002029a7825 */ /* 0x001fc800078e0298 */
[C---:B------:R-:W-:Y:S01]  /*14660*/  IMAD.WIDE R152, R2.reuse, 0x2, R14 ;  /* 0x0000000202987825 */ /* 0x040fe200078e020e */
[----:B------:R0:W-:Y:S03]  /*14670*/  STL [R1+0x858], R13 ;  /* 0x0008580d01007387 */ /* 0x0001e60000100800 */
[C---:B------:R-:W-:Y:S01]  /*14680*/  IMAD.WIDE R14, R2.reuse, 0x2, R156 ;  /* 0x00000002020e7825 */ /* 0x040fe200078e029c */
[----:B------:R1:W-:Y:S03]  /*14690*/  STL [R1+0x854], R12 ;  /* 0x0008540c01007387 */ /* 0x0003e60000100800 */
[----:B------:R-:W-:Y:S01]  /*146a0*/  IMAD.WIDE R156, R23, 0x2, R8 ;  /* 0x00000002179c7825 */ /* 0x000fe200078e0208 */
[----:B------:R1:W-:Y:S04]  /*146b0*/  STL [R1+0x850], R0 ;  /* 0x0008500001007387 */ /* 0x0003e80000100800 */
[----:B0-----:R0:W2:Y:S04]  /*146c0*/  LDG.E.U16 R13, desc[UR56][R154.64] ;  /* 0x000000389a0d7981 */ /* 0x0010a8000c1e1500 */
[----:B-1----:R1:W2:Y:S04]  /*146d0*/  LDG.E.U16 R12, desc[UR56][R152.64] ;  /* 0x00000038980c7981 */ /* 0x0022a8000c1e1500 */
[----:B------:R1:W2:Y:S01]  /*146e0*/  LDG.E.U16 R0, desc[UR56][R14.64] ;  /* 0x000000380e007981 */ /* 0x0002a2000c1e1500 */
[----:B0-----:R-:W-:-:S04]  /*146f0*/  IMAD.WIDE R154, R2, 0x2, R160 ;  /* 0x00000002029a7825 */ /* 0x001fc800078e02a0 */
[C---:B-1----:R-:W-:Y:S01]  /*14700*/  IMAD.WIDE R152, R2.reuse, 0x2, R158 ;  /* 0x0000000202987825 */ /* 0x042fe200078e029e */
[----:B------:R0:W3:Y:S03]  /*14710*/  LDG.E.U16 R129, desc[UR56][R154.64] ;  /* 0x000000389a817981 */ /* 0x0000e6000c1e1500 */
[----:B------:R-:W-:Y:S01]  /*14720*/  IMAD.WIDE R14, R2, 0x2, R156 ;  /* 0x00000002020e7825 */ /* 0x000fe200078e029c */
[----:B------:R1:W4:Y:S04]  /*14730*/  LDG.E.U16 R128, desc[UR56][R152.64] ;  /* 0x0000003898807981 */ /* 0x000328000c1e1500 */
[----:B------:R1:W2:Y:S01]  /*14740*/  LDG.E.U16 R127, desc[UR56][R14.64] ;  /* 0x000000380e7f7981 */ /* 0x0002a2000c1e1500 */
[----:B------:R-:W-:-:S02]  /*14750*/  IMAD R160, R3, 0x7, RZ ;  /* 0x0000000703a07824 */ /* 0x000fc400078e02ff */
[----:B------:R-:W-:-:S04]  /*14760*/  IMAD.WIDE R156, R23, 0x2, R10 ;  /* 0x00000002179c7825 */ /* 0x000fc800078e020a */
[----:B0-----:R-:W-:-:S04]  /*14770*/  IMAD.WIDE R154, R160, 0x2, R4 ;  /* 0x00000002a09a7825 */ /* 0x001fc800078e0204 */
[----:B-1----:R-:W-:-:S04]  /*14780*/  IMAD.WIDE R152, R160, 0x2, R6 ;  /* 0x00000002a0987825 */ /* 0x002fc800078e0206 */
[----:B------:R-:W-:-:S04]  /*14790*/  IMAD.WIDE R156, R2, 0x2, R156 ;  /* 0x00000002029c7825 */ /* 0x000fc800078e029c */
[----:B------:R-:W-:Y:S01]  /*147a0*/  IMAD.WIDE R158, R2, 0x2, R154 ;  /* 0x00000002029e7825 */ /* 0x000fe200078e029a */
[----:B------:R0:W2:Y:S03]  /*147b0*/  LDG.E.U16 R126, desc[UR56][R156.64] ;  /* 0x000000389c7e7981 */ /* 0x0000a6000c1e1500 */
[----:B------:R-:W-:Y:S01]  /*147c0*/  IMAD.WIDE R14, R160, 0x2, R8 ;  /* 0x00000002a00e7825 */ /* 0x000fe200078e0208 */
[----:B------:R-:W2:Y:S03]  /*147d0*/  LDG.E.U16 R77, desc[UR56][R158.64] ;  /* 0x000000389e4d7981 */ /* 0x000ea6000c1e1500 */
[----:B0-----:R-:W-:-:S05]  /*147e0*/  IMAD.WIDE R156, R2, 0x2, R152 ;  /* 0x00000002029c7825 */ /* 0x001fca00078e0298 */
[----:B------:R-:W2:Y:S01]  /*147f0*/  LDG.E.U16 R76, desc[UR56][R156.64] ;  /* 0x000000389c4c7981 */ /* 0x000ea2000c1e1500 */
[----:B------:R-:W-:-:S05]  /*14800*/  IMAD.WIDE R154, R2, 0x2, R14 ;  /* 0x00000002029a7825 */ /* 0x000fca00078e020e */
[----:B------:R0:W2:Y:S01]  /*14810*/  LDG.E.U16 R75, desc[UR56][R154.64] ;  /* 0x000000389a4b7981 */ /* 0x0000a2000c1e1500 */
[----:B------:R-:W-:Y:S01]  /*14820*/  SHF.L.U32 R164, R3, 0x3, RZ ;  /* 0x0000000303a47819 */ /* 0x000fe200000006ff */
[----:B------:R-:W-:-:S04]  /*14830*/  IMAD.WIDE R160, R160, 0x2, R10 ;  /* 0x00000002a0a07825 */ /* 0x000fc800078e020a */
[----:B------:R-:W-:-:S04]  /*14840*/  IMAD.WIDE R162, R164, 0x2, R4 ;  /* 0x00000002a4a27825 */ /* 0x000fc800078e0204 */
[----:B------:R-:W-:-:S04]  /*14850*/  IMAD.WIDE R152, R2, 0x2, R160 ;  /* 0x0000000202987825 */ /* 0x000fc800078e02a0 */
[----:B------:R-:W-:Y:S01]  /*14860*/  IMAD.WIDE R14, R2, 0x2, R162 ;  /* 0x00000002020e7825 */ /* 0x000fe200078e02a2 */
[----:B------:R1:W2:Y:S03]  /*14870*/  LDG.E.U16 R74, desc[UR56][R152.64] ;  /* 0x00000038984a7981 */ /* 0x0002a6000c1e1500 */
[C---:B0-----:R-:W-:Y:S01]  /*14880*/  IMAD.WIDE R154, R164.reuse, 0x2, R6 ;  /* 0x00000002a49a7825 */ /* 0x041fe200078e0206 */
[----:B------:R0:W2:Y:S03]  /*14890*/  LDG.E.U16 R29, desc[UR56][R14.64] ;  /* 0x000000380e1d7981 */ /* 0x0000a6000c1e1500 */
[----:B------:R-:W-:Y:S02]  /*148a0*/  IMAD R23, R3, 0x9, RZ ;  /* 0x0000000903177824 */ /* 0x000fe400078e02ff */
[----:B-1----:R-:W-:-:S04]  /*148b0*/  IMAD.WIDE R152, R164, 0x2, R8 ;  /* 0x00000002a4987825 */ /* 0x002fc800078e0208 */
[----:B0-----:R-:W-:-:S04]  /*148c0*/  IMAD.WIDE R14, R164, 0x2, R10 ;  /* 0x00000002a40e7825 */ /* 0x001fc800078e020a */
[----:B------:R-:W-:-:S04]  /*148d0*/  IMAD.WIDE R154, R2, 0x2, R154 ;  /* 0x00000002029a7825 */ /* 0x000fc800078e029a */
[C---:B------:R-:W-:Y:S01]  /*148e0*/  IMAD.WIDE R160, R23.reuse, 0x2, R4 ;  /* 0x0000000217a07825 */ /* 0x040fe200078e0204 */
[----:B------:R0:W2:Y:S03]  /*148f0*/  LDG.E.U16 R30, desc[UR56][R154.64] ;  /* 0x000000389a1e7981 */ /* 0x0000a6000c1e1500 */
[----:B------:R-:W-:-:S04]  /*14900*/  IMAD.WIDE R162, R23, 0x2, R6 ;  /* 0x0000000217a27825 */ /* 0x000fc800078e0206 */
[----:B------:R-:W-:-:S04]  /*14910*/  IMAD.WIDE R158, R2, 0x2, R152 ;  /* 0x00000002029e7825 */ /* 0x000fc800078e0298 */
[----:B------:R-:W-:Y:S01]  /*14920*/  IMAD.WIDE R164, R23, 0x2, R8 ;  /* 0x0000000217a47825 */ /* 0x000fe200078e0208 */
[----:B------:R-:W2:Y:S03]  /*14930*/  LDG.E.U16 R25, desc[UR56][R158.64] ;  /* 0x000000389e197981 */ /* 0x000ea6000c1e1500 */
[----:B------:R-:W-:-:S04]  /*14940*/  IMAD.WIDE R156, R2, 0x2, R14 ;  /* 0x00000002029c7825 */ /* 0x000fc800078e020e */
[----:B0-----:R-:W-:-:S04]  /*14950*/  IMAD.WIDE R154, R2, 0x2, R160 ;  /* 0x00000002029a7825 */ /* 0x001fc800078e02a0 */
[----:B------:R-:W-:-:S04]  /*14960*/  IMAD.WIDE R152, R2, 0x2, R162 ;  /* 0x0000000202987825 */ /* 0x000fc800078e02a2 */
[----:B------:R-:W-:-:S04]  /*14970*/  IMAD.WIDE R14, R2, 0x2, R164 ;  /* 0x00000002020e7825 */ /* 0x000fc800078e02a4 */
[C---:B------:R-:W-:Y:S02]  /*14980*/  IMAD R160, R3.reuse, 0xa, RZ ;  /* 0x0000000a03a07824 */ /* 0x040fe400078e02ff */
[----:B------:R-:W-:-:S04]  /*14990*/  IMAD R164, R3, 0xb, RZ ;  /* 0x0000000b03a47824 */ /* 0x000fc800078e02ff */
[----:B------:R-:W-:Y:S01]  /*149a0*/  IMAD.WIDE R162, R164, 0x2, R4 ;  /* 0x00000002a4a27825 */ /* 0x000fe200078e0204 */
[----:B---3--:R-:W-:Y:S04]  /*149b0*/  STL [R1+0x1c20], R129 ;  /* 0x001c208101007387 */ /* 0x008fe80000100800 */
[----:B----4-:R-:W-:Y:S04]  /*149c0*/  STL [R1+0x1c24], R128 ;  /* 0x001c248001007387 */ /* 0x010fe80000100800 */
[----:B--2---:R-:W-:Y:S04]  /*149d0*/  STL [R1+0x1c28], R127 ;  /* 0x001c287f01007387 */ /* 0x004fe80000100800 */
[----:B------:R0:W-:Y:S04]  /*149e0*/  STL [R1+0x84c], R21 ;  /* 0x00084c1501007387 */ /* 0x0001e80000100800 */
[----:B------:R1:W-:Y:S04]  /*149f0*/  STL [R1+0x848], R20 ;  /* 0x0008481401007387 */ /* 0x0003e80000100800 */
[----:B0-----:R-:W2:Y:S04]  /*14a00*/  LDG.E.U16 R21, desc[UR56][R156.64] ;  /* 0x000000389c157981 */ /* 0x001ea8000c1e1500 */
[----:B-1----:R0:W3:Y:S04]  /*14a10*/  LDG.E.U16 R20, desc[UR56][R154.64] ;  /* 0x000000389a147981 */ /* 0x0020e8000c1e1500 */
[----:B------:R1:W-:Y:S04]  /*14a20*/  STL [R1+0x844], R19 ;  /* 0x0008441301007387 */ /* 0x0003e80000100800 */
[----:B------:R4:W-:Y:S01]  /*14a30*/  STL [R1+0x840], R18 ;  /* 0x0008401201007387 */ /* 0x0009e20000100800 */
[----:B0-----:R-:W-:-:S03]  /*14a40*/  IMAD.WIDE R154, R23, 0x2, R10 ;  /* 0x00000002179a7825 */ /* 0x001fc600078e020a */
[----:B-1----:R0:W3:Y:S01]  /*14a50*/  LDG.E.U16 R19, desc[UR56][R152.64] ;  /* 0x0000003898137981 */ /* 0x0020e2000c1e1500 */
[----:B------:R-:W-:-:S03]  /*14a60*/  IMAD.WIDE R156, R160, 0x2, R8 ;  /* 0x00000002a09c7825 */ /* 0x000fc600078e0208 */
[----:B----4-:R1:W4:Y:S01]  /*14a70*/  LDG.E.U16 R18, desc[UR56][R14.64] ;  /* 0x000000380e127981 */ /* 0x010322000c1e1500 */
[----:B------:R-:W-:-:S04]  /*14a80*/  IMAD.WIDE R154, R2, 0x2, R154 ;  /* 0x00000002029a7825 */ /* 0x000fc800078e029a */
[C---:B0-----:R-:W-:Y:S01]  /*14a90*/  IMAD.WIDE R152, R160.reuse, 0x2, R4 ;  /* 0x00000002a0987825 */ /* 0x041fe200078e0204 */
[----:B------:R0:W-:Y:S03]  /*14aa0*/  STL [R1+0x83c], R17 ;  /* 0x00083c1101007387 */ /* 0x0001e60000100800 */
[C---:B-1----:R-:W-:Y:S01]  /*14ab0*/  IMAD.WIDE R14, R160.reuse, 0x2, R6 ;  /* 0x00000002a00e7825 */ /* 0x042fe200078e0206 */
[----:B------:R1:W4:Y:S03]  /*14ac0*/  LDG.E.U16 R32, desc[UR56][R154.64] ;  /* 0x000000389a207981 */ /* 0x000326000c1e1500 */
[----:B------:R-:W-:Y:S01]  /*14ad0*/  IMAD.WIDE R160, R160, 0x2, R10 ;  /* 0x00000002a0a07825 */ /* 0x000fe200078e020a */
[----:B------:R-:W-:Y:S03]  /*14ae0*/  STL [R1+0x1c2c], R126 ;  /* 0x001c2c7e01007387 */ /* 0x000fe60000100800 */
[C---:B------:R-:W-:Y:S01]  /*14af0*/  IMAD.WIDE R158, R2.reuse, 0x2, R152 ;  /* 0x00000002029e7825 */ /* 0x040fe200078e0298 */
[----:B------:R0:W-:Y:S03]  /*14b00*/  STL [R1+0x838], R16 ;  /* 0x0008381001007387 */ /* 0x0001e60000100800 */
[C---:B------:R-:W-:Y:S01]  /*14b10*/  IMAD.WIDE R152, R2.reuse, 0x2, R14 ;  /* 0x0000000202987825 */ /* 0x040fe200078e020e */
[----:B------:R-:W-:Y:S03]  /*14b20*/  STL [R1+0x1c30], R77 ;  /* 0x001c304d01007387 */ /* 0x000fe60000100800 */
[C---:B------:R-:W-:Y:S01]  /*14b30*/  IMAD.WIDE R14, R2.reuse, 0x2, R156 ;  /* 0x00000002020e7825 */ /* 0x040fe200078e029c */
[----:B------:R0:W-:Y:S03]  /*14b40*/  STL [R1+0x834], R13 ;  /* 0x0008340d01007387 */ /* 0x0001e60000100800 */
[C---:B-1----:R-:W-:Y:S01]  /*14b50*/  IMAD.WIDE R154, R2.reuse, 0x2, R160 ;  /* 0x00000002029a7825 */ /* 0x042fe200078e02a0 */
[----:B0-----:R-:W4:Y:S04]  /*14b60*/  LDG.E.U16 R17, desc[UR56][R158.64] ;  /* 0x000000389e117981 */ /* 0x001f28000c1e1500 */
[----:B------:R-:W-:Y:S04]  /*14b70*/  STL [R1+0x1c34], R76 ;  /* 0x001c344c01007387 */ /* 0x000fe80000100800 */
[----:B------:R-:W4:Y:S04]  /*14b80*/  LDG.E.U16 R16, desc[UR56][R152.64] ;  /* 0x0000003898107981 */ /* 0x000f28000c1e1500 */
[----:B------:R0:W-:Y:S04]  /*14b90*/  STL [R1+0x830], R12 ;  /* 0x0008300c01007387 */ /* 0x0001e80000100800 */
[----:B------:R1:W4:Y:S04]  /*14ba0*/  LDG.E.U16 R13, desc[UR56][R14.64] ;  /* 0x000000380e0d7981 */ /* 0x000328000c1e1500 */
[----:B0-----:R0:W4:Y:S01]  /*14bb0*/  LDG.E.U16 R12, desc[UR56][R154.64] ;  /* 0x000000389a0c7981 */ /* 0x001122000c1e1500 */
[----:B-1----:R-:W-:-:S03]  /*14bc0*/  IMAD.WIDE R14, R2, 0x2, R162 ;  /* 0x00000002020e7825 */ /* 0x002fc600078e02a2 */
[----:B------:R-:W-:Y:S04]  /*14bd0*/  STL [R1+0x1c38], R75 ;  /* 0x001c384b01007387 */ /* 0x000fe80000100800 */
[----:B------:R1:W-:Y:S04]  /*14be0*/  STL [R1+0x82c], R0 ;  /* 0x00082c0001007387 */ /* 0x0003e80000100800 */
[----:B-1----:R1:W4:Y:S01]  /*14bf0*/  LDG.E.U16 R0, desc[UR56][R14.64] ;  /* 0x000000380e007981 */ /* 0x002322000c1e1500 */
[----:B0-----:R-:W-:-:S04]  /*14c00*/  IMAD.WIDE R154, R164, 0x2, R6 ;  /* 0x00000002a49a7825 */ /* 0x001fc800078e0206 */
[----:B------:R-:W-:-:S04]  /*14c10*/  IMAD.WIDE R152, R164, 0x2, R8 ;  /* 0x00000002a4987825 */ /* 0x000fc800078e0208 */
[----:B------:R-:W-:Y:S02]  /*14c20*/  IMAD R23, R3, 0xc, RZ ;  /* 0x0000000c03177824 */ /* 0x000fe400078e02ff */
[----:B-1----:R-:W-:-:S04]  /*14c30*/  IMAD.WIDE R14, R164, 0x2, R10 ;  /* 0x00000002a40e7825 */ /* 0x002fc800078e020a */
[----:B------:R-:W-:-:S04]  /*14c40*/  IMAD.WIDE R160, R23, 0x2, R4 ;  /* 0x0000000217a07825 */ /* 0x000fc800078e0204 */
[----:B------:R-:W-:Y:S01]  /*14c50*/  IMAD.WIDE R154, R2, 0x2, R154 ;  /* 0x00000002029a7825 */ /* 0x000fe200078e029a */
[----:B------:R-:W-:Y:S03]  /*14c60*/  STL [R1+0x1c3c], R74 ;  /* 0x001c3c4a01007387 */ /* 0x000fe60000100800 */
[----:B------:R-:W-:-:S04]  /*14c70*/  IMAD.WIDE R158, R23, 0x2, R6 ;  /* 0x00000002179e7825 */ /* 0x000fc800078e0206 */
[C---:B------:R-:W-:Y:S01]  /*14c80*/  IMAD.WIDE R152, R2.reuse, 0x2, R152 ;  /* 0x0000000202987825 */ /* 0x040fe200078e0298 */
[----:B------:R0:W-:Y:S03]  /*14c90*/  STL [R1+0x800], R25 ;  /* 0x0008001901007387 */ /* 0x0001e60000100800 */
[----:B------:R-:W-:Y:S01]  /*14ca0*/  IMAD.WIDE R156, R23, 0x2, R8 ;  /* 0x00000002179c7825 */ /* 0x000fe200078e0208 */
[----:B------:R1:W4:Y:S03]  /*14cb0*/  LDG.E.U16 R31, desc[UR56][R154.64] ;  /* 0x000000389a1f7981 */ /* 0x000326000c1e1500 */
[C---:B------:R-:W-:Y:S01]  /*14cc0*/  IMAD.WIDE R14, R2.reuse, 0x2, R14 ;  /* 0x00000002020e7825 */ /* 0x040fe200078e020e */
[----:B0-----:R0:W4:Y:S03]  /*14cd0*/  LDG.E.U16 R25, desc[UR56][R152.64] ;  /* 0x0000003898197981 */ /* 0x001126000c1e1500 */
[----:B-1----:R-:W-:-:S04]  /*14ce0*/  IMAD.WIDE R154, R2, 0x2, R160 ;  /* 0x00000002029a7825 */ /* 0x002fc800078e02a0 */
[----:B0-----:R-:W-:-:S04]  /*14cf0*/  IMAD.WIDE R152, R2, 0x2, R158 ;  /* 0x0000000202987825 */ /* 0x001fc800078e029e */
[----:B------:R-:W-:Y:S01]  /*14d00*/  IMAD R162, R3, 0xe, RZ ;  /* 0x0000000e03a27824 */ /* 0x000fe200078e02ff */
[----:B--2---:R0:W-:Y:S04]  /*14d10*/  STL [R1+0x7fc], R21 ;  /* 0x0007fc1501007387 */ /* 0x0041e80000100800 */
[----:B---3--:R1:W-:Y:S04]  /*14d20*/  STL [R1+0x7f8], R20 ;  /* 0x0007f81401007387 */ /* 0x0083e80000100800 */
[----:B0-----:R0:W2:Y:S04]  /*14d30*/  LDG.E.U16 R21, desc[UR56][R14.64] ;  /* 0x000000380e157981 */ /* 0x0010a8000c1e1500 */
[----:B-1----:R1:W3:Y:S01]  /*14d40*/  LDG.E.U16 R20, desc[UR56][R154.64] ;  /* 0x000000389a147981 */ /* 0x0022e2000c1e1500 */
[----:B0-----:R-:W-:-:S03]  /*14d50*/  IMAD.WIDE R14, R2, 0x2, R156 ;  /* 0x00000002020e7825 */ /* 0x001fc600078e029c */
[----:B------:R0:W-:Y:S01]  /*14d60*/  STL [R1+0x7f4], R19 ;  /* 0x0007f41301007387 */ /* 0x0001e20000100800 */
[----:B------:R-:W-:-:S03]  /*14d70*/  IMAD R156, R3, 0xd, RZ ;  /* 0x0000000d039c7824 */ /* 0x000fc600078e02ff */
[----:B----4-:R4:W-:Y:S01]  /*14d80*/  STL [R1+0x7f0], R18 ;  /* 0x0007f01201007387 */ /* 0x0109e20000100800 */
[----:B-1----:R-:W-:-:S03]  /*14d90*/  IMAD.WIDE R154, R23, 0x2, R10 ;  /* 0x00000002179a7825 */ /* 0x002fc600078e020a */
[----:B0-----:R0:W3:Y:S01]  /*14da0*/  LDG.E.U16 R19, desc[UR56][R152.64] ;  /* 0x0000003898137981 */ /* 0x0010e2000c1e1500 */
[----:B------:R-:W-:-:S03]  /*14db0*/  IMAD.WIDE R158, R156, 0x2, R8 ;  /* 0x000000029c9e7825 */ /* 0x000fc600078e0208 */
[----:B----4-:R1:W4:Y:S01]  /*14dc0*/  LDG.E.U16 R18, desc[UR56][R14.64] ;  /* 0x000000380e127981 */ /* 0x010322000c1e1500 */
[----:B------:R-:W-:-:S04]  /*14dd0*/  IMAD.WIDE R160, R2, 0x2, R154 ;  /* 0x0000000202a07825 */ /* 0x000fc800078e029a */
[----:B0-----:R-:W-:-:S04]  /*14de0*/  IMAD.WIDE R152, R156, 0x2, R4 ;  /* 0x000000029c987825 */ /* 0x001fc800078e0204 */
[----:B-1----:R-:W-:-:S04]  /*14df0*/  IMAD.WIDE R14, R156, 0x2, R6 ;  /* 0x000000029c0e7825 */ /* 0x002fc800078e0206 */
[C---:B------:R-:W-:Y:S01]  /*14e00*/  IMAD.WIDE R154, R2.reuse, 0x2, R152 ;  /* 0x00000002029a7825 */ /* 0x040fe200078e0298 */
[----:B------:R-:W-:Y:S03]  /*14e10*/  STL [R1+0x7ec], R32 ;  /* 0x0007ec2001007387 */ /* 0x000fe60000100800 */
[C---:B------:R-:W-:Y:S01]  /*14e20*/  IMAD.WIDE R152, R2.reuse, 0x2, R14 ;  /* 0x0000000202987825 */ /* 0x040fe200078e020e */
[----:B------:R0:W-:Y:S03]  /*14e30*/  STL [R1+0x7e8], R17 ;  /* 0x0007e81101007387 */ /* 0x0001e60000100800 */
[----:B------:R-:W-:-:S04]  /*14e40*/  IMAD.WIDE R14, R2, 0x2, R158 ;  /* 0x00000002020e7825 */ /* 0x000fc800078e029e */
[----:B------:R-:W-:Y:S01]  /*14e50*/  IMAD.WIDE R158, R162, 0x2, R4 ;  /* 0x00000002a29e7825 */ /* 0x000fe200078e0204 */
[----:B------:R1:W-:Y:S03]  /*14e60*/  STL [R1+0x7e4], R16 ;  /* 0x0007e41001007387 */ /* 0x0003e60000100800 */
[----:B------:R-:W-:Y:S01]  /*14e70*/  IMAD.WIDE R156, R156, 0x2, R10 ;  /* 0x000000029c9c7825 */ /* 0x000fe200078e020a */
[----:B0-----:R-:W4:Y:S04]  /*14e80*/  LDG.E.U16 R17, desc[UR56][R160.64] ;  /* 0x00000038a0117981 */ /* 0x001f28000c1e1500 */
[----:B------:R0:W-:Y:S04]  /*14e90*/  STL [R1+0x7e0], R13 ;  /* 0x0007e00d01007387 */ /* 0x0001e80000100800 */
[----:B-1----:R1:W4:Y:S04]  /*14ea0*/  LDG.E.U16 R16, desc[UR56][R154.64] ;  /* 0x000000389a107981 */ /* 0x002328000c1e1500 */
[----:B------:R1:W-:Y:S04]  /*14eb0*/  STL [R1+0x7dc], R12 ;  /* 0x0007dc0c01007387 */ /* 0x0003e80000100800 */
[----:B0-----:R0:W4:Y:S01]  /*14ec0*/  LDG.E.U16 R13, desc[UR56][R152.64] ;  /* 0x00000038980d7981 */ /* 0x001122000c1e1500 */
[----:B-1----:R-:W-:-:S03]  /*14ed0*/  IMAD.WIDE R154, R2, 0x2, R156 ;  /* 0x00000002029a7825 */ /* 0x002fc600078e029c */
[----:B------:R1:W4:Y:S01]  /*14ee0*/  LDG.E.U16 R12, desc[UR56][R14.64] ;  /* 0x000000380e0c7981 */ /* 0x000322000c1e1500 */
[----:B------:R-:W-:-:S04]  /*14ef0*/  IMAD.WIDE R156, R162, 0x2, R10 ;  /* 0x00000002a29c7825 */ /* 0x000fc800078e020a */
[----:B0-----:R-:W-:-:S04]  /*14f00*/  IMAD.WIDE R152, R2, 0x2, R158 ;  /* 0x0000000202987825 */ /* 0x001fc800078e029e */
[C---:B------:R-:W-:Y:S01]  /*14f10*/  IMAD.WIDE R158, R162.reuse, 0x2, R8 ;  /* 0x00000002a29e7825 */ /* 0x040fe200078e0208 */
[----:B------:R0:W2:Y:S03]  /*14f20*/  LDG.E.U16 R125, desc[UR56][R152.64] ;  /* 0x00000038987d7981 */ /* 0x0000a6000c1e1500 */
[----:B-1----:R-:W-:Y:S01]  /*14f30*/  IMAD.WIDE R14, R162, 0x2, R6 ;  /* 0x00000002a20e7825 */ /* 0x002fe200078e0206 */
[----:B------:R1:W-:Y:S03]  /*14f40*/  STL [R1+0x7d8], R0 ;  /* 0x0007d80001007387 */ /* 0x0003e60000100800 */
[----:B------:R-:W-:Y:S02]  /*14f50*/  IMAD R23, R3, 0xf, RZ ;  /* 0x0000000f03177824 */ /* 0x000fe400078e02ff */
[C---:B0-----:R-:W-:Y:S01]  /*14f60*/  IMAD.WIDE R152, R2.reuse, 0x2, R14 ;  /* 0x0000000202987825 */ /* 0x041fe200078e020e */
[----:B-1----:R0:W4:Y:S03]  /*14f70*/  LDG.E.U16 R0, desc[UR56][R154.64] ;  /* 0x000000389a007981 */ /* 0x002126000c1e1500 */
[C---:B------:R-:W-:Y:S01]  /*14f80*/  IMAD.WIDE R14, R2.reuse, 0x2, R158 ;  /* 0x00000002020e7825 */ /* 0x040fe200078e029e */
[----:B------:R1:W4:Y:S03]  /*14f90*/  LDG.E.U16 R124, desc[UR56][R152.64] ;  /* 0x00000038987c7981 */ /* 0x000326000c1e1500 */
[----:B------:R-:W-:Y:S01]  /*14fa0*/  IMAD.WIDE R156, R2, 0x2, R156 ;  /* 0x00000002029c7825 */ /* 0x000fe200078e029c */
[----:B------:R1:W4:Y:S03]  /*14fb0*/  LDG.E.U16 R123, desc[UR56][R14.64] ;  /* 0x000000380e7b7981 */ /* 0x000326000c1e1500 */
[C---:B0-----:R-:W-:Y:S01]  /*14fc0*/  IMAD.WIDE R154, R23.reuse, 0x2, R4 ;  /* 0x00000002179a7825 */ /* 0x041fe200078e0204 */
[----:B------:R-:W4:Y:S03]  /*14fd0*/  LDG.E.U16 R122, desc[UR56][R156.64] ;  /* 0x000000389c7a7981 */ /* 0x000f26000c1e1500 */
[----:B------:R-:W-:-:S04]  /*14fe0*/  IMAD.WIDE R160, R23, 0x2, R6 ;  /* 0x0000000217a07825 */ /* 0x000fc800078e0206 */
[----:B------:R-:W-:-:S04]  /*14ff0*/  IMAD.WIDE R154, R2, 0x2, R154 ;  /* 0x00000002029a7825 */ /* 0x000fc800078e029a */
[C---:B-1----:R-:W-:Y:S01]  /*15000*/  IMAD.WIDE R152, R2.reuse, 0x2, R160 ;  /* 0x0000000202987825 */ /* 0x042fe200078e02a0 */
[----:B------:R0:W4:Y:S03]  /*15010*/  LDG.E.U16 R73, desc[UR56][R154.64] ;  /* 0x000000389a497981 */ /* 0x000126000c1e1500 */
[----:B------:R-:W-:Y:S01]  /*15020*/  IMAD.WIDE R158, R23, 0x2, R8 ;  /* 0x00000002179e7825 */ /* 0x000fe200078e0208 */
[----:B------:R1:W4:Y:S03]  /*15030*/  LDG.E.U16 R72, desc[UR56][R152.64] ;  /* 0x0000003898487981 */ /* 0x000326000c1e1500 */
[----:B------:R-:W-:-:S05]  /*15040*/  IMAD.WIDE R14, R2, 0x2, R158 ;  /* 0x00000002020e7825 */ /* 0x000fca00078e029e */
[----:B------:R1:W4:Y:S01]  /*15050*/  LDG.E.U16 R71, desc[UR56][R14.64] ;  /* 0x000000380e477981 */ /* 0x000322000c1e1500 */
[----:B------:R-:W-:Y:S01]  /*15060*/  SHF.L.U32 R158, R3, 0x4, RZ ;  /* 0x00000004039e7819 */ /* 0x000fe200000006ff */
[----:B0-----:R-:W-:-:S04]  /*15070*/  IMAD.WIDE R154, R23, 0x2, R10 ;  /* 0x00000002179a7825 */ /* 0x001fc800078e020a */
[----:B-1----:R-:W-:-:S04]  /*15080*/  IMAD.WIDE R152, R158, 0x2, R4 ;  /* 0x000000029e987825 */ /* 0x002fc800078e0204 */
[----:B------:R-:W-:-:S04]  /*15090*/  IMAD.WIDE R14, R158, 0x2, R6 ;  /* 0x000000029e0e7825 */ /* 0x000fc800078e0206 */
[----:B------:R-:W-:-:S04]  /*150a0*/  IMAD.WIDE R160, R158, 0x2, R8 ;  /* 0x000000029ea07825 */ /* 0x000fc800078e0208 */
[C---:B------:R-:W-:Y:S01]  /*150b0*/  IMAD.WIDE R156, R2.reuse, 0x2, R154 ;  /* 0x00000002029c7825 */ /* 0x040fe200078e029a */
[----:B------:R-:W-:Y:S03]  /*150c0*/  STL [R1+0x7d4], R31 ;  /* 0x0007d41f01007387 */ /* 0x000fe60000100800 */
[----:B------:R-:W-:Y:S02]  /*150d0*/  IMAD R23, R3, 0x11, RZ ;  /* 0x0000001103177824 */ /* 0x000fe400078e02ff */
[C---:B------:R-:W-:Y:S01]  /*150e0*/  IMAD.WIDE R154, R2.reuse, 0x2, R152 ;  /* 0x00000002029a7825 */ /* 0x040fe200078e0298 */
[----:B------:R-:W-:Y:S03]  /*150f0*/  STL [R1+0x7d0], R25 ;  /* 0x0007d01901007387 */ /* 0x000fe60000100800 */
[----:B------:R-:W-:Y:S01]  /*15100*/  IMAD.WIDE R152, R2, 0x2, R14 ;  /* 0x0000000202987825 */ /* 0x000fe200078e020e */
[----:B------:R0:W4:Y:S03]  /*15110*/  LDG.E.U16 R70, desc[UR56][R156.64] ;  /* 0x000000389c467981 */ /* 0x000126000c1e1500 */
[----:B------:R-:W-:-:S04]  /*15120*/  IMAD.WIDE R158, R158, 0x2, R10 ;  /* 0x000000029e9e7825 */ /* 0x000fc800078e020a */
[----:B------:R-:W-:-:S04]  /*15130*/  IMAD.WIDE R14, R2, 0x2, R160 ;  /* 0x00000002020e7825 */ /* 0x000fc800078e02a0 */
[----:B0-----:R-:W-:Y:S01]  /*15140*/  IMAD.WIDE R156, R23, 0x2, R4 ;  /* 0x00000002179c7825 */ /* 0x001fe200078e0204 */
[----:B--2---:R-:W-:Y:S04]  /*15150*/  STL [R1+0x1c40], R125 ;  /* 0x001c407d01007387 */ /* 0x004fe80000100800 */
[----:B------:R0:W-:Y:S04]  /*15160*/  STL [R1+0x7cc], R21 ;  /* 0x0007cc1501007387 */ /* 0x0001e80000100800 */
[----:B---3--:R1:W-:Y:S04]  /*15170*/  STL [R1+0x7c8], R20 ;  /* 0x0007c81401007387 */ /* 0x0083e80000100800 */
[----:B------:R2:W-:Y:S04]  /*15180*/  STL [R1+0x7c4], R19 ;  /* 0x0007c41301007387 */ /* 0x0005e80000100800 */
[----:B0-----:R0:W3:Y:S04]  /*15190*/  LDG.E.U16 R21, desc[UR56][R154.64] ;  /* 0x000000389a157981 */ /* 0x0010e8000c1e1500 */
[----:B-1----:R1:W3:Y:S04]  /*151a0*/  LDG.E.U16 R20, desc[UR56][R152.64] ;  /* 0x0000003898147981 */ /* 0x0022e8000c1e1500 */
[----:B--2---:R2:W3:Y:S01]  /*151b0*/  LDG.E.U16 R19, desc[UR56][R14.64] ;  /* 0x000000380e137981 */ /* 0x0044e2000c1e1500 */
[----:B0-----:R-:W-:-:S03]  /*151c0*/  IMAD.WIDE R154, R2, 0x2, R158 ;  /* 0x00000002029a7825 */ /* 0x001fc600078e029e */
[----:B----4-:R0:W-:Y:S01]  /*151d0*/  STL [R1+0x7c0], R18 ;  /* 0x0007c01201007387 */ /* 0x0101e20000100800 */
[----:B-1----:R-:W-:-:S03]  /*151e0*/  IMAD.WIDE R152, R2, 0x2, R156 ;  /* 0x0000000202987825 */ /* 0x002fc600078e029c */
[----:B------:R-:W-:Y:S01]  /*151f0*/  STL [R1+0x1c44], R124 ;  /* 0x001c447c01007387 */ /* 0x000fe20000100800 */
[----:B--2---:R-:W-:-:S03]  /*15200*/  IMAD.WIDE R14, R23, 0x2, R6 ;  /* 0x00000002170e7825 */ /* 0x004fc600078e0206 */
[----:B------:R-:W-:Y:S01]  /*15210*/  STL [R1+0x1c48], R123 ;  /* 0x001c487b01007387 */ /* 0x000fe20000100800 */
[----:B------:R-:W-:-:S03]  /*15220*/  IMAD.WIDE R156, R23, 0x2, R8 ;  /* 0x00000002179c7825 */ /* 0x000fc600078e0208 */
[----:B------:R-:W-:Y:S04]  /*15230*/  STL [R1+0x1c4c], R122 ;  /* 0x001c4c7a01007387 */ /* 0x000fe80000100800 */
[----:B------:R1:W-:Y:S04]  /*15240*/  STL [R1+0x7bc], R17 ;  /* 0x0007bc1101007387 */ /* 0x0003e80000100800 */
[----:B0-----:R0:W2:Y:S04]  /*15250*/  LDG.E.U16 R18, desc[UR56][R154.64] ;  /* 0x000000389a127981 */ /* 0x0010a8000c1e1500 */
[----:B-1----:R1:W4:Y:S01]  /*15260*/  LDG.E.U16 R17, desc[UR56][R152.64] ;  /* 0x0000003898117981 */ /* 0x002322000c1e1500 */
[----:B0-----:R-:W-:-:S03]  /*15270*/  IMAD.WIDE R154, R23, 0x2, R10 ;  /* 0x00000002179a7825 */ /* 0x001fc600078e020a */
[----:B------:R-:W-:Y:S01]  /*15280*/  STL [R1+0x1c50], R73 ;  /* 0x001c504901007387 */ /* 0x000fe20000100800 */
[----:B------:R-:W-:Y:S02]  /*15290*/  IMAD R23, R3, 0x12, RZ ;  /* 0x0000001203177824 */ /* 0x000fe400078e02ff */
[C---:B-1----:R-:W-:Y:S01]  /*152a0*/  IMAD.WIDE R152, R2.reuse, 0x2, R14 ;  /* 0x0000000202987825 */ /* 0x042fe200078e020e */
[----:B------:R0:W-:Y:S03]  /*152b0*/  STL [R1+0x7b8], R16 ;  /* 0x0007b81001007387 */ /* 0x0001e60000100800 */
[C---:B------:R-:W-:Y:S01]  /*152c0*/  IMAD.WIDE R14, R2.reuse, 0x2, R156 ;  /* 0x00000002020e7825 */ /* 0x040fe200078e029c */
[----:B------:R1:W-:Y:S03]  /*152d0*/  STL [R1+0x7b4], R13 ;  /* 0x0007b40d01007387 */ /* 0x0003e60000100800 */
[C---:B------:R-:W-:Y:S01]  /*152e0*/  IMAD.WIDE R158, R23.reuse, 0x2, R4 ;  /* 0x00000002179e7825 */ /* 0x040fe200078e0204 */
[----:B0-----:R-:W4:Y:S03]  /*152f0*/  LDG.E.U16 R16, desc[UR56][R152.64] ;  /* 0x0000003898107981 */ /* 0x001f26000c1e1500 */
[----:B------:R-:W-:Y:S01]  /*15300*/  IMAD.WIDE R154, R2, 0x2, R154 ;  /* 0x00000002029a7825 */ /* 0x000fe200078e029a */
[----:B-1----:R0:W4:Y:S03]  /*15310*/  LDG.E.U16 R13, desc[UR56][R14.64] ;  /* 0x000000380e0d7981 */ /* 0x002126000c1e1500 */
[C---:B------:R-:W-:Y:S01]  /*15320*/  IMAD.WIDE R156, R23.reuse, 0x2, R6 ;  /* 0x00000002179c7825 */ /* 0x040fe200078e0206 */
[----:B------:R-:W-:Y:S04]  /*15330*/  STL [R1+0x1c54], R72 ;  /* 0x001c544801007387 */ /* 0x000fe80000100800 */
[----:B------:R1:W-:Y:S01]  /*15340*/  STL [R1+0x7b0], R12 ;  /* 0x0007b00c01007387 */ /* 0x0003e20000100800 */
[----:B0-----:R-:W-:-:S04]  /*15350*/  IMAD.WIDE R14, R23, 0x2, R8 ;  /* 0x00000002170e7825 */ /* 0x001fc800078e0208 */
[C---:B------:R-:W-:Y:S01]  /*15360*/  IMAD.WIDE R152, R2.reuse, 0x2, R156 ;  /* 0x0000000202987825 */ /* 0x040fe200078e029c */
[----:B-1----:R0:W4:Y:S03]  /*15370*/  LDG.E.U16 R12, desc[UR56][R154.64] ;  /* 0x000000389a0c7981 */ /* 0x002126000c1e1500 */
[C---:B------:R-:W-:Y:S01]  /*15380*/  IMAD.WIDE R14, R2.reuse, 0x2, R14 ;  /* 0x00000002020e7825 */ /* 0x040fe200078e020e */
[----:B------:R-:W-:Y:S04]  /*15390*/  STL [R1+0x1c58], R71 ;  /* 0x001c584701007387 */ /* 0x000fe80000100800 */
[----:B------:R1:W4:Y:S01]  /*153a0*/  LDG.E.U16 R25, desc[UR56][R152.64] ;  /* 0x0000003898197981 */ /* 0x000322000c1e1500 */
[----:B0-----:R-:W-:-:S03]  /*153b0*/  IMAD.WIDE R154, R2, 0x2, R158 ;  /* 0x00000002029a7825 */ /* 0x001fc600078e029e */
[----:B------:R0:W-:Y:S04]  /*153c0*/  STL [R1+0x7ac], R0 ;  /* 0x0007ac0001007387 */ /* 0x0001e80000100800 */
[----:B------:R-:W4:Y:S04]  /*153d0*/  LDG.E.U16 R31, desc[UR56][R154.64] ;  /* 0x000000389a1f7981 */ /* 0x000f28000c1e1500 */
[----:B0-----:R0:W4:Y:S01]  /*153e0*/  LDG.E.U16 R0, desc[UR56][R14.64] ;  /* 0x000000380e007981 */ /* 0x001122000c1e1500 */
[----:B------:R-:W-:-:S04]  /*153f0*/  IMAD R158, R3, 0x13, RZ ;  /* 0x00000013039e7824 */ /* 0x000fc800078e02ff */
[----:B-1----:R-:W-:-:S04]  /*15400*/  IMAD.WIDE R152, R158, 0x2, R4 ;  /* 0x000000029e987825 */ /* 0x002fc800078e0204 */
[C---:B------:R-:W-:Y:S01]  /*15410*/  IMAD.WIDE R160, R158.reuse, 0x2, R6 ;  /* 0x000000029ea07825 */ /* 0x040fe200078e0206 */
[----:B------:R-:W-:Y:S03]  /*15420*/  STL [R1+0x1c5c], R70 ;  /* 0x001c5c4601007387 */ /* 0x000fe60000100800 */
[----:B0-----:R-:W-:-:S04]  /*15430*/  IMAD.WIDE R14, R158, 0x2, R8 ;  /* 0x000000029e0e7825 */ /* 0x001fc800078e0208 */
[----:B------:R-:W-:-:S04]  /*15440*/  IMAD.WIDE R154, R2, 0x2, R152 ;  /* 0x00000002029a7825 */ /* 0x000fc800078e0298 */
[----:B------:R-:W-:-:S04]  /*15450*/  IMAD.WIDE R158, R158, 0x2, R10 ;  /* 0x000000029e9e7825 */ /* 0x000fc800078e020a */
[----:B------:R-:W-:-:S04]  /*15460*/  IMAD.WIDE R152, R2, 0x2, R160 ;  /* 0x0000000202987825 */ /* 0x000fc800078e02a0 */
[----:B------:R-:W-:-:S04]  /*15470*/  IMAD.WIDE R156, R23, 0x2, R10 ;  /* 0x00000002179c7825 */ /* 0x000fc800078e020a */
[----:B------:R-:W-:Y:S02]  /*15480*/  IMAD R160, R3, 0x14, RZ ;  /* 0x0000001403a07824 */ /* 0x000fe400078e02ff */
[----:B------:R-:W-:-:S04]  /*15490*/  IMAD.WIDE R14, R2, 0x2, R14 ;  /* 0x00000002020e7825 */ /* 0x000fc800078e020e */
[----:B------:R-:W-:-:S04]  /*154a0*/  IMAD.WIDE R156, R2, 0x2, R156 ;  /* 0x00000002029c7825 */ /* 0x000fc800078e029c */
[----:B------:R-:W-:Y:S01]  /*154b0*/  IMAD R23, R3, 0x15, RZ ;  /* 0x0000001503177824 */ /* 0x000fe200078e02ff */
[----:B---3--:R0:W-:Y:S04]  /*154c0*/  STL [R1+0x788], R21 ;  /* 0x0007881501007387 */ /* 0x0081e80000100800 */
[----:B------:R1:W-:Y:S04]  /*154d0*/  STL [R1+0x784], R20 ;  /* 0x0007841401007387 */ /* 0x0003e80000100800 */
[----:B------:R3:W-:Y:S04]  /*154e0*/  STL [R1+0x780], R19 ;  /* 0x0007801301007387 */ /* 0x0007e80000100800 */
[----:B0-----:R0:W4:Y:S04]  /*154f0*/  LDG.E.U16 R21, desc[UR56][R156.64] ;  /* 0x000000389c157981 */ /* 0x001128000c1e1500 */
[----:B-1----:R-:W4:Y:S04]  /*15500*/  LDG.E.U16 R20, desc[UR56][R154.64] ;  /* 0x000000389a147981 */ /* 0x002f28000c1e1500 */
[----:B---3--:R1:W3:Y:S01]  /*15510*/  LDG.E.U16 R19, desc[UR56][R152.64] ;  /* 0x0000003898137981 */ /* 0x0082e2000c1e1500 */
[----:B0-----:R-:W-:-:S04]  /*15520*/  IMAD.WIDE R156, R160, 0x2, R8 ;  /* 0x00000002a09c7825 */ /* 0x001fc800078e0208 */
[----:B-1----:R-:W-:-:S04]  /*15530*/  IMAD.WIDE R152, R2, 0x2, R158 ;  /* 0x0000000202987825 */ /* 0x002fc800078e029e */
[C---:B------:R-:W-:Y:S01]  /*15540*/  IMAD.WIDE R158, R160.reuse, 0x2, R4 ;  /* 0x00000002a09e7825 */ /* 0x040fe200078e0204 */
[----:B--2---:R0:W-:Y:S03]  /*15550*/  STL [R1+0x77c], R18 ;  /* 0x00077c1201007387 */ /* 0x0041e60000100800 */
[----:B------:R-:W-:Y:S01]  /*15560*/  IMAD.WIDE R154, R160, 0x2, R10 ;  /* 0x00000002a09a7825 */ /* 0x000fe200078e020a */
[----:B----4-:R1:W-:Y:S03]  /*15570*/  STL [R1+0x778], R17 ;  /* 0x0007781101007387 */ /* 0x0103e60000100800 */
[----:B------:R-:W-:Y:S01]  /*15580*/  IMAD.WIDE R158, R2, 0x2, R158 ;  /* 0x00000002029e7825 */ /* 0x000fe200078e029e */
[----:B0-----:R0:W2:Y:S04]  /*15590*/  LDG.E.U16 R18, desc[UR56][R14.64] ;  /* 0x000000380e127981 */ /* 0x0010a8000c1e1500 */
[----:B-1----:R1:W4:Y:S01]  /*155a0*/  LDG.E.U16 R17, desc[UR56][R152.64] ;  /* 0x0000003898117981 */ /* 0x002322000c1e1500 */
[----:B0-----:R-:W-:-:S04]  /*155b0*/  IMAD.WIDE R14, R160, 0x2, R6 ;  /* 0x00000002a00e7825 */ /* 0x001fc800078e0206 */
[----:B------:R-:W-:Y:S01]  /*155c0*/  IMAD.WIDE R160, R23, 0x2, R4 ;  /* 0x0000000217a07825 */ /* 0x000fe200078e0204 */
[----:B------:R0:W-:Y:S03]  /*155d0*/  STL [R1+0x774], R16 ;  /* 0x0007741001007387 */ /* 0x0001e60000100800 */
[----:B-1----:R-:W-:-:S04]  /*155e0*/  IMAD.WIDE R152, R2, 0x2, R14 ;  /* 0x0000000202987825 */ /* 0x002fc800078e020e */
[C---:B------:R-:W-:Y:S01]  /*155f0*/  IMAD.WIDE R14, R2.reuse, 0x2, R156 ;  /* 0x00000002020e7825 */ /* 0x040fe200078e029c */
[----:B0-----:R0:W4:Y:S03]  /*15600*/  LDG.E.U16 R16, desc[UR56][R158.64] ;  /* 0x000000389e107981 */ /* 0x001126000c1e1500 */
[----:B------:R-:W-:-:S04]  /*15610*/  IMAD.WIDE R156, R2, 0x2, R154 ;  /* 0x00000002029c7825 */ /* 0x000fc800078e029a */
[C---:B------:R-:W-:Y:S01]  /*15620*/  IMAD.WIDE R154, R2.reuse, 0x2, R160 ;  /* 0x00000002029a7825 */ /* 0x040fe200078e02a0 */
[----:B------:R1:W-:Y:S03]  /*15630*/  STL [R1+0x770], R13 ;  /* 0x0007700d01007387 */ /* 0x0003e60000100800 */
[----:B0-----:R-:W-:Y:S01]  /*15640*/  IMAD.WIDE R158, R23, 0x2, R6 ;  /* 0x00000002179e7825 */ /* 0x001fe200078e0206 */
[----:B------:R0:W-:Y:S04]  /*15650*/  STL [R1+0x76c], R12 ;  /* 0x00076c0c01007387 */ /* 0x0001e80000100800 */
[----:B------:R-:W3:Y:S04]  /*15660*/  LDG.E.U16 R124, desc[UR56][R154.64] ;  /* 0x000000389a7c7981 */ /* 0x000ee8000c1e1500 */
[----:B-1----:R1:W4:Y:S04]  /*15670*/  LDG.E.U16 R13, desc[UR56][R152.64] ;  /* 0x00000038980d7981 */ /* 0x002328000c1e1500 */
[----:B0-----:R0:W4:Y:S01]  /*15680*/  LDG.E.U16 R12, desc[UR56][R14.64] ;  /* 0x000000380e0c7981 */ /* 0x001122000c1e1500 */
[----:B-1----:R-:W-:-:S03]  /*15690*/  IMAD.WIDE R152, R2, 0x2, R158 ;  /* 0x0000000202987825 */ /* 0x002fc600078e029e */
[----:B------:R-:W-:Y:S01]  /*156a0*/  STL [R1+0x768], R31 ;  /* 0x0007681f01007387 */ /* 0x000fe20000100800 */
[----:B0-----:R-:W-:-:S03]  /*156b0*/  IMAD.WIDE R14, R23, 0x2, R8 ;  /* 0x00000002170e7825 */ /* 0x001fc600078e0208 */
[----:B------:R-:W-:Y:S01]  /*156c0*/  STL [R1+0x764], R25 ;  /* 0x0007641901007387 */ /* 0x000fe20000100800 */
[----:B------:R-:W-:-:S03]  /*156d0*/  IMAD.WIDE R158, R23, 0x2, R10 ;  /* 0x00000002179e7825 */ /* 0x000fc600078e020a */
[----:B------:R0:W2:Y:S01]  /*156e0*/  LDG.E.U16 R125, desc[UR56][R152.64] ;  /* 0x00000038987d7981 */ /* 0x0000a2000c1e1500 */
[----:B------:R-:W-:-:S03]  /*156f0*/  IMAD R23, R3, 0x16, RZ ;  /* 0x0000001603177824 */ /* 0x000fc600078e02ff */
[----:B------:R1:W-:Y:S01]  /*15700*/  STL [R1+0x760], R0 ;  /* 0x0007600001007387 */ /* 0x0003e20000100800 */
[----:B------:R-:W-:-:S04]  /*15710*/  IMAD.WIDE R154, R23, 0x2, R6 ;  /* 0x00000002179a7825 */ /* 0x000fc800078e0206 */
[C---:B0-----:R-:W-:Y:S01]  /*15720*/  IMAD.WIDE R152, R2.reuse, 0x2, R14 ;  /* 0x0000000202987825 */ /* 0x041fe200078e020e */
[----:B-1----:R0:W4:Y:S03]  /*15730*/  LDG.E.U16 R0, desc[UR56][R156.64] ;  /* 0x000000389c007981 */ /* 0x002126000c1e1500 */
[----:B------:R-:W-:Y:S01]  /*15740*/  IMAD.WIDE R14, R2, 0x2, R158 ;  /* 0x00000002020e7825 */ /* 0x000fe200078e029e */
[----:B------:R1:W4:Y:S03]  /*15750*/  LDG.E.U16 R74, desc[UR56][R152.64] ;  /* 0x00000038984a7981 */ /* 0x000326000c1e1500 */
[C---:B0-----:R-:W-:Y:S01]  /*15760*/  IMAD.WIDE R156, R23.reuse, 0x2, R4 ;  /* 0x00000002179c7825 */ /* 0x041fe200078e0204 */
[----:B------:R0:W4:Y:S03]  /*15770*/  LDG.E.U16 R75, desc[UR56][R14.64] ;  /* 0x000000380e4b7981 */ /* 0x000126000c1e1500 */
[----:B------:R-:W-:-:S04]  /*15780*/  IMAD.WIDE R158, R23, 0x2, R8 ;  /* 0x00000002179e7825 */ /* 0x000fc800078e0208 */
[----:B------:R-:W-:-:S04]  /*15790*/  IMAD.WIDE R156, R2, 0x2, R156 ;  /* 0x00000002029c7825 */ /* 0x000fc800078e029c */
[C---:B------:R-:W-:Y:S01]  /*157a0*/  IMAD.WIDE R154, R2.reuse, 0x2, R154 ;  /* 0x00000002029a7825 */ /* 0x040fe200078e029a */
[----:B------:R0:W4:Y:S03]  /*157b0*/  LDG.E.U16 R121, desc[UR56][R156.64] ;  /* 0x000000389c797981 */ /* 0x000126000c1e1500 */
[----:B-1----:R-:W-:Y:S01]  /*157c0*/  IMAD.WIDE R152, R2, 0x2, R158 ;  /* 0x0000000202987825 */ /* 0x002fe200078e029e */
[----:B------:R-:W4:Y:S04]  /*157d0*/  LDG.E.U16 R120, desc[UR56][R154.64] ;  /* 0x000000389a787981 */ /* 0x000f28000c1e1500 */
[----:B------:R1:W4:Y:S01]  /*157e0*/  LDG.E.U16 R119, desc[UR56][R152.64] ;  /* 0x0000003898777981 */ /* 0x000322000c1e1500 */
[----:B------:R-:W-:-:S02]  /*157f0*/  IMAD R160, R3, 0x17, RZ ;  /* 0x0000001703a07824 */ /* 0x000fc400078e02ff */
[----:B0-----:R-:W-:-:S04]  /*15800*/  IMAD.WIDE R14, R23, 0x2, R10 ;  /* 0x00000002170e7825 */ /* 0x001fc800078e020a */
[----:B------:R-:W-:-:S04]  /*15810*/  IMAD.WIDE R158, R160, 0x2, R4 ;  /* 0x00000002a09e7825 */ /* 0x000fc800078e0204 */
[----:B------:R-:W-:-:S04]  /*15820*/  IMAD.WIDE R156, R160, 0x2, R8 ;  /* 0x00000002a09c7825 */ /* 0x000fc800078e0208 */
[----:B-1----:R-:W-:-:S04]  /*15830*/  IMAD.WIDE R152, R2, 0x2, R158 ;  /* 0x0000000202987825 */ /* 0x002fc800078e029e */
[----:B------:R-:W-:Y:S01]  /*15840*/  IMAD.WIDE R154, R2, 0x2, R14 ;  /* 0x00000002029a7825 */ /* 0x000fe200078e020e */
[----:B------:R0:W4:Y:S03]  /*15850*/  LDG.E.U16 R69, desc[UR56][R152.64] ;  /* 0x0000003898457981 */ /* 0x000126000c1e1500 */
[C---:B------:R-:W-:Y:S01]  /*15860*/  IMAD.WIDE R14, R160.reuse, 0x2, R6 ;  /* 0x00000002a00e7825 */ /* 0x040fe200078e0206 */
[----:B------:R1:W4:Y:S03]  /*15870*/  LDG.E.U16 R118, desc[UR56][R154.64] ;  /* 0x000000389a767981 */ /* 0x000326000c1e1500 */
[----:B------:R-:W-:Y:S02]  /*15880*/  IMAD R23, R3, 0x18, RZ ;  /* 0x0000001803177824 */ /* 0x000fe400078e02ff */
[----:B------:R-:W-:-:S04]  /*15890*/  IMAD.WIDE R158, R160, 0x2, R10 ;  /* 0x00000002a09e7825 */ /* 0x000fc800078e020a */
[----:B0-----:R-:W-:-:S04]  /*158a0*/  IMAD.WIDE R152, R2, 0x2, R156 ;  /* 0x0000000202987825 */ /* 0x001fc800078e029c */
[C---:B------:R-:W-:Y:S01]  /*158b0*/  IMAD.WIDE R156, R23.reuse, 0x2, R6 ;  /* 0x00000002179c7825 */ /* 0x040fe200078e0206 */
[----:B------:R0:W4:Y:S03]  /*158c0*/  LDG.E.U16 R67, desc[UR56][R152.64] ;  /* 0x0000003898437981 */ /* 0x000126000c1e1500 */
[----:B------:R-:W-:-:S04]  /*158d0*/  IMAD.WIDE R160, R23, 0x2, R4 ;  /* 0x0000000217a07825 */ /* 0x000fc800078e0204 */
[----:B-1----:R-:W-:-:S04]  /*158e0*/  IMAD.WIDE R154, R2, 0x2, R14 ;  /* 0x00000002029a7825 */ /* 0x002fc800078e020e */
[C---:B------:R-:W-:Y:S01]  /*158f0*/  IMAD.WIDE R14, R2.reuse, 0x2, R158 ;  /* 0x00000002020e7825 */ /* 0x040fe200078e029e */
[----:B------:R1:W4:Y:S03]  /*15900*/  LDG.E.U16 R68, desc[UR56][R154.64] ;  /* 0x000000389a447981 */ /* 0x000326000c1e1500 */
[----:B------:R-:W-:Y:S01]  /*15910*/  IMAD.WIDE R158, R23, 0x2, R8 ;  /* 0x00000002179e7825 */ /* 0x000fe200078e0208 */
[----:B------:R1:W4:Y:S03]  /*15920*/  LDG.E.U16 R66, desc[UR56][R14.64] ;  /* 0x000000380e427981 */ /* 0x000326000c1e1500 */
[----:B0-----:R-:W-:-:S04]  /*15930*/  IMAD.WIDE R152, R2, 0x2, R156 ;  /* 0x0000000202987825 */ /* 0x001fc800078e029c */
[----:B-1----:R-:W-:-:S04]  /*15940*/  IMAD.WIDE R154, R2, 0x2, R160 ;  /* 0x00000002029a7825 */ /* 0x002fc800078e02a0 */
[----:B------:R-:W-:-:S04]  /*15950*/  IMAD.WIDE R156, R23, 0x2, R10 ;  /* 0x00000002179c7825 */ /* 0x000fc800078e020a */
[----:B------:R-:W-:-:S04]  /*15960*/  IMAD.WIDE R14, R2, 0x2, R158 ;  /* 0x00000002020e7825 */ /* 0x000fc800078e029e */
[C---:B------:R-:W-:Y:S02]  /*15970*/  IMAD R160, R3.reuse, 0x19, RZ ;  /* 0x0000001903a07824 */ /* 0x040fe400078e02ff */
[----:B------:R-:W-:Y:S01]  /*15980*/  IMAD R162, R3, 0x1a, RZ ;  /* 0x0000001a03a27824 */ /* 0x000fe200078e02ff */
[----:B---3--:R-:W-:Y:S04]  /*15990*/  STL [R1+0x1c60], R124 ;  /* 0x001c607c01007387 */ /* 0x008fe80000100800 */
[----:B------:R0:W-:Y:S04]  /*159a0*/  STL [R1+0x75c], R21 ;  /* 0x00075c1501007387 */ /* 0x0001e80000100800 */
[----:B0-----:R0:W3:Y:S04]  /*159b0*/  LDG.E.U16 R21, desc[UR56][R154.64] ;  /* 0x000000389a157981 */ /* 0x0010e8000c1e1500 */
[----:B--2---:R-:W-:Y:S01]  /*159c0*/  STL [R1+0x1c64], R125 ;  /* 0x001c647d01007387 */ /* 0x004fe20000100800 */
[----:B0-----:R-:W-:-:S03]  /*159d0*/  IMAD.WIDE R154, R2, 0x2, R156 ;  /* 0x00000002029a7825 */ /* 0x001fc600078e029c */
[----:B------:R0:W-:Y:S01]  /*159e0*/  STL [R1+0x758], R20 ;  /* 0x0007581401007387 */ /* 0x0001e20000100800 */
[----:B------:R-:W-:-:S03]  /*159f0*/  IMAD.WIDE R156, R160, 0x2, R8 ;  /* 0x00000002a09c7825 */ /* 0x000fc600078e0208 */
[----:B------:R1:W-:Y:S04]  /*15a00*/  STL [R1+0x754], R19 ;  /* 0x0007541301007387 */ /* 0x0003e80000100800 */
[----:B------:R2:W-:Y:S04]  /*15a10*/  STL [R1+0x750], R18 ;  /* 0x0007501201007387 */ /* 0x0005e80000100800 */
[----:B0-----:R0:W3:Y:S04]  /*15a20*/  LDG.E.U16 R20, desc[UR56][R152.64] ;  /* 0x0000003898147981 */ /* 0x0010e8000c1e1500 */
[----:B-1----:R1:W3:Y:S04]  /*15a30*/  LDG.E.U16 R19, desc[UR56][R14.64] ;  /* 0x000000380e137981 */ /* 0x0022e8000c1e1500 */
[----:B--2---:R2:W3:Y:S01]  /*15a40*/  LDG.E.U16 R18, desc[UR56][R154.64] ;  /* 0x000000389a127981 */ /* 0x0044e2000c1e1500 */
[----:B0-----:R-:W-:-:S04]  /*15a50*/  IMAD.WIDE R152, R160, 0x2, R4 ;  /* 0x00000002a0987825 */ /* 0x001fc800078e0204 */
[----:B-1----:R-:W-:Y:S01]  /*15a60*/  IMAD.WIDE R14, R160, 0x2, R6 ;  /* 0x00000002a00e7825 */ /* 0x002fe200078e0206 */
[----:B----4-:R-:W-:Y:S03]  /*15a70*/  STL [R1+0x1c68], R74 ;  /* 0x001c684a01007387 */ /* 0x010fe60000100800 */
[----:B------:R-:W-:Y:S01]  /*15a80*/  IMAD.WIDE R158, R2, 0x2, R152 ;  /* 0x00000002029e7825 */ /* 0x000fe200078e0298 */
[----:B------:R-:W-:Y:S03]  /*15a90*/  STL [R1+0x1c6c], R75 ;  /* 0x001c6c4b01007387 */ /* 0x000fe60000100800 */
[----:B------:R-:W-:Y:S01]  /*15aa0*/  IMAD.WIDE R160, R160, 0x2, R10 ;  /* 0x00000002a0a07825 */ /* 0x000fe200078e020a */
[----:B------:R0:W-:Y:S03]  /*15ab0*/  STL [R1+0x74c], R17 ;  /* 0x00074c1101007387 */ /* 0x0001e60000100800 */
[C---:B------:R-:W-:Y:S01]  /*15ac0*/  IMAD.WIDE R152, R2.reuse, 0x2, R14 ;  /* 0x0000000202987825 */ /* 0x040fe200078e020e */
[----:B------:R1:W-:Y:S03]  /*15ad0*/  STL [R1+0x748], R16 ;  /* 0x0007481001007387 */ /* 0x0003e60000100800 */
[----:B------:R-:W-:Y:S01]  /*15ae0*/  IMAD.WIDE R14, R2, 0x2, R156 ;  /* 0x00000002020e7825 */ /* 0x000fe200078e029c */
[----:B------:R-:W-:Y:S03]  /*15af0*/  STL [R1+0x1c70], R121 ;  /* 0x001c707901007387 */ /* 0x000fe60000100800 */
[----:B--2---:R-:W-:Y:S01]  /*15b00*/  IMAD.WIDE R154, R162, 0x2, R4 ;  /* 0x00000002a29a7825 */ /* 0x004fe200078e0204 */
[----:B0-----:R-:W2:Y:S03]  /*15b10*/  LDG.E.U16 R17, desc[UR56][R158.64] ;  /* 0x000000389e117981 */ /* 0x001ea6000c1e1500 */
[C---:B------:R-:W-:Y:S01]  /*15b20*/  IMAD.WIDE R156, R2.reuse, 0x2, R160 ;  /* 0x00000002029c7825 */ /* 0x040fe200078e02a0 */
[----:B------:R0:W-:Y:S04]  /*15b30*/  STL [R1+0x744], R13 ;  /* 0x0007440d01007387 */ /* 0x0001e80000100800 */
[----:B-1----:R1:W4:Y:S01]  /*15b40*/  LDG.E.U16 R16, desc[UR56][R152.64] ;  /* 0x0000003898107981 */ /* 0x002322000c1e1500 */
[----:B------:R-:W-:-:S03]  /*15b50*/  IMAD.WIDE R154, R2, 0x2, R154 ;  /* 0x00000002029a7825 */ /* 0x000fc600078e029a */
[----:B------:R-:W-:Y:S04]  /*15b60*/  STL [R1+0x1c74], R120 ;  /* 0x001c747801007387 */ /* 0x000fe80000100800 */
[----:B0-----:R0:W4:Y:S04]  /*15b70*/  LDG.E.U16 R13, desc[UR56][R14.64] ;  /* 0x000000380e0d7981 */ /* 0x001128000c1e1500 */
[----:B------:R1:W-:Y:S04]  /*15b80*/  STL [R1+0x740], R12 ;  /* 0x0007400c01007387 */ /* 0x0003e80000100800 */
[----:B------:R-:W-:Y:S04]  /*15b90*/  STL [R1+0x1c78], R119 ;  /* 0x001c787701007387 */ /* 0x000fe80000100800 */
[----:B------:R0:W-:Y:S04]  /*15ba0*/  STL [R1+0x73c], R0 ;  /* 0x00073c0001007387 */ /* 0x0001e80000100800 */
[----:B-1----:R1:W4:Y:S04]  /*15bb0*/  LDG.E.U16 R12, desc[UR56][R156.64] ;  /* 0x000000389c0c7981 */ /* 0x002328000c1e1500 */
[----:B0-----:R0:W4:Y:S01]  /*15bc0*/  LDG.E.U16 R0, desc[UR56][R154.64] ;  /* 0x000000389a007981 */ /* 0x001122000c1e1500 */
[----:B------:R-:W-:-:S04]  /*15bd0*/  IMAD.WIDE R152, R162, 0x2, R6 ;  /* 0x00000002a2987825 */ /* 0x000fc800078e0206 */
[----:B------:R-:W-:-:S04]  /*15be0*/  IMAD.WIDE R14, R162, 0x2, R8 ;  /* 0x00000002a20e7825 */ /* 0x000fc800078e0208 */
[----:B-1----:R-:W-:Y:S01]  /*15bf0*/  IMAD.WIDE R156, R162, 0x2, R10 ;  /* 0x00000002a29c7825 */ /* 0x002fe200078e020a */
[----:B------:R-:W-:Y:S03]  /*15c00*/  STL [R1+0x1c7c], R118 ;  /* 0x001c7c7601007387 */ /* 0x000fe60000100800 */
[----:B------:R-:W-:Y:S02]  /*15c10*/  IMAD R23, R3, 0x1b, RZ ;  /* 0x0000001b03177824 */ /* 0x000fe400078e02ff */
[C---:B0-----:R-:W-:Y:S01]  /*15c20*/  IMAD.WIDE R154, R2.reuse, 0x2, R152 ;  /* 0x00000002029a7825 */ /* 0x041fe200078e0298 */
[----:B------:R-:W-:Y:S03]  /*15c30*/  STL [R1+0x1c80], R69 ;  /* 0x001c804501007387 */ /* 0x000fe60000100800 */
[C---:B------:R-:W-:Y:S01]  /*15c40*/  IMAD.WIDE R152, R2.reuse, 0x2, R14 ;  /* 0x0000000202987825 */ /* 0x040fe200078e020e */
[----:B------:R-:W-:Y:S03]  /*15c50*/  STL [R1+0x1c84], R68 ;  /* 0x001c844401007387 */ /* 0x000fe60000100800 */
[----:B------:R-:W-:Y:S01]  /*15c60*/  IMAD.WIDE R14, R2, 0x2, R156 ;  /* 0x00000002020e7825 */ /* 0x000fe200078e029c */
[----:B------:R-:W-:Y:S03]  /*15c70*/  STL [R1+0x1c88], R67 ;  /* 0x001c884301007387 */ /* 0x000fe60000100800 */
[C---:B------:R-:W-:Y:S01]  /*15c80*/  IMAD.WIDE R160, R23.reuse, 0x2, R4 ;  /* 0x0000000217a07825 */ /* 0x040fe200078e0204 */
[----:B------:R-:W-:Y:S03]  /*15c90*/  STL [R1+0x1c8c], R66 ;  /* 0x001c8c4201007387 */ /* 0x000fe60000100800 */
[C---:B------:R-:W-:Y:S01]  /*15ca0*/  IMAD.WIDE R156, R23.reuse, 0x2, R8 ;  /* 0x00000002179c7825 */ /* 0x040fe200078e0208 */
[----:B------:R0:W4:Y:S03]  /*15cb0*/  LDG.E.U16 R31, desc[UR56][R154.64] ;  /* 0x000000389a1f7981 */ /* 0x000126000c1e1500 */
[----:B------:R-:W-:Y:S01]  /*15cc0*/  IMAD.WIDE R158, R23, 0x2, R6 ;  /* 0x00000002179e7825 */ /* 0x000fe200078e0206 */
[----:B------:R1:W4:Y:S03]  /*15cd0*/  LDG.E.U16 R25, desc[UR56][R152.64] ;  /* 0x0000003898197981 */ /* 0x000326000c1e1500 */
[----:B------:R-:W-:-:S02]  /*15ce0*/  IMAD R162, R3, 0x1c, RZ ;  /* 0x0000001c03a27824 */ /* 0x000fc400078e02ff */
[----:B0-----:R-:W-:-:S04]  /*15cf0*/  IMAD.WIDE R154, R2, 0x2, R160 ;  /* 0x00000002029a7825 */ /* 0x001fc800078e02a0 */
[----:B-1----:R-:W-:-:S04]  /*15d00*/  IMAD.WIDE R152, R2, 0x2, R158 ;  /* 0x0000000202987825 */ /* 0x002fc800078e029e */
[----:B------:R-:W-:-:S04]  /*15d10*/  IMAD.WIDE R158, R162, 0x2, R8 ;  /* 0x00000002a29e7825 */ /* 0x000fc800078e0208 */
[----:B------:R-:W-:-:S04]  /*15d20*/  IMAD.WIDE R160, R162, 0x2, R4 ;  /* 0x00000002a2a07825 */ /* 0x000fc800078e0204 */
[C---:B------:R-:W-:Y:S01]  /*15d30*/  IMAD.WIDE R160, R2.reuse, 0x2, R160 ;  /* 0x0000000202a07825 */ /* 0x040fe200078e02a0 */
[----:B---3--:R0:W-:Y:S04]  /*15d40*/  STL [R1+0x708], R21 ;  /* 0x0007081501007387 */ /* 0x0081e80000100800 */
[----:B0-----:R0:W3:Y:S02]  /*15d50*/  LDG.E.U16 R21, desc[UR56][R14.64] ;  /* 0x000000380e157981 */ /* 0x0010e4000c1e1500 */
[----:B0-----:R-:W-:Y:S02]  /*15d60*/  IMAD.WIDE R14, R2, 0x2, R156 ;  /* 0x00000002020e7825 */ /* 0x001fe400078e029c */
[----:B------:R0:W-:Y:S04]  /*15d70*/  STL [R1+0x704], R20 ;  /* 0x0007041401007387 */ /* 0x0001e80000100800 */
[----:B------:R1:W-:Y:S04]  /*15d80*/  STL [R1+0x700], R19 ;  /* 0x0007001301007387 */ /* 0x0003e80000100800 */
[----:B------:R1:W-:Y:S04]  /*15d90*/  STL [R1+0x6fc], R18 ;  /* 0x0006fc1201007387 */ /* 0x0003e80000100800 */
[----:B0-----:R0:W3:Y:S01]  /*15da0*/  LDG.E.U16 R20, desc[UR56][R154.64] ;  /* 0x000000389a147981 */ /* 0x0010e2000c1e1500 */
[----:B------:R-:W-:-:S03]  /*15db0*/  IMAD.WIDE R156, R162, 0x2, R10 ;  /* 0x00000002a29c7825 */ /* 0x000fc600078e020a */
[----:B-1----:R-:W3:Y:S04]  /*15dc0*/  LDG.E.U16 R19, desc[UR56][R152.64] ;  /* 0x0000003898137981 */ /* 0x002ee8000c1e1500 */
[----:B------:R1:W3:Y:S01]  /*15dd0*/  LDG.E.U16 R18, desc[UR56][R14.64] ;  /* 0x000000380e127981 */ /* 0x0002e2000c1e1500 */
[----:B0-----:R-:W-:-:S04]  /*15de0*/  IMAD.WIDE R154, R23, 0x2, R10 ;  /* 0x00000002179a7825 */ /* 0x001fc800078e020a */
[----:B-1----:R-:W-:-:S04]  /*15df0*/  IMAD.WIDE R14, R162, 0x2, R6 ;  /* 0x00000002a20e7825 */ /* 0x002fc800078e0206 */
[C---:B------:R-:W-:Y:S01]  /*15e00*/  IMAD.WIDE R154, R2.reuse, 0x2, R154 ;  /* 0x00000002029a7825 */ /* 0x040fe200078e029a */
[----:B--2---:R0:W-:Y:S03]  /*15e10*/  STL [R1+0x6f8], R17 ;  /* 0x0006f81101007387 */ /* 0x0041e60000100800 */
[----:B------:R-:W-:Y:S02]  /*15e20*/  IMAD R23, R3, 0x1d, RZ ;  /* 0x0000001d03177824 */ /* 0x000fe400078e02ff */
[C---:B------:R-:W-:Y:S01]  /*15e30*/  IMAD.WIDE R152, R2.reuse, 0x2, R14 ;  /* 0x0000000202987825 */ /* 0x040fe200078e020e */
[----:B----4-:R1:W-:Y:S03]  /*15e40*/  STL [R1+0x6f4], R16 ;  /* 0x0006f41001007387 */ /* 0x0103e60000100800 */
[C---:B------:R-:W-:Y:S01]  /*15e50*/  IMAD.WIDE R14, R2.reuse, 0x2, R158 ;  /* 0x00000002020e7825 */ /* 0x040fe200078e029e */
[----:B0-----:R0:W2:Y:S03]  /*15e60*/  LDG.E.U16 R17, desc[UR56][R154.64] ;  /* 0x000000389a117981 */ /* 0x0010a6000c1e1500 */
[----:B------:R-:W-:Y:S01]  /*15e70*/  IMAD.WIDE R158, R23, 0x2, R4 ;  /* 0x00000002179e7825 */ /* 0x000fe200078e0204 */
[----:B------:R4:W-:Y:S04]  /*15e80*/  STL [R1+0x6f0], R13 ;  /* 0x0006f00d01007387 */ /* 0x0009e80000100800 */
[----:B-1----:R-:W2:Y:S01]  /*15e90*/  LDG.E.U16 R16, desc[UR56][R160.64] ;  /* 0x00000038a0107981 */ /* 0x002ea2000c1e1500 */
[----:B0-----:R-:W-:-:S03]  /*15ea0*/  IMAD.WIDE R154, R2, 0x2, R156 ;  /* 0x00000002029a7825 */ /* 0x001fc600078e029c */
[----:B----4-:R0:W4:Y:S01]  /*15eb0*/  LDG.E.U16 R13, desc[UR56][R152.64] ;  /* 0x00000038980d7981 */ /* 0x010122000c1e1500 */
[----:B------:R-:W-:-:S03]  /*15ec0*/  IMAD.WIDE R158, R2, 0x2, R158 ;  /* 0x00000002029e7825 */ /* 0x000fc600078e029e */
[----:B------:R1:W-:Y:S01]  /*15ed0*/  STL [R1+0x6ec], R12 ;  /* 0x0006ec0c01007387 */ /* 0x0003e20000100800 */
[----:B0-----:R-:W-:-:S03]  /*15ee0*/  IMAD.WIDE R152, R23, 0x2, R6 ;  /* 0x0000000217987825 */ /* 0x001fc600078e0206 */
[----:B------:R-:W2:Y:S04]  /*15ef0*/  LDG.E.U16 R76, desc[UR56][R158.64] ;  /* 0x000000389e4c7981 */ /* 0x000ea8000c1e1500 */
[----:B------:R0:W-:Y:S01]  /*15f00*/  STL [R1+0x6e8], R0 ;  /* 0x0006e80001007387 */ /* 0x0001e20000100800 */
[----:B------:R-:W-:-:S03]  /*15f10*/  IMAD.WIDE R156, R2, 0x2, R152 ;  /* 0x00000002029c7825 */ /* 0x000fc600078e0298 */
[----:B-1----:R1:W4:Y:S04]  /*15f20*/  LDG.E.U16 R12, desc[UR56][R14.64] ;  /* 0x000000380e0c7981 */ /* 0x002328000c1e1500 */
[----:B------:R-:W4:Y:S04]  /*15f30*/  LDG.E.U16 R77, desc[UR56][R156.64] ;  /* 0x000000389c4d7981 */ /* 0x000f28000c1e1500 */
[----:B0-----:R0:W4:Y:S01]  /*15f40*/  LDG.E.U16 R0, desc[UR56][R154.64] ;  /* 0x000000389a007981 */ /* 0x001122000c1e1500 */
[----:B-1----:R-:W-:-:S04]  /*15f50*/  IMAD.WIDE R14, R23, 0x2, R8 ;  /* 0x00000002170e7825 */ /* 0x002fc800078e0208 */
[----:B0-----:R-:W-:-:S04]  /*15f60*/  IMAD.WIDE R154, R23, 0x2, R10 ;  /* 0x00000002179a7825 */ /* 0x001fc800078e020a */
[----:B------:R-:W-:Y:S02]  /*15f70*/  IMAD R23, R3, 0x1e, RZ ;  /* 0x0000001e03177824 */ /* 0x000fe400078e02ff */
[----:B------:R-:W-:-:S04]  /*15f80*/  IMAD.WIDE R14, R2, 0x2, R14 ;  /* 0x00000002020e7825 */ /* 0x000fc800078e020e */
[----:B------:R-:W-:Y:S01]  /*15f90*/  IMAD.WIDE R158, R23, 0x2, R4 ;  /* 0x00000002179e7825 */ /* 0x000fe200078e0204 */
[----:B------:R0:W4:Y:S03]  /*15fa0*/  LDG.E.U16 R126, desc[UR56][R14.64] ;  /* 0x000000380e7e7981 */ /* 0x000126000c1e1500 */
[----:B------:R-:W-:-:S04]  /*15fb0*/  IMAD.WIDE R152, R2, 0x2, R154 ;  /* 0x0000000202987825 */ /* 0x000fc800078e029a */
[----:B------:R-:W-:Y:S01]  /*15fc0*/  IMAD.WIDE R156, R2, 0x2, R158 ;  /* 0x00000002029c7825 */ /* 0x000fe200078e029e */
[----:B------:R1:W4:Y:S04]  /*15fd0*/  LDG.E.U16 R127, desc[UR56][R152.64] ;  /* 0x00000038987f7981 */ /* 0x000328000c1e1500 */
[----:B------:R1:W4:Y:S01]  /*15fe0*/  LDG.E.U16 R117, desc[UR56][R156.64] ;  /* 0x000000389c757981 */ /* 0x000322000c1e1500 */
[----:B0-----:R-:W-:-:S04]  /*15ff0*/  IMAD.WIDE R14, R23, 0x2, R8 ;  /* 0x00000002170e7825 */ /* 0x001fc800078e0208 */
[----:B------:R-:W-:-:S04]  /*16000*/  IMAD.WIDE R154, R23, 0x2, R6 ;  /* 0x00000002179a7825 */ /* 0x000fc800078e0206 */
[----:B------:R-:W-:Y:S02]  /*16010*/  IMAD R160, R3, 0x1f, RZ ;  /* 0x0000001f03a07824 */ /* 0x000fe400078e02ff */
[----:B------:R-:W-:-:S04]  /*16020*/  IMAD.WIDE R14, R2, 0x2, R14 ;  /* 0x00000002020e7825 */ /* 0x000fc800078e020e */
[----:B------:R-:W-:Y:S01]  /*16030*/  IMAD.WIDE R154, R2, 0x2, R154 ;  /* 0x00000002029a7825 */ /* 0x000fe200078e029a */
[----:B------:R0:W4:Y:S03]  /*16040*/  LDG.E.U16 R115, desc[UR56][R14.64] ;  /* 0x000000380e737981 */ /* 0x000126000c1e1500 */
[----:B-1----:R-:W-:Y:S01]  /*16050*/  IMAD.WIDE R152, R23, 0x2, R10 ;  /* 0x0000000217987825 */ /* 0x002fe200078e020a */
[----:B------:R1:W4:Y:S03]  /*16060*/  LDG.E.U16 R116, desc[UR56][R154.64] ;  /* 0x000000389a747981 */ /* 0x000326000c1e1500 */
[----:B------:R-:W-:-:S04]  /*16070*/  IMAD.WIDE R156, R160, 0x2, R4 ;  /* 0x00000002a09c7825 */ /* 0x000fc800078e0204 */
[----:B0-----:R-:W-:-:S04]  /*16080*/  IMAD.WIDE R14, R160, 0x2, R8 ;  /* 0x00000002a00e7825 */ /* 0x001fc800078e0208 */
[----:B-1----:R-:W-:Y:S01]  /*16090*/  IMAD.WIDE R154, R2, 0x2, R152 ;  /* 0x00000002029a7825 */ /* 0x002fe200078e0298 */
[----:B------:R-:W-:-:S03]  /*160a0*/  SHF.L.U32 R23, R3, 0x5, RZ ;  /* 0x0000000503177819 */ /* 0x000fc600000006ff */
[----:B------:R-:W-:Y:S01]  /*160b0*/  IMAD.WIDE R152, R2, 0x2, R156 ;  /* 0x0000000202987825 */ /* 0x000fe200078e029c */
[----:B------:R-:W4:Y:S03]  /*160c0*/  LDG.E.U16 R114, desc[UR56][R154.64] ;  /* 0x000000389a727981 */ /* 0x000f26000c1e1500 */
[----:B------:R-:W-:Y:S01]  /*160d0*/  IMAD.WIDE R156, R160, 0x2, R10 ;  /* 0x00000002a09c7825 */ /* 0x000fe200078e020a */
[----:B------:R0:W4:Y:S03]  /*160e0*/  LDG.E.U16 R65, desc[UR56][R152.64] ;  /* 0x0000003898417981 */ /* 0x000126000c1e1500 */
[----:B------:R-:W-:-:S04]  /*160f0*/  IMAD.WIDE R14, R2, 0x2, R14 ;  /* 0x00000002020e7825 */ /* 0x000fc800078e020e */
[----:B------:R-:W-:Y:S01]  /*16100*/  IMAD.WIDE R158, R160, 0x2, R6 ;  /* 0x00000002a09e7825 */ /* 0x000fe200078e0206 */
[----:B------:R1:W4:Y:S03]  /*16110*/  LDG.E.U16 R63, desc[UR56][R14.64] ;  /* 0x000000380e3f7981 */ /* 0x000326000c1e1500 */
[----:B0-----:R-:W-:-:S04]  /*16120*/  IMAD.WIDE R152, R2, 0x2, R156 ;  /* 0x0000000202987825 */ /* 0x001fc800078e029c */
[C---:B------:R-:W-:Y:S01]  /*16130*/  IMAD.WIDE R156, R23.reuse, 0x2, R4 ;  /* 0x00000002179c7825 */ /* 0x040fe200078e0204 */
[----:B------:R-:W-:Y:S03]  /*16140*/  STL [R1+0x6e4], R31 ;  /* 0x0006e41f01007387 */ /* 0x000fe60000100800 */
[C---:B------:R-:W-:Y:S01]  /*16150*/  IMAD.WIDE R154, R23.reuse, 0x2, R6 ;  /* 0x00000002179a7825 */ /* 0x040fe200078e0206 */
[----:B------:R0:W4:Y:S03]  /*16160*/  LDG.E.U16 R62, desc[UR56][R152.64] ;  /* 0x00000038983e7981 */ /* 0x000126000c1e1500 */
[----:B-1----:R-:W-:Y:S01]  /*16170*/  IMAD.WIDE R14, R23, 0x2, R8 ;  /* 0x00000002170e7825 */ /* 0x002fe200078e0208 */
[----:B------:R-:W-:Y:S03]  /*16180*/  STL [R1+0x6e0], R25 ;  /* 0x0006e01901007387 */ /* 0x000fe60000100800 */
[----:B------:R-:W-:-:S04]  /*16190*/  IMAD.WIDE R158, R2, 0x2, R158 ;  /* 0x00000002029e7825 */ /* 0x000fc800078e029e */
[----:B------:R-:W-:Y:S01]  /*161a0*/  IMAD R162, R3, 0x21, RZ ;  /* 0x0000002103a27824 */ /* 0x000fe200078e02ff */
[----:B------:R1:W4:Y:S01]  /*161b0*/  LDG.E.U16 R64, desc[UR56][R158.64] ;  /* 0x000000389e407981 */ /* 0x000322000c1e1500 */
[----:B------:R-:W-:-:S04]  /*161c0*/  IMAD.WIDE R156, R2, 0x2, R156 ;  /* 0x00000002029c7825 */ /* 0x000fc800078e029c */
[----:B------:R-:W-:-:S04]  /*161d0*/  IMAD.WIDE R154, R2, 0x2, R154 ;  /* 0x00000002029a7825 */ /* 0x000fc800078e029a */
[----:B0-----:R-:W-:-:S04]  /*161e0*/  IMAD.WIDE R152, R23, 0x2, R10 ;  /* 0x0000000217987825 */ /* 0x001fc800078e020a */
[----:B------:R-:W-:-:S04]  /*161f0*/  IMAD.WIDE R14, R2, 0x2, R14 ;  /* 0x00000002020e7825 */ /* 0x000fc800078e020e */
[----:B------:R-:W-:-:S04]  /*16200*/  IMAD.WIDE R160, R162, 0x2, R4 ;  /* 0x00000002a2a07825 */ /* 0x000fc800078e0204 */
[----:B-1----:R-:W-:-:S04]  /*16210*/  IMAD.WIDE R158, R162, 0x2, R6 ;  /* 0x00000002a29e7825 */ /* 0x002fc800078e0206 */
[C---:B------:R-:W-:Y:S01]  /*16220*/  IMAD.WIDE R158, R2.reuse, 0x2, R158 ;  /* 0x00000002029e7825 */ /* 0x040fe200078e029e */
[----:B---3--:R0:W-:Y:S04]  /*16230*/  STL [R1+0x6dc], R21 ;  /* 0x0006dc1501007387 */ /* 0x0081e80000100800 */
[----:B0-----:R-:W3:Y:S04]  /*16240*/  LDG.E.U16 R21, desc[UR56][R156.64] ;  /* 0x000000389c157981 */ /* 0x001ee8000c1e1500 */
[----:B--2---:R-:W-:Y:S04]  /*16250*/  STL [R1+0x1c90], R76 ;  /* 0x001c904c01007387 */ /* 0x004fe80000100800 */
[----:B------:R0:W-:Y:S04]  /*16260*/  STL [R1+0x6d8], R20 ;  /* 0x0006d81401007387 */ /* 0x0001e80000100800 */
[----:B----4-:R-:W-:Y:S04]  /*16270*/  STL [R1+0x1c94], R77 ;  /* 0x001c944d01007387 */ /* 0x010fe80000100800 */
[----:B------:R1:W-:Y:S04]  /*16280*/  STL [R1+0x6d4], R19 ;  /* 0x0006d41301007387 */ /* 0x0003e80000100800 */
[----:B0-----:R0:W2:Y:S04]  /*16290*/  LDG.E.U16 R20, desc[UR56][R154.64] ;  /* 0x000000389a147981 */ /* 0x0010a8000c1e1500 */
[----:B------:R4:W-:Y:S04]  /*162a0*/  STL [R1+0x6d0], R18 ;  /* 0x0006d01201007387 */ /* 0x0009e80000100800 */
[----:B-1----:R1:W2:Y:S01]  /*162b0*/  LDG.E.U16 R19, desc[UR56][R14.64] ;  /* 0x000000380e137981 */ /* 0x0022a2000c1e1500 */
[----:B0-----:R-:W-:-:S04]  /*162c0*/  IMAD.WIDE R154, R2, 0x2, R152 ;  /* 0x00000002029a7825 */ /* 0x001fc800078e0298 */
[----:B------:R-:W-:Y:S01]  /*162d0*/  IMAD.WIDE R152, R2, 0x2, R160 ;  /* 0x0000000202987825 */ /* 0x000fe200078e02a0 */
[----:B----4-:R-:W4:Y:S03]  /*162e0*/  LDG.E.U16 R18, desc[UR56][R154.64] ;  /* 0x000000389a127981 */ /* 0x010f26000c1e1500 */
[----:B-1----:R-:W-:Y:S01]  /*162f0*/  IMAD.WIDE R14, R162, 0x2, R8 ;  /* 0x00000002a20e7825 */ /* 0x002fe200078e0208 */
[----:B------:R-:W-:Y:S04]  /*16300*/  STL [R1+0x1c98], R126 ;  /* 0x001c987e01007387 */ /* 0x000fe80000100800 */
[----:B------:R-:W-:Y:S01]  /*16310*/  STL [R1+0x1c9c], R127 ;  /* 0x001c9c7f01007387 */ /* 0x000fe20000100800 */
[----:B------:R-:W-:-:S03]  /*16320*/  IMAD.WIDE R14, R2, 0x2, R14 ;  /* 0x00000002020e7825 */ /* 0x000fc600078e020e */
[----:B------:R0:W-:Y:S04]  /*16330*/  STL [R1+0x6cc], R17 ;  /* 0x0006cc1101007387 */ /* 0x0001e80000100800 */
[----:B------:R1:W-:Y:S04]  /*16340*/  STL [R1+0x6c8], R16 ;  /* 0x0006c81001007387 */ /* 0x0003e80000100800 */
[----:B0-----:R0:W4:Y:S04]  /*16350*/  LDG.E.U16 R17, desc[UR56][R152.64] ;  /* 0x0000003898117981 */ /* 0x001128000c1e1500 */
[----:B------:R-:W-:Y:S04]  /*16360*/  STL [R1+0x1ca0], R117 ;  /* 0x001ca07501007387 */ /* 0x000fe80000100800 */
[----:B------:R0:W-:Y:S04]  /*16370*/  STL [R1+0x6c4], R13 ;  /* 0x0006c40d01007387 */ /* 0x0001e80000100800 */
[----:B-1----:R-:W4:Y:S04]  /*16380*/  LDG.E.U16 R16, desc[UR56][R158.64] ;  /* 0x000000389e107981 */ /* 0x002f28000c1e1500 */
[----:B0-----:R-:W4:Y:S01]  /*16390*/  LDG.E.U16 R13, desc[UR56][R14.64] ;  /* 0x000000380e0d7981 */ /* 0x001f22000c1e1500 */
[----:B------:R-:W-:-:S04]  /*163a0*/  IMAD.WIDE R156, R162, 0x2, R10 ;  /* 0x00000002a29c7825 */ /* 0x000fc800078e020a */
[----:B------:R-:W-:Y:S02]  /*163b0*/  IMAD R23, R3, 0x22, RZ ;  /* 0x0000002203177824 */ /* 0x000fe400078e02ff */
[----:B------:R-:W-:Y:S01]  /*163c0*/  IMAD.WIDE R152, R2, 0x2, R156 ;  /* 0x0000000202987825 */ /* 0x000fe200078e029c */
[----:B------:R-:W-:Y:S03]  /*163d0*/  STL [R1+0x1ca4], R116 ;  /* 0x001ca47401007387 */ /* 0x000fe60000100800 */
[C---:B------:R-:W-:Y:S01]  /*163e0*/  IMAD.WIDE R154, R23.reuse, 0x2, R6 ;  /* 0x00000002179a7825 */ /* 0x040fe200078e0206 */
[----:B------:R0:W-:Y:S03]  /*163f0*/  STL [R1+0x6c0], R12 ;  /* 0x0006c00c01007387 */ /* 0x0001e60000100800 */
[----:B------:R-:W-:-:S04]  /*16400*/  IMAD.WIDE R156, R23, 0x2, R4 ;  /* 0x00000002179c7825 */ /* 0x000fc800078e0204 */
[----:B------:R-:W-:Y:S02]  /*16410*/  IMAD R162, R3, 0x23, RZ ;  /* 0x0000002303a27824 */ /* 0x000fe400078e02ff */
[C---:B------:R-:W-:Y:S01]  /*16420*/  IMAD.WIDE R154, R2.reuse, 0x2, R154 ;  /* 0x00000002029a7825 */ /* 0x040fe200078e029a */
[----:B0-----:R0:W4:Y:S03]  /*16430*/  LDG.E.U16 R12, desc[UR56][R152.64] ;  /* 0x00000038980c7981 */ /* 0x001126000c1e1500 */
[----:B------:R-:W-:Y:S01]  /*16440*/  IMAD.WIDE R156, R2, 0x2, R156 ;  /* 0x00000002029c7825 */ /* 0x000fe200078e029c */
[----:B------:R-:W-:Y:S03]  /*16450*/  STL [R1+0x1ca8], R115 ;  /* 0x001ca87301007387 */ /* 0x000fe60000100800 */
[----:B------:R-:W-:Y:S01]  /*16460*/  IMAD.WIDE R160, R162, 0x2, R4 ;  /* 0x00000002a2a07825 */ /* 0x000fe200078e0204 */
[----:B------:R1:W4:Y:S03]  /*16470*/  LDG.E.U16 R25, desc[UR56][R154.64] ;  /* 0x000000389a197981 */ /* 0x000326000c1e1500 */
[C---:B0-----:R-:W-:Y:S01]  /*16480*/  IMAD.WIDE R152, R23.reuse, 0x2, R10 ;  /* 0x0000000217987825 */ /* 0x041fe200078e020a */
[----:B------:R0:W-:Y:S03]  /*16490*/  STL [R1+0x6bc], R0 ;  /* 0x0006bc0001007387 */ /* 0x0001e60000100800 */
[----:B------:R-:W-:Y:S01]  /*164a0*/  IMAD.WIDE R14, R23, 0x2, R8 ;  /* 0x00000002170e7825 */ /* 0x000fe200078e0208 */
[----:B------:R-:W-:Y:S03]  /*164b0*/  STL [R1+0x1cac], R114 ;  /* 0x001cac7201007387 */ /* 0x000fe60000100800 */
[C---:B-1----:R-:W-:Y:S01]  /*164c0*/  IMAD.WIDE R154, R2.reuse, 0x2, R152 ;  /* 0x00000002029a7825 */ /* 0x042fe200078e0298 */
[----:B------:R-:W-:Y:S03]  /*164d0*/  STL [R1+0x1cb0], R65 ;  /* 0x001cb04101007387 */ /* 0x000fe60000100800 */
[C---:B------:R-:W-:Y:S01]  /*164e0*/  IMAD.WIDE R152, R2.reuse, 0x2, R160 ;  /* 0x0000000202987825 */ /* 0x040fe200078e02a0 */
[----:B------:R1:W4:Y:S04]  /*164f0*/  LDG.E.U16 R31, desc[UR56][R156.64] ;  /* 0x000000389c1f7981 */ /* 0x000328000c1e1500 */
[----:B------:R-:W-:Y:S01]  /*16500*/  STL [R1+0x1cb4], R64 ;  /* 0x001cb44001007387 */ /* 0x000fe20000100800 */
[----:B------:R-:W-:-:S03]  /*16510*/  IMAD.WIDE R14, R2, 0x2, R14 ;  /* 0x00000002020e7825 */ /* 0x000fc600078e020e */
[----:B------:R-:W-:Y:S01]  /*16520*/  STL [R1+0x1cb8], R63 ;  /* 0x001cb83f01007387 */ /* 0x000fe20000100800 */
[----:B-1----:R-:W-:-:S03]  /*16530*/  IMAD.WIDE R156, R162, 0x2, R10 ;  /* 0x00000002a29c7825 */ /* 0x002fc600078e020a */
[----:B------:R-:W-:Y:S01]  /*16540*/  STL [R1+0x1cbc], R62 ;  /* 0x001cbc3e01007387 */ /* 0x000fe20000100800 */
[----:B------:R-:W-:-:S03]  /*16550*/  IMAD R23, R3, 0x24, RZ ;  /* 0x0000002403177824 */ /* 0x000fc600078e02ff */
[----:B0-----:R0:W4:Y:S01]  /*16560*/  LDG.E.U16 R0, desc[UR56][R14.64] ;  /* 0x000000380e007981 */ /* 0x001122000c1e1500 */
[----:B------:R-:W-:-:S04]  /*16570*/  IMAD.WIDE R158, R162, 0x2, R6 ;  /* 0x00000002a29e7825 */ /* 0x000fc800078e0206 */
[----:B0-----:R-:W-:-:S04]  /*16580*/  IMAD.WIDE R14, R162, 0x2, R8 ;  /* 0x00000002a20e7825 */ /* 0x001fc800078e0208 */
[----:B------:R-:W-:-:S04]  /*16590*/  IMAD R162, R3, 0x25, RZ ;  /* 0x0000002503a27824 */ /* 0x000fc800078e02ff */
[----:B------:R-:W-:Y:S01]  /*165a0*/  IMAD.WIDE R160, R162, 0x2, R4 ;  /* 0x00000002a2a07825 */ /* 0x000fe200078e0204 */
[----:B---3--:R0:W-:Y:S04]  /*165b0*/  STL [R1+0x688], R21 ;  /* 0x0006881501007387 */ /* 0x0081e80000100800 */
[----:B0-----:R0:W3:Y:S02]  /*165c0*/  LDG.E.U16 R21, desc[UR56][R154.64] ;  /* 0x000000389a157981 */ /* 0x0010e4000c1e1500 */
[----:B0-----:R-:W-:-:S04]  /*165d0*/  IMAD.WIDE R154, R23, 0x2, R6 ;  /* 0x00000002179a7825 */ /* 0x001fc800078e0206 */
[C---:B------:R-:W-:Y:S01]  /*165e0*/  IMAD.WIDE R154, R2.reuse, 0x2, R154 ;  /* 0x00000002029a7825 */ /* 0x040fe200078e029a */
[----:B--2---:R0:W-:Y:S04]  /*165f0*/  STL [R1+0x684], R20 ;  /* 0x0006841401007387 */ /* 0x0041e80000100800 */
[----:B0-----:R0:W2:Y:S04]  /*16600*/  LDG.E.U16 R20, desc[UR56][R152.64] ;  /* 0x0000003898147981 */ /* 0x0010a8000c1e1500 */
[----:B------:R-:W-:Y:S01]  /*16610*/  STL [R1+0x680], R19 ;  /* 0x0006801301007387 */ /* 0x000fe20000100800 */
[----:B0-----:R-:W-:-:S03]  /*16620*/  IMAD.WIDE R152, R2, 0x2, R156 ;  /* 0x0000000202987825 */ /* 0x001fc600078e029c */
[----:B----4-:R-:W-:Y:S04]  /*16630*/  STL [R1+0x67c], R18 ;  /* 0x00067c1201007387 */ /* 0x010fe80000100800 */
[----:B------:R0:W-:Y:S04]  /*16640*/  STL [R1+0x678], R17 ;  /* 0x0006781101007387 */ /* 0x0001e80000100800 */
[----:B0-----:R0:W4:Y:S04]  /*16650*/  LDG.E.U16 R17, desc[UR56][R152.64] ;  /* 0x0000003898117981 */ /* 0x001128000c1e1500 */
[----:B------:R-:W-:Y:S01]  /*16660*/  STL [R1+0x674], R16 ;  /* 0x0006741001007387 */ /* 0x000fe20000100800 */
[----:B0-----:R-:W-:-:S03]  /*16670*/  IMAD.WIDE R152, R23, 0x2, R10 ;  /* 0x0000000217987825 */ /* 0x001fc600078e020a */
[----:B------:R0:W-:Y:S04]  /*16680*/  STL [R1+0x670], R13 ;  /* 0x0006700d01007387 */ /* 0x0001e80000100800 */
[----:B0-----:R0:W4:Y:S02]  /*16690*/  LDG.E.U16 R13, desc[UR56][R154.64] ;  /* 0x000000389a0d7981 */ /* 0x001124000c1e1500 */
[----:B0-----:R-:W-:-:S04]  /*166a0*/  IMAD.WIDE R154, R2, 0x2, R152 ;  /* 0x00000002029a7825 */ /* 0x001fc800078e0298 */
[----:B------:R-:W-:-:S05]  /*166b0*/  IMAD.WIDE R152, R2, 0x2, R160 ;  /* 0x0000000202987825 */ /* 0x000fca00078e02a0 */
[----:B------:R-:W3:Y:S01]  /*166c0*/  LDG.E.U16 R128, desc[UR56][R152.64] ;  /* 0x0000003898807981 */ /* 0x000ee2000c1e1500 */
[----:B------:R-:W-:-:S05]  /*166d0*/  IMAD.WIDE R14, R2, 0x2, R14 ;  /* 0x00000002020e7825 */ /* 0x000fca00078e020e */
[----:B------:R0:W4:Y:S01]  /*166e0*/  LDG.E.U16 R18, desc[UR56][R14.64] ;  /* 0x000000380e127981 */ /* 0x000122000c1e1500 */
[----:B------:R-:W-:-:S04]  /*166f0*/  IMAD.WIDE R156, R23, 0x2, R4 ;  /* 0x00000002179c7825 */ /* 0x000fc800078e0204 */
[----:B------:R-:W-:-:S04]  /*16700*/  IMAD.WIDE R158, R2, 0x2, R158 ;  /* 0x00000002029e7825 */ /* 0x000fc800078e029e */
[----:B0-----:R-:W-:Y:S01]  /*16710*/  IMAD.WIDE R14, R23, 0x2, R8 ;  /* 0x00000002170e7825 */ /* 0x001fe200078e0208 */
[----:B------:R0:W4:Y:S03]  /*16720*/  LDG.E.U16 R19, desc[UR56][R158.64] ;  /* 0x000000389e137981 */ /* 0x000126000c1e1500 */
[----:B------:R-:W-:-:S04]  /*16730*/  IMAD.WIDE R156, R2, 0x2, R156 ;  /* 0x00000002029c7825 */ /* 0x000fc800078e029c */
[----:B------:R-:W-:Y:S01]  /*16740*/  IMAD.WIDE R14, R2, 0x2, R14 ;  /* 0x00000002020e7825 */ /* 0x000fe200078e020e */
[----:B------:R1:W-:Y:S03]  /*16750*/  STL [R1+0x66c], R12 ;  /* 0x00066c0c01007387 */ /* 0x0003e60000100800 */
[----:B0-----:R-:W-:Y:S01]  /*16760*/  IMAD.WIDE R158, R162, 0x2, R6 ;  /* 0x00000002a29e7825 */ /* 0x001fe200078e0206 */
[----:B------:R0:W4:Y:S04]  /*16770*/  LDG.E.U16 R16, desc[UR56][R156.64] ;  /* 0x000000389c107981 */ /* 0x000128000c1e1500 */
[----:B-1----:R1:W4:Y:S01]  /*16780*/  LDG.E.U16 R12, desc[UR56][R14.64] ;  /* 0x000000380e0c7981 */ /* 0x002322000c1e1500 */
[----:B------:R-:W-:-:S04]  /*16790*/  IMAD.WIDE R158, R2, 0x2, R158 ;  /* 0x00000002029e7825 */ /* 0x000fc800078e029e */
[C---:B0-----:R-:W-:Y:S01]  /*167a0*/  IMAD.WIDE R156, R162.reuse, 0x2, R10 ;  /* 0x00000002a29c7825 */ /* 0x041fe200078e020a */
[----:B------:R-:W-:Y:S03]  /*167b0*/  STL [R1+0x668], R31 ;  /* 0x0006681f01007387 */ /* 0x000fe60000100800 */
[----:B-1----:R-:W-:Y:S01]  /*167c0*/  IMAD.WIDE R14, R162, 0x2, R8 ;  /* 0x00000002a20e7825 */ /* 0x002fe200078e0208 */
[----:B------:R-:W-:Y:S03]  /*167d0*/  STL [R1+0x664], R25 ;  /* 0x0006641901007387 */ /* 0x000fe60000100800 */
[C---:B------:R-:W-:Y:S01]  /*167e0*/  IMAD.WIDE R152, R2.reuse, 0x2, R156 ;  /* 0x0000000202987825 */ /* 0x040fe200078e029c */
[----:B------:R-:W4:Y:S03]  /*167f0*/  LDG.E.U16 R129, desc[UR56][R158.64] ;  /* 0x000000389e817981 */ /* 0x000f26000c1e1500 */
[----:B------:R-:W-:Y:S01]  /*16800*/  IMAD.WIDE R14, R2, 0x2, R14 ;  /* 0x00000002020e7825 */ /* 0x000fe200078e020e */
[----:B------:R0:W-:Y:S04]  /*16810*/  STL [R1+0x660], R0 ;  /* 0x0006600001007387 */ /* 0x0001e80000100800 */
[----:B------:R-:W4:Y:S01]  /*16820*/  LDG.E.U16 R46, desc[UR56][R14.64] ;  /* 0x000000380e2e7981 */ /* 0x000f22000c1e1500 */
[----:B------:R-:W-:-:S03]  /*16830*/  IMAD R23, R3, 0x26, RZ ;  /* 0x0000002603177824 */ /* 0x000fc600078e02ff */
[----:B0-----:R0:W4:Y:S04]  /*16840*/  LDG.E.U16 R0, desc[UR56][R154.64] ;  /* 0x000000389a007981 */ /* 0x001128000c1e1500 */
[----:B---3--:R-:W-:Y:S04]  /*16850*/  STL [R1+0x1cc0], R128 ;  /* 0x001cc08001007387 */ /* 0x008fe80000100800 */
[----:B------:R1:W-:Y:S04]  /*16860*/  STL [R1+0x65c], R21 ;  /* 0x00065c1501007387 */ /* 0x0003e80000100800 */
[----:B-1----:R1:W3:Y:S01]  /*16870*/  LDG.E.U16 R21, desc[UR56][R152.64] ;  /* 0x0000003898157981 */ /* 0x0022e2000c1e1500 */
[----:B------:R-:W-:-:S04]  /*16880*/  IMAD.WIDE R156, R23, 0x2, R4 ;  /* 0x00000002179c7825 */ /* 0x000fc800078e0204 */
[----:B0-----:R-:W-:-:S04]  /*16890*/  IMAD.WIDE R154, R23, 0x2, R6 ;  /* 0x00000002179a7825 */ /* 0x001fc800078e0206 */
[----:B------:R-:W-:-:S04]  /*168a0*/  IMAD.WIDE R14, R23, 0x2, R8 ;  /* 0x00000002170e7825 */ /* 0x000fc800078e0208 */
[----:B------:R-:W-:-:S04]  /*168b0*/  IMAD.WIDE R156, R2, 0x2, R156 ;  /* 0x00000002029c7825 */ /* 0x000fc800078e029c */
[C---:B------:R-:W-:Y:S01]  /*168c0*/  IMAD.WIDE R154, R2.reuse, 0x2, R154 ;  /* 0x00000002029a7825 */ /* 0x040fe200078e029a */
[----:B------:R-:W3:Y:S03]  /*168d0*/  LDG.E.U16 R113, desc[UR56][R156.64] ;  /* 0x000000389c717981 */ /* 0x000ee6000c1e1500 */
[----:B------:R-:W-:Y:S01]  /*168e0*/  IMAD R162, R3, 0x27, RZ ;  /* 0x0000002703a27824 */ /* 0x000fe200078e02ff */
[----:B------:R0:W3:Y:S01]  /*168f0*/  LDG.E.U16 R112, desc[UR56][R154.64] ;  /* 0x000000389a707981 */ /* 0x0000e2000c1e1500 */
[----:B------:R-:W-:-:S04]  /*16900*/  IMAD.WIDE R14, R2, 0x2, R14 ;  /* 0x00000002020e7825 */ /* 0x000fc800078e020e */
[----:B-1----:R-:W-:Y:S01]  /*16910*/  IMAD.WIDE R152, R23, 0x2, R10 ;  /* 0x0000000217987825 */ /* 0x002fe200078e020a */
[----:B------:R1:W3:Y:S03]  /*16920*/  LDG.E.U16 R111, desc[UR56][R14.64] ;  /* 0x000000380e6f7981 */ /* 0x0002e6000c1e1500 */
[----:B------:R-:W-:-:S04]  /*16930*/  IMAD.WIDE R160, R162, 0x2, R4 ;  /* 0x00000002a2a07825 */ /* 0x000fc800078e0204 */
[----:B0-----:R-:W-:-:S04]  /*16940*/  IMAD.WIDE R154, R2, 0x2, R152 ;  /* 0x00000002029a7825 */ /* 0x001fc800078e0298 */
[----:B------:R-:W-:Y:S01]  /*16950*/  IMAD.WIDE R152, R2, 0x2, R160 ;  /* 0x0000000202987825 */ /* 0x000fe200078e02a0 */
[----:B------:R-:W3:Y:S03]  /*16960*/  LDG.E.U16 R110, desc[UR56][R154.64] ;  /* 0x000000389a6e7981 */ /* 0x000ee6000c1e1500 */
[C---:B------:R-:W-:Y:S01]  /*16970*/  IMAD.WIDE R156, R162.reuse, 0x2, R10 ;  /* 0x00000002a29c7825 */ /* 0x040fe200078e020a */
[----:B------:R0:W3:Y:S03]  /*16980*/  LDG.E.U16 R61, desc[UR56][R152.64] ;  /* 0x00000038983d7981 */ /* 0x0000e6000c1e1500 */
[----:B------:R-:W-:Y:S02]  /*16990*/  IMAD R23, R3, 0x28, RZ ;  /* 0x0000002803177824 */ /* 0x000fe400078e02ff */
[----:B------:R-:W-:-:S04]  /*169a0*/  IMAD.WIDE R158, R162, 0x2, R6 ;  /* 0x00000002a29e7825 */ /* 0x000fc800078e0206 */
[----:B-1----:R-:W-:-:S04]  /*169b0*/  IMAD.WIDE R14, R162, 0x2, R8 ;  /* 0x00000002a20e7825 */ /* 0x002fc800078e0208 */
[----:B0-----:R-:W-:-:S04]  /*169c0*/  IMAD.WIDE R152, R2, 0x2, R156 ;  /* 0x0000000202987825 */ /* 0x001fc800078e029c */
[C---:B------:R-:W-:Y:S01]  /*169d0*/  IMAD.WIDE R156, R23.reuse, 0x2, R4 ;  /* 0x00000002179c7825 */ /* 0x040fe200078e0204 */
[----:B--2---:R-:W-:Y:S03]  /*169e0*/  STL [R1+0x658], R20 ;  /* 0x0006581401007387 */ /* 0x004fe60000100800 */
[----:B------:R-:W-:Y:S01]  /*169f0*/  IMAD.WIDE R154, R23, 0x2, R6 ;  /* 0x00000002179a7825 */ /* 0x000fe200078e0206 */
[----:B----4-:R-:W-:Y:S03]  /*16a00*/  STL [R1+0x1cc4], R129 ;  /* 0x001cc48101007387 */ /* 0x010fe60000100800 */
[C---:B------:R-:W-:Y:S01]  /*16a10*/  IMAD.WIDE R158, R2.reuse, 0x2, R158 ;  /* 0x00000002029e7825 */ /* 0x040fe200078e029e */
[----:B------:R-:W-:Y:S03]  /*16a20*/  STL [R1+0x654], R19 ;  /* 0x0006541301007387 */ /* 0x000fe60000100800 */
[C---:B------:R-:W-:Y:S01]  /*16a30*/  IMAD.WIDE R14, R2.reuse, 0x2, R14 ;  /* 0x00000002020e7825 */ /* 0x040fe200078e020e */
[----:B------:R-:W-:Y:S03]  /*16a40*/  STL [R1+0x1cc8], R46 ;  /* 0x001cc82e01007387 */ /* 0x000fe60000100800 */
[C---:B------:R-:W-:Y:S01]  /*16a50*/  IMAD.WIDE R156, R2.reuse, 0x2, R156 ;  /* 0x00000002029c7825 */ /* 0x040fe200078e029c */
[----:B------:R-:W-:Y:S03]  /*16a60*/  STL [R1+0x650], R18 ;  /* 0x0006501201007387 */ /* 0x000fe60000100800 */
[----:B------:R-:W-:Y:S01]  /*16a70*/  IMAD.WIDE R154, R2, 0x2, R154 ;  /* 0x00000002029a7825 */ /* 0x000fe200078e029a */
[----:B------:R-:W2:Y:S04]  /*16a80*/  LDG.E.U16 R60, desc[UR56][R158.64] ;  /* 0x000000389e3c7981 */ /* 0x000ea8000c1e1500 */
[----:B------:R0:W4:Y:S04]  /*16a90*/  LDG.E.U16 R59, desc[UR56][R14.64] ;  /* 0x000000380e3b7981 */ /* 0x000128000c1e1500 */
[----:B------:R1:W4:Y:S04]  /*16aa0*/  LDG.E.U16 R58, desc[UR56][R152.64] ;  /* 0x00000038983a7981 */ /* 0x000328000c1e1500 */
[----:B---3--:R-:W-:Y:S04]  /*16ab0*/  STL [R1+0x1ccc], R21 ;  /* 0x001ccc1501007387 */ /* 0x008fe80000100800 */
[----:B------:R3:W-:Y:S04]  /*16ac0*/  STL [R1+0x64c], R17 ;  /* 0x00064c1101007387 */ /* 0x0007e80000100800 */
[----:B------:R0:W-:Y:S04]  /*16ad0*/  STL [R1+0x648], R16 ;  /* 0x0006481001007387 */ /* 0x0001e80000100800 */
[----:B---3--:R-:W3:Y:S04]  /*16ae0*/  LDG.E.U16 R17, desc[UR56][R156.64] ;  /* 0x000000389c117981 */ /* 0x008ee8000c1e1500 */
[----:B0-----:R0:W3:Y:S01]  /*16af0*/  LDG.E.U16 R16, desc[UR56][R154.64] ;  /* 0x000000389a107981 */ /* 0x0010e2000c1e1500 */
[----:B------:R-:W-:-:S02]  /*16b00*/  IMAD R162, R3, 0x29, RZ ;  /* 0x0000002903a27824 */ /* 0x000fc400078e02ff */
[----:B------:R-:W-:-:S04]  /*16b10*/  IMAD.WIDE R14, R23, 0x2, R8 ;  /* 0x00000002170e7825 */ /* 0x000fc800078e0208 */
[----:B-1----:R-:W-:-:S04]  /*16b20*/  IMAD.WIDE R152, R23, 0x2, R10 ;  /* 0x0000000217987825 */ /* 0x002fc800078e020a */
[----:B------:R-:W-:-:S04]  /*16b30*/  IMAD.WIDE R160, R162, 0x2, R4 ;  /* 0x00000002a2a07825 */ /* 0x000fc800078e0204 */
[----:B------:R-:W-:Y:S01]  /*16b40*/  IMAD.WIDE R158, R162, 0x2, R6 ;  /* 0x00000002a29e7825 */ /* 0x000fe200078e0206 */
[----:B------:R-:W-:Y:S03]  /*16b50*/  STL [R1+0x1cd0], R113 ;  /* 0x001cd07101007387 */ /* 0x000fe60000100800 */
[C---:B------:R-:W-:Y:S01]  /*16b60*/  IMAD.WIDE R14, R2.reuse, 0x2, R14 ;  /* 0x00000002020e7825 */ /* 0x040fe200078e020e */
[----:B------:R1:W-:Y:S03]  /*16b70*/  STL [R1+0x644], R13 ;  /* 0x0006440d01007387 */ /* 0x0003e60000100800 */
[C---:B0-----:R-:W-:Y:S01]  /*16b80*/  IMAD.WIDE R154, R2.reuse, 0x2, R152 ;  /* 0x00000002029a7825 */ /* 0x041fe200078e0298 */
[----:B------:R-:W-:Y:S03]  /*16b90*/  STL [R1+0x1cd4], R112 ;  /* 0x001cd47001007387 */ /* 0x000fe60000100800 */
[C---:B------:R-:W-:Y:S01]  /*16ba0*/  IMAD.WIDE R152, R2.reuse, 0x2, R160 ;  /* 0x0000000202987825 */ /* 0x040fe200078e02a0 */
[----:B------:R0:W-:Y:S03]  /*16bb0*/  STL [R1+0x640], R12 ;  /* 0x0006400c01007387 */ /* 0x0001e60000100800 */
[----:B------:R-:W-:Y:S01]  /*16bc0*/  IMAD.WIDE R158, R2, 0x2, R158 ;  /* 0x00000002029e7825 */ /* 0x000fe200078e029e */
[----:B-1----:R-:W3:Y:S03]  /*16bd0*/  LDG.E.U16 R13, desc[UR56][R14.64] ;  /* 0x000000380e0d7981 */ /* 0x002ee6000c1e1500 */
[----:B------:R-:W-:Y:S01]  /*16be0*/  IMAD.WIDE R156, R162, 0x2, R10 ;  /* 0x00000002a29c7825 */ /* 0x000fe200078e020a */
[----:B------:R1:W3:Y:S04]  /*16bf0*/  LDG.E.U16 R31, desc[UR56][R154.64] ;  /* 0x000000389a1f7981 */ /* 0x0002e8000c1e1500 */
[----:B------:R-:W-:Y:S01]  /*16c00*/  STL [R1+0x1cd8], R111 ;  /* 0x001cd86f01007387 */ /* 0x000fe20000100800 */
[----:B------:R-:W-:-:S03]  /*16c10*/  IMAD R23, R3, 0x2a, RZ ;  /* 0x0000002a03177824 */ /* 0x000fc600078e02ff */
[----:B0-----:R0:W3:Y:S04]  /*16c20*/  LDG.E.U16 R12, desc[UR56][R152.64] ;  /* 0x00000038980c7981 */ /* 0x0010e8000c1e1500 */
[----:B------:R0:W-:Y:S01]  /*16c30*/  STL [R1+0x63c], R0 ;  /* 0x00063c0001007387 */ /* 0x0001e20000100800 */
[----:B-1----:R-:W-:-:S04]  /*16c40*/  IMAD.WIDE R154, R23, 0x2, R6 ;  /* 0x00000002179a7825 */ /* 0x002fc800078e0206 */
[----:B0-----:R-:W-:Y:S01]  /*16c50*/  IMAD.WIDE R152, R2, 0x2, R156 ;  /* 0x0000000202987825 */ /* 0x001fe200078e029c */
[----:B------:R-:W3:Y:S03]  /*16c60*/  LDG.E.U16 R0, desc[UR56][R158.64] ;  /* 0x000000389e007981 */ /* 0x000ee6000c1e1500 */
[----:B------:R-:W-:Y:S01]  /*16c70*/  IMAD.WIDE R156, R23, 0x2, R4 ;  /* 0x00000002179c7825 */ /* 0x000fe200078e0204 */
[----:B------:R0:W3:Y:S03]  /*16c80*/  LDG.E.U16 R21, desc[UR56][R152.64] ;  /* 0x0000003898157981 */ /* 0x0000e6000c1e1500 */
[----:B------:R-:W-:-:S04]  /*16c90*/  IMAD.WIDE R14, R162, 0x2, R8 ;  /* 0x00000002a20e7825 */ /* 0x000fc800078e0208 */
[----:B------:R-:W-:Y:S02]  /*16ca0*/  IMAD R162, R3, 0x2b, RZ ;  /* 0x0000002b03a27824 */ /* 0x000fe400078e02ff */
[----:B------:R-:W-:-:S04]  /*16cb0*/  IMAD.WIDE R154, R2, 0x2, R154 ;  /* 0x00000002029a7825 */ /* 0x000fc800078e029a */
[C---:B0-----:R-:W-:Y:S01]  /*16cc0*/  IMAD.WIDE R152, R23.reuse, 0x2, R10 ;  /* 0x0000000217987825 */ /* 0x041fe200078e020a */
[----:B------:R-:W-:Y:S03]  /*16cd0*/  STL [R1+0x1cdc], R110 ;  /* 0x001cdc6e01007387 */ /* 0x000fe60000100800 */
[----:B------:R-:W-:Y:S01]  /*16ce0*/  IMAD.WIDE R156, R2, 0x2, R156 ;  /* 0x00000002029c7825 */ /* 0x000fe200078e029c */
[----:B------:R0:W3:Y:S03]  /*16cf0*/  LDG.E.U16 R19, desc[UR56][R154.64] ;  /* 0x000000389a137981 */ /* 0x0000e6000c1e1500 */
[----:B------:R-:W-:Y:S01]  /*16d00*/  IMAD.WIDE R160, R162, 0x2, R4 ;  /* 0x00000002a2a07825 */ /* 0x000fe200078e0204 */
[----:B------:R-:W-:Y:S03]  /*16d10*/  STL [R1+0x1ce0], R61 ;  /* 0x001ce03d01007387 */ /* 0x000fe60000100800 */
[C---:B------:R-:W-:Y:S01]  /*16d20*/  IMAD.WIDE R14, R2.reuse, 0x2, R14 ;  /* 0x00000002020e7825 */ /* 0x040fe200078e020e */
[----:B------:R1:W3:Y:S03]  /*16d30*/  LDG.E.U16 R20, desc[UR56][R156.64] ;  /* 0x000000389c147981 */ /* 0x0002e6000c1e1500 */
[C---:B0-----:R-:W-:Y:S01]  /*16d40*/  IMAD.WIDE R154, R2.reuse, 0x2, R152 ;  /* 0x00000002029a7825 */ /* 0x041fe200078e0298 */
[----:B--2---:R-:W-:Y:S03]  /*16d50*/  STL [R1+0x1ce4], R60 ;  /* 0x001ce43c01007387 */ /* 0x004fe60000100800 */
[----:B------:R-:W-:Y:S01]  /*16d60*/  IMAD.WIDE R152, R2, 0x2, R160 ;  /* 0x0000000202987825 */ /* 0x000fe200078e02a0 */
[----:B----4-:R-:W-:Y:S03]  /*16d70*/  STL [R1+0x1ce8], R59 ;  /* 0x001ce83b01007387 */ /* 0x010fe60000100800 */
[----:B-1----:R-:W-:Y:S01]  /*16d80*/  IMAD.WIDE R156, R162, 0x2, R10 ;  /* 0x00000002a29c7825 */ /* 0x002fe200078e020a */
[----:B------:R0:W2:Y:S04]  /*16d90*/  LDG.E.U16 R25, desc[UR56][R14.64] ;  /* 0x000000380e197981 */ /* 0x0000a8000c1e1500 */
[----:B------:R-:W-:Y:S01]  /*16da0*/  STL [R1+0x1cec], R58 ;  /* 0x001cec3a01007387 */ /* 0x000fe20000100800 */
[----:B0-----:R-:W-:-:S04]  /*16db0*/  IMAD.WIDE R14, R23, 0x2, R8 ;  /* 0x00000002170e7825 */ /* 0x001fc800078e0208 */
[----:B------:R-:W-:Y:S01]  /*16dc0*/  IMAD R23, R3, 0x2c, RZ ;  /* 0x0000002c03177824 */ /* 0x000fe200078e02ff */
[----:B---3--:R0:W-:Y:S04]  /*16dd0*/  STL [R1+0x608], R17 ;  /* 0x0006081101007387 */ /* 0x0081e80000100800 */
[----:B------:R1:W-:Y:S04]  /*16de0*/  STL [R1+0x604], R16 ;  /* 0x0006041001007387 */ /* 0x0003e80000100800 */
[----:B0-----:R0:W3:Y:S04]  /*16df0*/  LDG.E.U16 R17, desc[UR56][R154.64] ;  /* 0x000000389a117981 */ /* 0x0010e8000c1e1500 */
[----:B-1----:R1:W4:Y:S01]  /*16e00*/  LDG.E.U16 R16, desc[UR56][R152.64] ;  /* 0x0000003898107981 */ /* 0x002322000c1e1500 */
[----:B0-----:R-:W-:-:S04]  /*16e10*/  IMAD.WIDE R154, R23, 0x2, R6 ;  /* 0x00000002179a7825 */ /* 0x001fc800078e0206 */
[----:B-1----:R-:W-:-:S04]  /*16e20*/  IMAD.WIDE R152, R2, 0x2, R156 ;  /* 0x0000000202987825 */ /* 0x002fc800078e029c */
[----:B------:R-:W-:-:S04]  /*16e30*/  IMAD.WIDE R156, R23, 0x2, R4 ;  /* 0x00000002179c7825 */ /* 0x000fc800078e0204 */
[----:B------:R-:W-:-:S04]  /*16e40*/  IMAD.WIDE R154, R2, 0x2, R154 ;  /* 0x00000002029a7825 */ /* 0x000fc800078e029a */
[C---:B------:R-:W-:Y:S01]  /*16e50*/  IMAD.WIDE R156, R2.reuse, 0x2, R156 ;  /* 0x00000002029c7825 */ /* 0x040fe200078e029c */
[----:B------:R-:W3:Y:S04]  /*16e60*/  LDG.E.U16 R128, desc[UR56][R154.64] ;  /* 0x000000389a807981 */ /* 0x000ee8000c1e1500 */
[----:B------:R-:W4:Y:S01]  /*16e70*/  LDG.E.U16 R129, desc[UR56][R156.64] ;  /* 0x000000389c817981 */ /* 0x000f22000c1e1500 */
[----:B------:R-:W-:-:S05]  /*16e80*/  IMAD.WIDE R14, R2, 0x2, R14 ;  /* 0x00000002020e7825 */ /* 0x000fca00078e020e */
[----:B------:R0:W3:Y:S02]  /*16e90*/  LDG.E.U16 R18, desc[UR56][R14.64] ;  /* 0x000000380e127981 */ /* 0x0000e4000c1e1500 */
[----:B0-----:R-:W-:Y:S02]  /*16ea0*/  IMAD.WIDE R14, R162, 0x2, R8 ;  /* 0x00000002a20e7825 */ /* 0x001fe400078e0208 */
[----:B------:R-:W-:Y:S02]  /*16eb0*/  STL [R1+0x600], R13 ;  /* 0x0006000d01007387 */ /* 0x000fe40000100800 */
[----:B------:R-:W-:Y:S02]  /*16ec0*/  IMAD.WIDE R14, R2, 0x2, R14 ;  /* 0x00000002020e7825 */ /* 0x000fe400078e020e */
[----:B------:R-:W-:Y:S04]  /*16ed0*/  STL [R1+0x5fc], R31 ;  /* 0x0005fc1f01007387 */ /* 0x000fe80000100800 */
[----:B------:R0:W-:Y:S04]  /*16ee0*/  STL [R1+0x5f8], R12 ;  /* 0x0005f80c01007387 */ /* 0x0001e80000100800 */
[----:B------:R1:W-:Y:S04]  /*16ef0*/  STL [R1+0x5f4], R0 ;  /* 0x0005f40001007387 */ /* 0x0003e80000100800 */
[----:B0-----:R0:W3:Y:S04]  /*16f00*/  LDG.E.U16 R12, desc[UR56][R14.64] ;  /* 0x000000380e0c7981 */ /* 0x0010e8000c1e1500 */
[----:B-1----:R1:W3:Y:S01]  /*16f10*/  LDG.E.U16 R0, desc[UR56][R152.64] ;  /* 0x0000003898007981 */ /* 0x0022e2000c1e1500 */
[----:B0-----:R-:W-:-:S04]  /*16f20*/  IMAD.WIDE R14, R23, 0x2, R8 ;  /* 0x00000002170e7825 */ /* 0x001fc800078e0208 */
[----:B-1----:R-:W-:-:S04]  /*16f30*/  IMAD.WIDE R152, R23, 0x2, R10 ;  /* 0x0000000217987825 */ /* 0x002fc800078e020a */
[----:B------:R-:W-:-:S04]  /*16f40*/  IMAD.WIDE R14, R2, 0x2, R14 ;  /* 0x00000002020e7825 */ /* 0x000fc800078e020e */
[----:B------:R-:W-:Y:S01]  /*16f50*/  IMAD.WIDE R154, R2, 0x2, R152 ;  /* 0x00000002029a7825 */ /* 0x000fe200078e0298 */
[----:B------:R-:W3:Y:S04]  /*16f60*/  LDG.E.U16 R62, desc[UR56][R14.64] ;  /* 0x000000380e3e7981 */ /* 0x000ee8000c1e1500 */
[----:B------:R-:W3:Y:S01]  /*16f70*/  LDG.E.U16 R63, desc[UR56][R154.64] ;  /* 0x000000389a3f7981 */ /* 0x000ee2000c1e1500 */
[----:B------:R-:W-:-:S04]  /*16f80*/  IMAD.WIDE R158, R162, 0x2, R6 ;  /* 0x00000002a29e7825 */ /* 0x000fc800078e0206 */
[----:B------:R-:W-:Y:S02]  /*16f90*/  IMAD R162, R3, 0x2d, RZ ;  /* 0x0000002d03a27824 */ /* 0x000fe400078e02ff */
[----:B------:R-:W-:-:S04]  /*16fa0*/  IMAD.WIDE R158, R2, 0x2, R158 ;  /* 0x00000002029e7825 */ /* 0x000fc800078e029e */
[----:B------:R-:W-:Y:S01]  /*16fb0*/  IMAD.WIDE R160, R162, 0x2, R4 ;  /* 0x00000002a2a07825 */ /* 0x000fe200078e0204 */
[----:B------:R0:W3:Y:S04]  /*16fc0*/  LDG.E.U16 R13, desc[UR56][R158.64] ;  /* 0x000000389e0d7981 */ /* 0x0000e8000c1e1500 */
[----:B--2---:R-:W-:Y:S01]  /*16fd0*/  STL [R1+0x5f0], R25 ;  /* 0x0005f01901007387 */ /* 0x004fe20000100800 */
[----:B------:R-:W-:-:S04]  /*16fe0*/  IMAD.WIDE R152, R2, 0x2, R160 ;  /* 0x0000000202987825 */ /* 0x000fc800078e02a0 */
[----:B0-----:R-:W-:Y:S01]  /*16ff0*/  IMAD.WIDE R158, R162, 0x2, R6 ;  /* 0x00000002a29e7825 */ /* 0x001fe200078e0206 */
[----:B------:R-:W-:Y:S03]  /*17000*/  STL [R1+0x5ec], R21 ;  /* 0x0005ec1501007387 */ /* 0x000fe60000100800 */
[----:B------:R-:W-:Y:S01]  /*17010*/  IMAD.WIDE R158, R2, 0x2, R158 ;  /* 0x00000002029e7825 */ /* 0x000fe200078e029e */
[----:B----4-:R-:W-:Y:S04]  /*17020*/  STL [R1+0x1cf0], R129 ;  /* 0x001cf08101007387 */ /* 0x010fe80000100800 */
[----:B---3--:R-:W-:Y:S04]  /*17030*/  STL [R1+0x1cf4], R128 ;  /* 0x001cf48001007387 */ /* 0x008fe80000100800 */
[----:B------:R0:W-:Y:S04]  /*17040*/  STL [R1+0x5e8], R20 ;  /* 0x0005e81401007387 */ /* 0x0001e80000100800 */
[----:B------:R1:W-:Y:S04]  /*17050*/  STL [R1+0x5e4], R19 ;  /* 0x0005e41301007387 */ /* 0x0003e80000100800 */
[----:B0-----:R0:W2:Y:S04]  /*17060*/  LDG.E.U16 R20, desc[UR56][R152.64] ;  /* 0x0000003898147981 */ /* 0x0010a8000c1e1500 */
[----:B-1----:R-:W3:Y:S01]  /*17070*/  LDG.E.U16 R19, desc[UR56][R158.64] ;  /* 0x000000389e137981 */ /* 0x002ee2000c1e1500 */
[----:B------:R-:W-:-:S04]  /*17080*/  IMAD.WIDE R14, R162, 0x2, R8 ;  /* 0x00000002a20e7825 */ /* 0x000fc800078e0208 */
[----:B------:R-:W-:-:S04]  /*17090*/  IMAD.WIDE R156, R162, 0x2, R10 ;  /* 0x00000002a29c7825 */ /* 0x000fc800078e020a */
[----:B------:R-:W-:Y:S02]  /*170a0*/  IMAD R23, R3, 0x2e, RZ ;  /* 0x0000002e03177824 */ /* 0x000fe400078e02ff */
[----:B------:R-:W-:-:S04]  /*170b0*/  IMAD.WIDE R14, R2, 0x2, R14 ;  /* 0x00000002020e7825 */ /* 0x000fc800078e020e */
[----:B0-----:R-:W-:-:S04]  /*170c0*/  IMAD.WIDE R152, R2, 0x2, R156 ;  /* 0x0000000202987825 */ /* 0x001fc800078e029c */
[----:B------:R-:W-:-:S04]  /*170d0*/  IMAD.WIDE R154, R23, 0x2, R6 ;  /* 0x00000002179a7825 */ /* 0x000fc800078e0206 */
[----:B------:R-:W-:-:S04]  /*170e0*/  IMAD.WIDE R156, R23, 0x2, R4 ;  /* 0x00000002179c7825 */ /* 0x000fc800078e0204 */
[----:B------:R-:W-:Y:S02]  /*170f0*/  IMAD R162, R3, 0x2f, RZ ;  /* 0x0000002f03a27824 */ /* 0x000fe400078e02ff */
[C---:B------:R-:W-:Y:S01]  /*17100*/  IMAD.WIDE R154, R2.reuse, 0x2, R154 ;  /* 0x00000002029a7825 */ /* 0x040fe200078e029a */
[----:B------:R-:W-:Y:S04]  /*17110*/  STL [R1+0x1cf8], R62 ;  /* 0x001cf83e01007387 */ /* 0x000fe80000100800 */
[----:B------:R0:W-:Y:S04]  /*17120*/  STL [R1+0x5e0], R18 ;  /* 0x0005e01201007387 */ /* 0x0001e80000100800 */
[----:B------:R-:W-:Y:S01]  /*17130*/  STL [R1+0x1cfc], R63 ;  /* 0x001cfc3f01007387 */ /* 0x000fe20000100800 */
[----:B------:R-:W-:-:S03]  /*17140*/  IMAD.WIDE R156, R2, 0x2, R156 ;  /* 0x00000002029c7825 */ /* 0x000fc600078e029c */
[----:B------:R1:W-:Y:S01]  /*17150*/  STL [R1+0x5dc], R17 ;  /* 0x0005dc1101007387 */ /* 0x0003e20000100800 */
[----:B------:R-:W-:-:S03]  /*17160*/  IMAD.WIDE R160, R162, 0x2, R4 ;  /* 0x00000002a2a07825 */ /* 0x000fc600078e0204 */
[----:B0-----:R0:W4:Y:S04]  /*17170*/  LDG.E.U16 R18, desc[UR56][R14.64] ;  /* 0x000000380e127981 */ /* 0x001128000c1e1500 */
[----:B------:R-:W4:Y:S04]  /*17180*/  LDG.E.U16 R108, desc[UR56][R154.64] ;  /* 0x000000389a6c7981 */ /* 0x000f28000c1e1500 */
[----:B-1----:R1:W4:Y:S01]  /*17190*/  LDG.E.U16 R17, desc[UR56][R152.64] ;  /* 0x0000003898117981 */ /* 0x002322000c1e1500 */
[----:B0-----:R-:W-:-:S03]  /*171a0*/  IMAD.WIDE R14, R23, 0x2, R8 ;  /* 0x00000002170e7825 */ /* 0x001fc600078e0208 */
[----:B------:R0:W4:Y:S01]  /*171b0*/  LDG.E.U16 R109, desc[UR56][R156.64] ;  /* 0x000000389c6d7981 */ /* 0x000122000c1e1500 */
[----:B-1----:R-:W-:-:S04]  /*171c0*/  IMAD.WIDE R152, R23, 0x2, R10 ;  /* 0x0000000217987825 */ /* 0x002fc800078e020a */
[----:B------:R-:W-:-:S04]  /*171d0*/  IMAD.WIDE R14, R2, 0x2, R14 ;  /* 0x00000002020e7825 */ /* 0x000fc800078e020e */
[C---:B------:R-:W-:Y:S01]  /*171e0*/  IMAD.WIDE R154, R2.reuse, 0x2, R152 ;  /* 0x00000002029a7825 */ /* 0x040fe200078e0298 */
[----:B------:R1:W4:Y:S03]  /*171f0*/  LDG.E.U16 R107, desc[UR56][R14.64] ;  /* 0x000000380e6b7981 */ /* 0x000326000c1e1500 */
[----:B------:R-:W-:Y:S01]  /*17200*/  IMAD.WIDE R152, R2, 0x2, R160 ;  /* 0x0000000202987825 */ /* 0x000fe200078e02a0 */
[----:B------:R-:W4:Y:S03]  /*17210*/  LDG.E.U16 R106, desc[UR56][R154.64] ;  /* 0x000000389a6a7981 */ /* 0x000f26000c1e1500 */
[----:B0-----:R-:W-:Y:S01]  /*17220*/  IMAD.WIDE R156, R162, 0x2, R10 ;  /* 0x00000002a29c7825 */ /* 0x001fe200078e020a */
[----:B------:R0:W4:Y:S03]  /*17230*/  LDG.E.U16 R57, desc[UR56][R152.64] ;  /* 0x0000003898397981 */ /* 0x000126000c1e1500 */
[----:B------:R-:W-:-:S02]  /*17240*/  IMAD R23, R3, 0x30, RZ ;  /* 0x0000003003177824 */ /* 0x000fc400078e02ff */
[----:B------:R-:W-:-:S04]  /*17250*/  IMAD.WIDE R158, R162, 0x2, R6 ;  /* 0x00000002a29e7825 */ /* 0x000fc800078e0206 */
[----:B-1----:R-:W-:-:S04]  /*17260*/  IMAD.WIDE R14, R162, 0x2, R8 ;  /* 0x00000002a20e7825 */ /* 0x002fc800078e0208 */
[----:B0-----:R-:W-:-:S04]  /*17270*/  IMAD.WIDE R152, R2, 0x2, R156 ;  /* 0x0000000202987825 */ /* 0x001fc800078e029c */
[C---:B------:R-:W-:Y:S01]  /*17280*/  IMAD.WIDE R156, R23.reuse, 0x2, R4 ;  /* 0x00000002179c7825 */ /* 0x040fe200078e0204 */
[----:B------:R-:W-:Y:S03]  /*17290*/  STL [R1+0x5d8], R16 ;  /* 0x0005d81001007387 */ /* 0x000fe60000100800 */
[----:B------:R-:W-:Y:S01]  /*172a0*/  IMAD.WIDE R154, R23, 0x2, R6 ;  /* 0x00000002179a7825 */ /* 0x000fe200078e0206 */
[----:B------:R-:W4:Y:S03]  /*172b0*/  LDG.E.U16 R54, desc[UR56][R152.64] ;  /* 0x0000003898367981 */ /* 0x000f26000c1e1500 */
[----:B------:R-:W-:-:S04]  /*172c0*/  IMAD.WIDE R158, R2, 0x2, R158 ;  /* 0x00000002029e7825 */ /* 0x000fc800078e029e */
[C---:B------:R-:W-:Y:S01]  /*172d0*/  IMAD.WIDE R14, R2.reuse, 0x2, R14 ;  /* 0x00000002020e7825 */ /* 0x040fe200078e020e */
[----:B------:R-:W4:Y:S03]  /*172e0*/  LDG.E.U16 R56, desc[UR56][R158.64] ;  /* 0x000000389e387981 */ /* 0x000f26000c1e1500 */
[C---:B------:R-:W-:Y:S01]  /*172f0*/  IMAD.WIDE R156, R2.reuse, 0x2, R156 ;  /* 0x00000002029c7825 */ /* 0x040fe200078e029c */
[----:B------:R0:W4:Y:S03]  /*17300*/  LDG.E.U16 R55, desc[UR56][R14.64] ;  /* 0x000000380e377981 */ /* 0x000126000c1e1500 */
[----:B------:R-:W-:Y:S01]  /*17310*/  IMAD.WIDE R154, R2, 0x2, R154 ;  /* 0x00000002029a7825 */ /* 0x000fe200078e029a */
[----:B--2---:R-:W-:Y:S04]  /*17320*/  STL [R1+0x1d00], R20 ;  /* 0x001d001401007387 */ /* 0x004fe80000100800 */
[----:B------:R1:W-:Y:S04]  /*17330*/  STL [R1+0x5d4], R13 ;  /* 0x0005d40d01007387 */ /* 0x0003e80000100800 */
[----:B---3--:R-:W-:Y:S04]  /*17340*/  STL [R1+0x1d04], R19 ;  /* 0x001d041301007387 */ /* 0x008fe80000100800 */
[----:B------:R2:W-:Y:S04]  /*17350*/  STL [R1+0x5d0], R12 ;  /* 0x0005d00c01007387 */ /* 0x0005e80000100800 */
[----:B-1----:R-:W3:Y:S04]  /*17360*/  LDG.E.U16 R13, desc[UR56][R156.64] ;  /* 0x000000389c0d7981 */ /* 0x002ee8000c1e1500 */
[----:B--2---:R1:W2:Y:S01]  /*17370*/  LDG.E.U16 R12, desc[UR56][R154.64] ;  /* 0x000000389a0c7981 */ /* 0x0042a2000c1e1500 */
[----:B0-----:R-:W-:-:S04]  /*17380*/  IMAD.WIDE R14, R23, 0x2, R8 ;  /* 0x00000002170e7825 */ /* 0x001fc800078e0208 */
[----:B------:R-:W-:Y:S02]  /*17390*/  IMAD R162, R3, 0x31, RZ ;  /* 0x0000003103a27824 */ /* 0x000fe400078e02ff */
[----:B------:R-:W-:Y:S01]  /*173a0*/  IMAD.WIDE R14, R2, 0x2, R14 ;  /* 0x00000002020e7825 */ /* 0x000fe200078e020e */
[----:B------:R0:W-:Y:S03]  /*173b0*/  STL [R1+0x5cc], R0 ;  /* 0x0005cc0001007387 */ /* 0x0001e60000100800 */
[----:B------:R-:W-:-:S04]  /*173c0*/  IMAD.WIDE R152, R23, 0x2, R10 ;  /* 0x0000000217987825 */ /* 0x000fc800078e020a */
[----:B------:R-:W-:Y:S01]  /*173d0*/  IMAD.WIDE R160, R162, 0x2, R4 ;  /* 0x00000002a2a07825 */ /* 0x000fe200078e0204 */
[----:B0-----:R0:W2:Y:S03]  /*173e0*/  LDG.E.U16 R0, desc[UR56][R14.64] ;  /* 0x000000380e007981 */ /* 0x0010a6000c1e1500 */
[----:B-1----:R-:W-:-:S04]  /*173f0*/  IMAD.WIDE R154, R2, 0x2, R152 ;  /* 0x00000002029a7825 */ /* 0x002fc800078e0298 */
[----:B------:R-:W-:Y:S01]  /*17400*/  IMAD.WIDE R152, R2, 0x2, R160 ;  /* 0x0000000202987825 */ /* 0x000fe200078e02a0 */
[----:B------:R-:W2:Y:S03]  /*17410*/  LDG.E.U16 R31, desc[UR56][R154.64] ;  /* 0x000000389a1f7981 */ /* 0x000ea6000c1e1500 */
[C---:B0-----:R-:W-:Y:S01]  /*17420*/  IMAD.WIDE R14, R162.reuse, 0x2, R8 ;  /* 0x00000002a20e7825 */ /* 0x041fe200078e0208 */
[----:B------:R0:W2:Y:S03]  /*17430*/  LDG.E.U16 R25, desc[UR56][R152.64] ;  /* 0x0000003898197981 */ /* 0x0000a6000c1e1500 */
[----:B------:R-:W-:-:S04]  /*17440*/  IMAD.WIDE R156, R162, 0x2, R10 ;  /* 0x00000002a29c7825 */ /* 0x000fc800078e020a */
[----:B------:R-:W-:Y:S02]  /*17450*/  IMAD R23, R3, 0x32, RZ ;  /* 0x0000003203177824 */ /* 0x000fe400078e02ff */
[----:B------:R-:W-:-:S04]  /*17460*/  IMAD.WIDE R14, R2, 0x2, R14 ;  /* 0x00000002020e7825 */ /* 0x000fc800078e020e */
[----:B0-----:R-:W-:Y:S01]  /*17470*/  IMAD.WIDE R152, R2, 0x2, R156 ;  /* 0x0000000202987825 */ /* 0x001fe200078e029c */
[----:B------:R0:W2:Y:S03]  /*17480*/  LDG.E.U16 R20, desc[UR56][R14.64] ;  /* 0x000000380e147981 */ /* 0x0000a6000c1e1500 */
[C---:B------:R-:W-:Y:S01]  /*17490*/  IMAD.WIDE R154, R23.reuse, 0x2, R6 ;  /* 0x00000002179a7825 */ /* 0x040fe200078e0206 */
[----:B------:R1:W2:Y:S03]  /*174a0*/  LDG.E.U16 R19, desc[UR56][R152.64] ;  /* 0x0000003898137981 */ /* 0x0002a6000c1e1500 */
[----:B------:R-:W-:-:S04]  /*174b0*/  IMAD.WIDE R156, R23, 0x2, R4 ;  /* 0x00000002179c7825 */ /* 0x000fc800078e0204 */
[----:B------:R-:W-:Y:S01]  /*174c0*/  IMAD.WIDE R158, R162, 0x2, R6 ;  /* 0x00000002a29e7825 */ /* 0x000fe200078e0206 */
[----:B----4-:R-:W-:Y:S03]  /*174d0*/  STL [R1+0x1d08], R18 ;  /* 0x001d081201007387 */ /* 0x010fe60000100800 */
[----:B------:R-:W-:Y:S02]  /*174e0*/  IMAD R162, R3, 0x33, RZ ;  /* 0x0000003303a27824 */ /* 0x000fe400078e02ff */
[C---:B0-----:R-:W-:Y:S01]  /*174f0*/  IMAD.WIDE R14, R23.reuse, 0x2, R8 ;  /* 0x00000002170e7825 */ /* 0x041fe200078e0208 */
[----:B------:R0:W-:Y:S03]  /*17500*/  STL [R1+0x1d0c], R17 ;  /* 0x001d0c1101007387 */ /* 0x0001e60000100800 */
[C---:B------:R-:W-:Y:S01]  /*17510*/  IMAD.WIDE R154, R2.reuse, 0x2, R154 ;  /* 0x00000002029a7825 */ /* 0x040fe200078e029a */
[----:B------:R-:W-:Y:S03]  /*17520*/  STL [R1+0x1d10], R109 ;  /* 0x001d106d01007387 */ /* 0x000fe60000100800 */
[----:B-1----:R-:W-:Y:S01]  /*17530*/  IMAD.WIDE R152, R23, 0x2, R10 ;  /* 0x0000000217987825 */ /* 0x002fe200078e020a */
[----:B------:R-:W-:Y:S03]  /*17540*/  STL [R1+0x1d14], R108 ;  /* 0x001d146c01007387 */ /* 0x000fe60000100800 */
[----:B------:R-:W-:Y:S01]  /*17550*/  IMAD.WIDE R156, R2, 0x2, R156 ;  /* 0x00000002029c7825 */ /* 0x000fe200078e029c */
[----:B------:R-:W-:Y:S03]  /*17560*/  STL [R1+0x1d18], R107 ;  /* 0x001d186b01007387 */ /* 0x000fe60000100800 */
[----:B------:R-:W-:Y:S01]  /*17570*/  IMAD.WIDE R160, R162, 0x2, R4 ;  /* 0x00000002a2a07825 */ /* 0x000fe200078e0204 */
[----:B------:R-:W-:Y:S03]  /*17580*/  STL [R1+0x1d1c], R106 ;  /* 0x001d1c6a01007387 */ /* 0x000fe60000100800 */
[C---:B------:R-:W-:Y:S01]  /*17590*/  IMAD.WIDE R14, R2.reuse, 0x2, R14 ;  /* 0x00000002020e7825 */ /* 0x040fe200078e020e */
[----:B0-----:R0:W4:Y:S04]  /*175a0*/  LDG.E.U16 R17, desc[UR56][R154.64] ;  /* 0x000000389a117981 */ /* 0x001128000c1e1500 */
[----:B------:R-:W-:Y:S04]  /*175b0*/  STL [R1+0x1d20], R57 ;  /* 0x001d203901007387 */ /* 0x000fe80000100800 */
[----:B------:R1:W4:Y:S01]  /*175c0*/  LDG.E.U16 R18, desc[UR56][R156.64] ;  /* 0x000000389c127981 */ /* 0x000322000c1e1500 */
[----:B0-----:R-:W-:-:S03]  /*175d0*/  IMAD.WIDE R154, R2, 0x2, R152 ;  /* 0x00000002029a7825 */ /* 0x001fc600078e0298 */
[----:B------:R0:W4:Y:S01]  /*175e0*/  LDG.E.U16 R16, desc[UR56][R14.64] ;  /* 0x000000380e107981 */ /* 0x000122000c1e1500 */
[----:B------:R-:W-:-:S04]  /*175f0*/  IMAD.WIDE R152, R2, 0x2, R160 ;  /* 0x0000000202987825 */ /* 0x000fc800078e02a0 */
[C---:B-1----:R-:W-:Y:S01]  /*17600*/  IMAD.WIDE R156, R162.reuse, 0x2, R10 ;  /* 0x00000002a29c7825 */ /* 0x042fe200078e020a */
[----:B------:R-:W-:Y:S03]  /*17610*/  STL [R1+0x1d24], R56 ;  /* 0x001d243801007387 */ /* 0x000fe60000100800 */
[----:B0-----:R-:W-:Y:S01]  /*17620*/  IMAD.WIDE R14, R162, 0x2, R8 ;  /* 0x00000002a20e7825 */ /* 0x001fe200078e0208 */
[----:B------:R-:W-:Y:S03]  /*17630*/  STL [R1+0x1d28], R55 ;  /* 0x001d283701007387 */ /* 0x000fe60000100800 */
[----:B------:R-:W-:Y:S01]  /*17640*/  IMAD R23, R3, 0x34, RZ ;  /* 0x0000003403177824 */ /* 0x000fe200078e02ff */
[----:B------:R0:W-:Y:S01]  /*17650*/  STL [R1+0x1d2c], R54 ;  /* 0x001d2c3601007387 */ /* 0x0001e20000100800 */
[----:B------:R-:W-:-:S04]  /*17660*/  IMAD.WIDE R158, R2, 0x2, R158 ;  /* 0x00000002029e7825 */ /* 0x000fc800078e029e */
[----:B------:R-:W-:Y:S01]  /*17670*/  IMAD.WIDE R14, R2, 0x2, R14 ;  /* 0x00000002020e7825 */ /* 0x000fe200078e020e */
[----:B------:R-:W4:Y:S04]  /*17680*/  LDG.E.U16 R21, desc[UR56][R158.64] ;  /* 0x000000389e157981 */ /* 0x000f28000c1e1500 */
[----:B0-----:R-:W4:Y:S04]  /*17690*/  LDG.E.U16 R54, desc[UR56][R14.64] ;  /* 0x000000380e367981 */ /* 0x001f28000c1e1500 */
[----:B---3--:R0:W-:Y:S04]  /*176a0*/  STL [R1+0x588], R13 ;  /* 0x0005880d01007387 */ /* 0x0081e80000100800 */
[----:B--2---:R1:W-:Y:S04]  /*176b0*/  STL [R1+0x584], R12 ;  /* 0x0005840c01007387 */ /* 0x0043e80000100800 */
[----:B0-----:R0:W2:Y:S04]  /*176c0*/  LDG.E.U16 R13, desc[UR56][R154.64] ;  /* 0x000000389a0d7981 */ /* 0x0010a8000c1e1500 */
[----:B-1----:R1:W3:Y:S01]  /*176d0*/  LDG.E.U16 R12, desc[UR56][R152.64] ;  /* 0x00000038980c7981 */ /* 0x0022e2000c1e1500 */
[----:B0-----:R-:W-:-:S04]  /*176e0*/  IMAD.WIDE R154, R23, 0x2, R6 ;  /* 0x00000002179a7825 */ /* 0x001fc800078e0206 */
[----:B-1----:R-:W-:-:S04]  /*176f0*/  IMAD.WIDE R152, R2, 0x2, R156 ;  /* 0x0000000202987825 */ /* 0x002fc800078e029c */
[----:B------:R-:W-:Y:S01]  /*17700*/  IMAD.WIDE R156, R23, 0x2, R4 ;  /* 0x00000002179c7825 */ /* 0x000fe200078e0204 */
[----:B------:R0:W2:Y:S03]  /*17710*/  LDG.E.U16 R55, desc[UR56][R152.64] ;  /* 0x0000003898377981 */ /* 0x0000a6000c1e1500 */
[----:B------:R-:W-:-:S04]  /*17720*/  IMAD.WIDE R154, R2, 0x2, R154 ;  /* 0x00000002029a7825 */ /* 0x000fc800078e029a */
[----:B------:R-:W-:Y:S01]  /*17730*/  IMAD.WIDE R156, R2, 0x2, R156 ;  /* 0x00000002029c7825 */ /* 0x000fe200078e029c */
[----:B------:R1:W3:Y:S04]  /*17740*/  LDG.E.U16 R65, desc[UR56][R154.64] ;  /* 0x000000389a417981 */ /* 0x0002e8000c1e1500 */
[----:B------:R-:W3:Y:S01]  /*17750*/  LDG.E.U16 R64, desc[UR56][R156.64] ;  /* 0x000000389c407981 */ /* 0x000ee2000c1e1500 */
[----:B------:R-:W-:-:S04]  /*17760*/  IMAD.WIDE R158, R162, 0x2, R6 ;  /* 0x00000002a29e7825 */ /* 0x000fc800078e0206 */
[----:B------:R-:W-:Y:S01]  /*17770*/  IMAD.WIDE R14, R23, 0x2, R8 ;  /* 0x00000002170e7825 */ /* 0x000fe200078e0208 */
[----:B------:R1:W-:Y:S03]  /*17780*/  STL [R1+0x580], R0 ;  /* 0x0005800001007387 */ /* 0x0003e60000100800 */
[----:B------:R-:W-:Y:S01]  /*17790*/  IMAD R162, R3, 0x35, RZ ;  /* 0x0000003503a27824 */ /* 0x000fe200078e02ff */
[----:B------:R-:W-:Y:S01]  /*177a0*/  STL [R1+0x57c], R31 ;  /* 0x00057c1f01007387 */ /* 0x000fe20000100800 */
[----:B0-----:R-:W-:-:S03]  /*177b0*/  IMAD.WIDE R152, R23, 0x2, R10 ;  /* 0x0000000217987825 */ /* 0x001fc600078e020a */
[----:B------:R-:W-:Y:S01]  /*177c0*/  STL [R1+0x578], R25 ;  /* 0x0005781901007387 */ /* 0x000fe20000100800 */
[----:B------:R-:W-:-:S04]  /*177d0*/  IMAD.WIDE R160, R162, 0x2, R4 ;  /* 0x00000002a2a07825 */ /* 0x000fc800078e0204 */
[----:B------:R-:W-:-:S04]  /*177e0*/  IMAD.WIDE R14, R2, 0x2, R14 ;  /* 0x00000002020e7825 */ /* 0x000fc800078e020e */
[C---:B-1----:R-:W-:Y:S01]  /*177f0*/  IMAD.WIDE R154, R2.reuse, 0x2, R152 ;  /* 0x00000002029a7825 */ /* 0x042fe200078e0298 */
[----:B------:R-:W3:Y:S03]  /*17800*/  LDG.E.U16 R114, desc[UR56][R14.64] ;  /* 0x000000380e727981 */ /* 0x000ee6000c1e1500 */
[C---:B------:R-:W-:Y:S01]  /*17810*/  IMAD.WIDE R152, R2.reuse, 0x2, R160 ;  /* 0x0000000202987825 */ /* 0x040fe200078e02a0 */
[----:B------:R-:W3:Y:S03]  /*17820*/  LDG.E.U16 R115, desc[UR56][R154.64] ;  /* 0x000000389a737981 */ /* 0x000ee6000c1e1500 */
[----:B------:R-:W-:-:S05]  /*17830*/  IMAD.WIDE R158, R2, 0x2, R158 ;  /* 0x00000002029e7825 */ /* 0x000fca00078e029e */
[----:B------:R0:W3:Y:S04]  /*17840*/  LDG.E.U16 R0, desc[UR56][R158.64] ;  /* 0x000000389e007981 */ /* 0x0000e8000c1e1500 */
[----:B----4-:R-:W-:Y:S04]  /*17850*/  STL [R1+0x574], R21 ;  /* 0x0005741501007387 */ /* 0x010fe80000100800 */
[----:B------:R-:W-:Y:S04]  /*17860*/  STL [R1+0x1d30], R54 ;  /* 0x001d303601007387 */ /* 0x000fe80000100800 */
[----:B--2---:R-:W-:Y:S04]  /*17870*/  STL [R1+0x1d34], R55 ;  /* 0x001d343701007387 */ /* 0x004fe80000100800 */
[----:B------:R-:W-:Y:S04]  /*17880*/  STL [R1+0x570], R20 ;  /* 0x0005701401007387 */ /* 0x000fe80000100800 */
[----:B------:R-:W-:Y:S04]  /*17890*/  STL [R1+0x56c], R19 ;  /* 0x00056c1301007387 */ /* 0x000fe80000100800 */
[----:B---3--:R-:W-:Y:S04]  /*178a0*/  STL [R1+0x1d38], R64 ;  /* 0x001d384001007387 */ /* 0x008fe80000100800 */
[----:B------:R-:W-:Y:S04]  /*178b0*/  STL [R1+0x568], R18 ;  /* 0x0005681201007387 */ /* 0x000fe80000100800 */
[----:B------:R-:W-:Y:S04]  /*178c0*/  STL [R1+0x1d3c], R65 ;  /* 0x001d3c4101007387 */ /* 0x000fe80000100800 */
[----:B------:R-:W-:Y:S04]  /*178d0*/  STL [R1+0x564], R17 ;  /* 0x0005641101007387 */ /* 0x000fe80000100800 */
[----:B------:R1:W-:Y:S04]  /*178e0*/  STL [R1+0x560], R16 ;  /* 0x0005601001007387 */ /* 0x0003e80000100800 */
[----:B-1----:R1:W2:Y:S01]  /*178f0*/  LDG.E.U16 R16, desc[UR56][R152.64] ;  /* 0x0000003898107981 */ /* 0x0022a2000c1e1500 */
[----:B0-----:R-:W-:-:S04]  /*17900*/  IMAD.WIDE R158, R162, 0x2, R6 ;  /* 0x00000002a29e7825 */ /* 0x001fc800078e0206 */
[----:B------:R-:W-:-:S04]  /*17910*/  IMAD.WIDE R14, R162, 0x2, R8 ;  /* 0x00000002a20e7825 */ /* 0x000fc800078e0208 */
[----:B------:R-:W-:Y:S01]  /*17920*/  IMAD.WIDE R156, R162, 0x2, R10 ;  /* 0x00000002a29c7825 */ /* 0x000fe200078e020a */
[----:B------:R-:W-:Y:S03]  /*17930*/  STL [R1+0x1d40], R114 ;  /* 0x001d407201007387 */ /* 0x000fe60000100800 */
[C---:B------:R-:W-:Y:S01]  /*17940*/  IMAD.WIDE R158, R2.reuse, 0x2, R158 ;  /* 0x00000002029e7825 */ /* 0x040fe200078e029e */
[----:B------:R-:W-:Y:S03]  /*17950*/  STL [R1+0x55c], R13 ;  /* 0x00055c0d01007387 */ /* 0x000fe60000100800 */
[C---:B------:R-:W-:Y:S01]  /*17960*/  IMAD.WIDE R14, R2.reuse, 0x2, R14 ;  /* 0x00000002020e7825 */ /* 0x040fe200078e020e */
[----:B------:R-:W-:Y:S03]  /*17970*/  STL [R1+0x558], R12 ;  /* 0x0005580c01007387 */ /* 0x000fe60000100800 */
[----:B-1----:R-:W-:Y:S01]  /*17980*/  IMAD.WIDE R152, R2, 0x2, R156 ;  /* 0x0000000202987825 */ /* 0x002fe200078e029c */
[----:B------:R-:W-:Y:S04]  /*17990*/  STL [R1+0x1d44], R115 ;  /* 0x001d447301007387 */ /* 0x000fe80000100800 */
[----:B------:R-:W3:Y:S04]  /*179a0*/  LDG.E.U16 R25, desc[UR56][R158.64] ;  /* 0x000000389e197981 */ /* 0x000ee8000c1e1500 */
[----:B------:R0:W4:Y:S01]  /*179b0*/  LDG.E.U16 R216, desc[UR56][R14.64] ;  /* 0x000000380ed87981 */ /* 0x000122000c1e1500 */
[----:B------:R-:W-:-:S03]  /*179c0*/  IMAD R23, R3, 0x36, RZ ;  /* 0x0000003603177824 */ /* 0x000fc600078e02ff */
[----:B--2---:R-:W-:Y:S04]  /*179d0*/  STL [R1+0x1d48], R16 ;  /* 0x001d481001007387 */ /* 0x004fe80000100800 */
[----:B------:R1:W-:Y:S04]  /*179e0*/  STL [R1+0x554], R0 ;  /* 0x0005540001007387 */ /* 0x0003e80000100800 */
[----:B-1----:R1:W2:Y:S01]  /*179f0*/  LDG.E.U16 R0, desc[UR56][R152.64] ;  /* 0x0000003898007981 */ /* 0x0022a2000c1e1500 */
[----:B0-----:R-:W-:-:S04]  /*17a00*/  IMAD.WIDE R14, R23, 0x2, R8 ;  /* 0x00000002170e7825 */ /* 0x001fc800078e0208 */
[----:B------:R-:W-:-:S04]  /*17a10*/  IMAD.WIDE R154, R23, 0x2, R6 ;  /* 0x00000002179a7825 */ /* 0x000fc800078e0206 */
[----:B------:R-:W-:-:S04]  /*17a20*/  IMAD.WIDE R156, R23, 0x2, R4 ;  /* 0x00000002179c7825 */ /* 0x000fc800078e0204 */
[----:B------:R-:W-:Y:S02]  /*17a30*/  IMAD R162, R3, 0x37, RZ ;  /* 0x0000003703a27824 */ /* 0x000fe400078e02ff */
[----:B------:R-:W-:-:S04]  /*17a40*/  IMAD.WIDE R14, R2, 0x2, R14 ;  /* 0x00000002020e7825 */ /* 0x000fc800078e020e */
[C---:B------:R-:W-:Y:S01]  /*17a50*/  IMAD.WIDE R154, R2.reuse, 0x2, R154 ;  /* 0x00000002029a7825 */ /* 0x040fe200078e029a */
[----:B------:R0:W2:Y:S03]  /*17a60*/  LDG.E.U16 R103, desc[UR56][R14.64] ;  /* 0x000000380e677981 */ /* 0x0000a6000c1e1500 */
[----:B-1----:R-:W-:Y:S01]  /*17a70*/  IMAD.WIDE R152, R23, 0x2, R10 ;  /* 0x0000000217987825 */ /* 0x002fe200078e020a */
[----:B------:R1:W2:Y:S03]  /*17a80*/  LDG.E.U16 R104, desc[UR56][R154.64] ;  /* 0x000000389a687981 */ /* 0x0002a6000c1e1500 */
[----:B------:R-:W-:-:S04]  /*17a90*/  IMAD.WIDE R156, R2, 0x2, R156 ;  /* 0x00000002029c7825 */ /* 0x000fc800078e029c */
[C---:B------:R-:W-:Y:S01]  /*17aa0*/  IMAD.WIDE R160, R162.reuse, 0x2, R4 ;  /* 0x00000002a2a07825 */ /* 0x040fe200078e0204 */
[----:B------:R3:W2:Y:S03]  /*17ab0*/  LDG.E.U16 R105, desc[UR56][R156.64] ;  /* 0x000000389c697981 */ /* 0x0006a6000c1e1500 */
[----:B0-----:R-:W-:-:S04]  /*17ac0*/  IMAD.WIDE R14, R162, 0x2, R8 ;  /* 0x00000002a20e7825 */ /* 0x001fc800078e0208 */
[----:B-1----:R-:W-:-:S04]  /*17ad0*/  IMAD.WIDE R154, R2, 0x2, R152 ;  /* 0x00000002029a7825 */ /* 0x002fc800078e0298 */
[----:B------:R-:W-:Y:S01]  /*17ae0*/  IMAD.WIDE R152, R2, 0x2, R160 ;  /* 0x0000000202987825 */ /* 0x000fe200078e02a0 */
[----:B------:R-:W2:Y:S03]  /*17af0*/  LDG.E.U16 R102, desc[UR56][R154.64] ;  /* 0x000000389a667981 */ /* 0x000ea6000c1e1500 */
[----:B---3--:R-:W-:Y:S01]  /*17b00*/  IMAD.WIDE R156, R162, 0x2, R10 ;  /* 0x00000002a29c7825 */ /* 0x008fe200078e020a */
[----:B------:R0:W3:Y:S03]  /*17b10*/  LDG.E.U16 R53, desc[UR56][R152.64] ;  /* 0x0000003898357981 */ /* 0x0000e6000c1e1500 */
[----:B------:R-:W-:Y:S02]  /*17b20*/  IMAD R23, R3, 0x38, RZ ;  /* 0x0000003803177824 */ /* 0x000fe400078e02ff */
[----:B------:R-:W-:-:S04]  /*17b30*/  IMAD.WIDE R14, R2, 0x2, R14 ;  /* 0x00000002020e7825 */ /* 0x000fc800078e020e */
[----:B------:R-:W-:Y:S01]  /*17b40*/  IMAD.WIDE R158, R162, 0x2, R6 ;  /* 0x00000002a29e7825 */ /* 0x000fe200078e0206 */
[----:B------:R1:W3:Y:S03]  /*17b50*/  LDG.E.U16 R51, desc[UR56][R14.64] ;  /* 0x000000380e337981 */ /* 0x0002e6000c1e1500 */
[----:B0-----:R-:W-:-:S04]  /*17b60*/  IMAD.WIDE R152, R2, 0x2, R156 ;  /* 0x0000000202987825 */ /* 0x001fc800078e029c */
[C---:B------:R-:W-:Y:S01]  /*17b70*/  IMAD.WIDE R156, R23.reuse, 0x2, R4 ;  /* 0x00000002179c7825 */ /* 0x040fe200078e0204 */
[----:B------:R0:W-:Y:S03]  /*17b80*/  STL [R1+0x1d4c], R25 ;  /* 0x001d4c1901007387 */ /* 0x0001e60000100800 */
[C---:B------:R-:W-:Y:S01]  /*17b90*/  IMAD.WIDE R154, R23.reuse, 0x2, R6 ;  /* 0x00000002179a7825 */ /* 0x040fe200078e0206 */
[----:B------:R2:W3:Y:S03]  /*17ba0*/  LDG.E.U16 R50, desc[UR56][R152.64] ;  /* 0x0000003898327981 */ /* 0x0004e6000c1e1500 */
[----:B-1----:R-:W-:-:S04]  /*17bb0*/  IMAD.WIDE R14, R23, 0x2, R8 ;  /* 0x00000002170e7825 */ /* 0x002fc800078e0208 */
[----:B------:R-:W-:-:S04]  /*17bc0*/  IMAD.WIDE R158, R2, 0x2, R158 ;  /* 0x00000002029e7825 */ /* 0x000fc800078e029e */
[C---:B------:R-:W-:Y:S01]  /*17bd0*/  IMAD.WIDE R156, R2.reuse, 0x2, R156 ;  /* 0x00000002029c7825 */ /* 0x040fe200078e029c */
[----:B------:R-:W3:Y:S03]  /*17be0*/  LDG.E.U16 R52, desc[UR56][R158.64] ;  /* 0x000000389e347981 */ /* 0x000ee6000c1e1500 */
[C---:B------:R-:W-:Y:S01]  /*17bf0*/  IMAD.WIDE R154, R2.reuse, 0x2, R154 ;  /* 0x00000002029a7825 */ /* 0x040fe200078e029a */
[----:B----4-:R-:W-:Y:S03]  /*17c00*/  STL [R1+0x1d50], R216 ;  /* 0x001d50d801007387 */ /* 0x010fe60000100800 */
[----:B------:R-:W-:Y:S01]  /*17c10*/  IMAD.WIDE R14, R2, 0x2, R14 ;  /* 0x00000002020e7825 */ /* 0x000fe200078e020e */
[----:B------:R-:W4:Y:S04]  /*17c20*/  LDG.E.U16 R31, desc[UR56][R156.64] ;  /* 0x000000389c1f7981 */ /* 0x000f28000c1e1500 */
[----:B0-----:R-:W4:Y:S04]  /*17c30*/  LDG.E.U16 R25, desc[UR56][R154.64] ;  /* 0x000000389a197981 */ /* 0x001f28000c1e1500 */
[----:B--2---:R0:W-:Y:S04]  /*17c40*/  STL [R1+0x1d54], R0 ;  /* 0x001d540001007387 */ /* 0x0041e80000100800 */
[----:B0-----:R0:W2:Y:S01]  /*17c50*/  LDG.E.U16 R0, desc[UR56][R14.64] ;  /* 0x000000380e007981 */ /* 0x0010a2000c1e1500 */
[----:B------:R-:W-:-:S02]  /*17c60*/  IMAD R162, R3, 0x39, RZ ;  /* 0x0000003903a27824 */ /* 0x000fc400078e02ff */
[----:B------:R-:W-:-:S04]  /*17c70*/  IMAD.WIDE R152, R23, 0x2, R10 ;  /* 0x0000000217987825 */ /* 0x000fc800078e020a */
[----:B------:R-:W-:-:S04]  /*17c80*/  IMAD.WIDE R160, R162, 0x2, R4 ;  /* 0x00000002a2a07825 */ /* 0x000fc800078e0204 */
[----:B0-----:R-:W-:-:S04]  /*17c90*/  IMAD.WIDE R14, R162, 0x2, R8 ;  /* 0x00000002a20e7825 */ /* 0x001fc800078e0208 */
[----:B------:R-:W-:-:S04]  /*17ca0*/  IMAD.WIDE R154, R2, 0x2, R152 ;  /* 0x00000002029a7825 */ /* 0x000fc800078e0298 */
[----:B------:R-:W-:Y:S01]  /*17cb0*/  IMAD.WIDE R152, R2, 0x2, R160 ;  /* 0x0000000202987825 */ /* 0x000fe200078e02a0 */
[----:B------:R0:W2:Y:S03]  /*17cc0*/  LDG.E.U16 R21, desc[UR56][R154.64] ;  /* 0x000000389a157981 */ /* 0x0000a6000c1e1500 */
[----:B------:R-:W-:Y:S01]  /*17cd0*/  IMAD.WIDE R156, R162, 0x2, R10 ;  /* 0x00000002a29c7825 */ /* 0x000fe200078e020a */
[----:B------:R1:W2:Y:S03]  /*17ce0*/  LDG.E.U16 R20, desc[UR56][R152.64] ;  /* 0x0000003898147981 */ /* 0x0002a6000c1e1500 */
[----:B------:R-:W-:Y:S02]  /*17cf0*/  IMAD R23, R3, 0x3a, RZ ;  /* 0x0000003a03177824 */ /* 0x000fe400078e02ff */
[----:B------:R-:W-:-:S04]  /*17d00*/  IMAD.WIDE R14, R2, 0x2, R14 ;  /* 0x00000002020e7825 */ /* 0x000fc800078e020e */
[----:B0-----:R-:W-:Y:S01]  /*17d10*/  IMAD.WIDE R154, R23, 0x2, R6 ;  /* 0x00000002179a7825 */ /* 0x001fe200078e0206 */
[----:B------:R0:W2:Y:S03]  /*17d20*/  LDG.E.U16 R18, desc[UR56][R14.64] ;  /* 0x000000380e127981 */ /* 0x0000a6000c1e1500 */
[----:B-1----:R-:W-:-:S04]  /*17d30*/  IMAD.WIDE R152, R2, 0x2, R156 ;  /* 0x0000000202987825 */ /* 0x002fc800078e029c */
[----:B------:R-:W-:Y:S01]  /*17d40*/  IMAD.WIDE R158, R162, 0x2, R6 ;  /* 0x00000002a29e7825 */ /* 0x000fe200078e0206 */
[----:B------:R1:W2:Y:S03]  /*17d50*/  LDG.E.U16 R17, desc[UR56][R152.64] ;  /* 0x0000003898117981 */ /* 0x0002a6000c1e1500 */
[----:B------:R-:W-:-:S04]  /*17d60*/  IMAD.WIDE R156, R23, 0x2, R4 ;  /* 0x00000002179c7825 */ /* 0x000fc800078e0204 */
[----:B0-----:R-:W-:-:S04]  /*17d70*/  IMAD.WIDE R14, R23, 0x2, R8 ;  /* 0x00000002170e7825 */ /* 0x001fc800078e0208 */
[----:B------:R-:W-:Y:S02]  /*17d80*/  IMAD R162, R3, 0x3b, RZ ;  /* 0x0000003b03a27824 */ /* 0x000fe400078e02ff */
[----:B------:R-:W-:-:S04]  /*17d90*/  IMAD.WIDE R154, R2, 0x2, R154 ;  /* 0x00000002029a7825 */ /* 0x000fc800078e029a */
[----:B-1----:R-:W-:Y:S01]  /*17da0*/  IMAD.WIDE R152, R23, 0x2, R10 ;  /* 0x0000000217987825 */ /* 0x002fe200078e020a */
[----:B------:R-:W-:Y:S03]  /*17db0*/  STL [R1+0x1d58], R105 ;  /* 0x001d586901007387 */ /* 0x000fe60000100800 */
[----:B------:R-:W-:-:S04]  /*17dc0*/  IMAD.WIDE R158, R2, 0x2, R158 ;  /* 0x00000002029e7825 */ /* 0x000fc800078e029e */
[----:B------:R-:W-:-:S04]  /*17dd0*/  IMAD.WIDE R156, R2, 0x2, R156 ;  /* 0x00000002029c7825 */ /* 0x000fc800078e029c */
[----:B------:R-:W-:Y:S01]  /*17de0*/  IMAD.WIDE R160, R162, 0x2, R4 ;  /* 0x00000002a2a07825 */ /* 0x000fe200078e0204 */
[----:B------:R-:W-:Y:S03]  /*17df0*/  STL [R1+0x1d5c], R104 ;  /* 0x001d5c6801007387 */ /* 0x000fe60000100800 */
[C---:B------:R-:W-:Y:S01]  /*17e00*/  IMAD.WIDE R14, R2.reuse, 0x2, R14 ;  /* 0x00000002020e7825 */ /* 0x040fe200078e020e */
[----:B------:R0:W2:Y:S04]  /*17e10*/  LDG.E.U16 R13, desc[UR56][R154.64] ;  /* 0x000000389a0d7981 */ /* 0x0000a8000c1e1500 */
[----:B------:R-:W-:Y:S04]  /*17e20*/  STL [R1+0x1d60], R103 ;  /* 0x001d606701007387 */ /* 0x000fe80000100800 */
[----:B------:R1:W2:Y:S01]  /*17e30*/  LDG.E.U16 R19, desc[UR56][R158.64] ;  /* 0x000000389e137981 */ /* 0x0002a2000c1e1500 */
[----:B0-----:R-:W-:-:S03]  /*17e40*/  IMAD.WIDE R154, R2, 0x2, R152 ;  /* 0x00000002029a7825 */ /* 0x001fc600078e0298 */
[----:B------:R0:W2:Y:S01]  /*17e50*/  LDG.E.U16 R16, desc[UR56][R156.64] ;  /* 0x000000389c107981 */ /* 0x0000a2000c1e1500 */
[----:B------:R-:W-:-:S03]  /*17e60*/  IMAD.WIDE R152, R2, 0x2, R160 ;  /* 0x0000000202987825 */ /* 0x000fc600078e02a0 */
[----:B------:R-:W-:Y:S01]  /*17e70*/  STL [R1+0x1d64], R102 ;  /* 0x001d646601007387 */ /* 0x000fe20000100800 */
[----:B-1----:R-:W-:-:S03]  /*17e80*/  IMAD.WIDE R158, R162, 0x2, R6 ;  /* 0x00000002a29e7825 */ /* 0x002fc600078e0206 */
[----:B---3--:R-:W-:Y:S01]  /*17e90*/  STL [R1+0x1d68], R53 ;  /* 0x001d683501007387 */ /* 0x008fe20000100800 */
[----:B0-----:R-:W-:-:S03]  /*17ea0*/  IMAD.WIDE R156, R162, 0x2, R10 ;  /* 0x00000002a29c7825 */ /* 0x001fc600078e020a */
[----:B------:R0:W3:Y:S01]  /*17eb0*/  LDG.E.U16 R12, desc[UR56][R14.64] ;  /* 0x000000380e0c7981 */ /* 0x0000e2000c1e1500 */
[----:B------:R-:W-:-:S03]  /*17ec0*/  IMAD R23, R3, 0x3c, RZ ;  /* 0x0000003c03177824 */ /* 0x000fc600078e02ff */
[----:B------:R-:W-:Y:S01]  /*17ed0*/  STL [R1+0x1d6c], R52 ;  /* 0x001d6c3401007387 */ /* 0x000fe20000100800 */
[----:B------:R-:W-:-:S03]  /*17ee0*/  IMAD.WIDE R158, R2, 0x2, R158 ;  /* 0x00000002029e7825 */ /* 0x000fc600078e029e */
[----:B------:R-:W-:Y:S01]  /*17ef0*/  STL [R1+0x1d70], R51 ;  /* 0x001d703301007387 */ /* 0x000fe20000100800 */
[----:B0-----:R-:W-:-:S03]  /*17f00*/  IMAD.WIDE R14, R162, 0x2, R8 ;  /* 0x00000002a20e7825 */ /* 0x001fc600078e0208 */
[----:B------:R-:W-:Y:S04]  /*17f10*/  STL [R1+0x1d74], R50 ;  /* 0x001d743201007387 */ /* 0x000fe80000100800 */
[----:B----4-:R-:W-:Y:S01]  /*17f20*/  STL [R1+0x508], R31 ;  /* 0x0005081f01007387 */ /* 0x010fe20000100800 */
[----:B------:R-:W-:-:S03]  /*17f30*/  IMAD.WIDE R14, R2, 0x2, R14 ;  /* 0x00000002020e7825 */ /* 0x000fc600078e020e */
[----:B------:R0:W4:Y:S04]  /*17f40*/  LDG.E.U16 R56, desc[UR56][R152.64] ;  /* 0x0000003898387981 */ /* 0x000128000c1e1500 */
[----:B------:R-:W-:Y:S04]  /*17f50*/  STL [R1+0x504], R25 ;  /* 0x0005041901007387 */ /* 0x000fe80000100800 */
[----:B------:R-:W3:Y:S01]  /*17f60*/  LDG.E.U16 R57, desc[UR56][R158.64] ;  /* 0x000000389e397981 */ /* 0x000ee2000c1e1500 */
[----:B0-----:R-:W-:-:S03]  /*17f70*/  IMAD.WIDE R152, R2, 0x2, R156 ;  /* 0x0000000202987825 */ /* 0x001fc600078e029c */
[----:B------:R-:W3:Y:S01]  /*17f80*/  LDG.E.U16 R106, desc[UR56][R14.64] ;  /* 0x000000380e6a7981 */ /* 0x000ee2000c1e1500 */
[----:B------:R-:W-:-:S03]  /*17f90*/  IMAD.WIDE R156, R23, 0x2, R4 ;  /* 0x00000002179c7825 */ /* 0x000fc600078e0204 */
[----:B------:R-:W3:Y:S01]  /*17fa0*/  LDG.E.U16 R107, desc[UR56][R152.64] ;  /* 0x00000038986b7981 */ /* 0x000ee2000c1e1500 */
[----:B------:R-:W-:-:S05]  /*17fb0*/  IMAD.WIDE R156, R2, 0x2, R156 ;  /* 0x00000002029c7825 */ /* 0x000fca00078e029c */
[----:B------:R-:W3:Y:S04]  /*17fc0*/  LDG.E.U16 R116, desc[UR56][R156.64] ;  /* 0x000000389c747981 */ /* 0x000ee8000c1e1500 */
[----:B--2---:R0:W-:Y:S04]  /*17fd0*/  STL [R1+0x500], R0 ;  /* 0x0005000001007387 */ /* 0x0041e80000100800 */
[----:B0-----:R0:W2:Y:S02]  /*17fe0*/  LDG.E.U16 R0, desc[UR56][R154.64] ;  /* 0x000000389a007981 */ /* 0x0010a4000c1e1500 */
[----:B0-----:R-:W-:-:S04]  /*17ff0*/  IMAD.WIDE R154, R23, 0x2, R6 ;  /* 0x00000002179a7825 */ /* 0x001fc800078e0206 */
[----:B------:R-:W-:-:S05]  /*18000*/  IMAD.WIDE R154, R2, 0x2, R154 ;  /* 0x00000002029a7825 */ /* 0x000fca00078e029a */
[----:B------:R0:W2:Y:S01]  /*18010*/  LDG.E.U16 R117, desc[UR56][R154.64] ;  /* 0x000000389a757981 */ /* 0x0000a2000c1e1500 */
[----:B------:R-:W-:Y:S02]  /*18020*/  IMAD R162, R3, 0x3d, RZ ;  /* 0x0000003d03a27824 */ /* 0x000fe400078e02ff */
[----:B------:R-:W-:-:S04]  /*18030*/  IMAD.WIDE R14, R23, 0x2, R8 ;  /* 0x00000002170e7825 */ /* 0x000fc800078e0208 */
[----:B------:R-:W-:-:S04]  /*18040*/  IMAD.WIDE R152, R23, 0x2, R10 ;  /* 0x0000000217987825 */ /* 0x000fc800078e020a */
[----:B------:R-:W-:-:S04]  /*18050*/  IMAD.WIDE R160, R162, 0x2, R4 ;  /* 0x00000002a2a07825 */ /* 0x000fc800078e0204 */
[----:B------:R-:W-:-:S04]  /*18060*/  IMAD.WIDE R158, R162, 0x2, R6 ;  /* 0x00000002a29e7825 */ /* 0x000fc800078e0206 */
[----:B------:R-:W-:-:S04]  /*18070*/  IMAD.WIDE R14, R2, 0x2, R14 ;  /* 0x00000002020e7825 */ /* 0x000fc800078e020e */
[C---:B0-----:R-:W-:Y:S01]  /*18080*/  IMAD.WIDE R154, R2.reuse, 0x2, R152 ;  /* 0x00000002029a7825 */ /* 0x041fe200078e0298 */
[----:B------:R0:W2:Y:S03]  /*18090*/  LDG.E.U16 R127, desc[UR56][R14.64] ;  /* 0x000000380e7f7981 */ /* 0x0000a6000c1e1500 */
[C---:B------:R-:W-:Y:S01]  /*180a0*/  IMAD.WIDE R152, R2.reuse, 0x2, R160 ;  /* 0x0000000202987825 */ /* 0x040fe200078e02a0 */
[----:B------:R-:W2:Y:S03]  /*180b0*/  LDG.E.U16 R126, desc[UR56][R154.64] ;  /* 0x000000389a7e7981 */ /* 0x000ea6000c1e1500 */
[----:B------:R-:W-:Y:S01]  /*180c0*/  IMAD.WIDE R158, R2, 0x2, R158 ;  /* 0x00000002029e7825 */ /* 0x000fe200078e029e */
[----:B----4-:R-:W-:Y:S04]  /*180d0*/  STL [R1+0x1d78], R56 ;  /* 0x001d783801007387 */ /* 0x010fe80000100800 */
[----:B------:R-:W-:Y:S04]  /*180e0*/  STL [R1+0x4fc], R21 ;  /* 0x0004fc1501007387 */ /* 0x000fe80000100800 */
[----:B------:R-:W-:Y:S04]  /*180f0*/  STL [R1+0x4f8], R20 ;  /* 0x0004f81401007387 */ /* 0x000fe80000100800 */
[----:B---3--:R-:W-:Y:S04]  /*18100*/  STL [R1+0x1d7c], R57 ;  /* 0x001d7c3901007387 */ /* 0x008fe80000100800 */
        /* <DEDUP_REMOVED lines=8> */
[----:B-1----:R-:W3:Y:S04]  /*18190*/  LDG.E.U16 R13, desc[UR56][R158.64] ;  /* 0x000000389e0d7981 */ /* 0x002ee8000c1e1500 */
[----:B--2---:R-:W-:Y:S04]  /*181a0*/  STL [R1+0x1d8c], R117 ;  /* 0x001d8c7501007387 */ /* 0x004fe80000100800 */
[----:B------:R1:W-:Y:S04]  /*181b0*/  STL [R1+0x4e0], R12 ;  /* 0x0004e00c01007387 */ /* 0x0003e80000100800 */
[----:B-1----:R1:W2:Y:S01]  /*181c0*/  LDG.E.U16 R12, desc[UR56][R152.64] ;  /* 0x00000038980c7981 */ /* 0x0022a2000c1e1500 */
[----:B0-----:R-:W-:-:S04]  /*181d0*/  IMAD.WIDE R14, R162, 0x2, R8 ;  /* 0x00000002a20e7825 */ /* 0x001fc800078e0208 */
[----:B------:R-:W-:-:S04]  /*181e0*/  IMAD.WIDE R156, R162, 0x2, R10 ;  /* 0x00000002a29c7825 */ /* 0x000fc800078e020a */
[----:B------:R-:W-:Y:S02]  /*181f0*/  IMAD R23, R3, 0x3e, RZ ;  /* 0x0000003e03177824 */ /* 0x000fe400078e02ff */
[----:B-1----:R-:W-:-:S04]  /*18200*/  IMAD.WIDE R152, R2, 0x2, R14 ;  /* 0x0000000202987825 */ /* 0x002fc800078e020e */
[----:B------:R-:W-:Y:S01]  /*18210*/  IMAD.WIDE R14, R2, 0x2, R156 ;  /* 0x00000002020e7825 */ /* 0x000fe200078e029c */
[----:B------:R-:W4:Y:S03]  /*18220*/  LDG.E.U16 R151, desc[UR56][R152.64] ;  /* 0x0000003898977981 */ /* 0x000f26000c1e1500 */
[C---:B------:R-:W-:Y:S01]  /*18230*/  IMAD.WIDE R154, R23.reuse, 0x2, R4 ;  /* 0x00000002179a7825 */ /* 0x040fe200078e0204 */
[----:B------:R0:W4:Y:S03]  /*18240*/  LDG.E.U16 R150, desc[UR56][R14.64] ;  /* 0x000000380e967981 */ /* 0x000126000c1e1500 */
[----:B------:R-:W-:-:S04]  /*18250*/  IMAD.WIDE R158, R23, 0x2, R6 ;  /* 0x00000002179e7825 */ /* 0x000fc800078e0206 */
[----:B------:R-:W-:-:S04]  /*18260*/  IMAD.WIDE R156, R23, 0x2, R8 ;  /* 0x00000002179c7825 */ /* 0x000fc800078e0208 */
[----:B0-----:R-:W-:-:S04]  /*18270*/  IMAD.WIDE R14, R23, 0x2, R10 ;  /* 0x00000002170e7825 */ /* 0x001fc800078e020a */
[----:B------:R-:W-:-:S04]  /*18280*/  IMAD.WIDE R154, R2, 0x2, R154 ;  /* 0x00000002029a7825 */ /* 0x000fc800078e029a */
[----:B------:R-:W-:Y:S01]  /*18290*/  IMAD.WIDE R152, R2, 0x2, R158 ;  /* 0x0000000202987825 */ /* 0x000fe200078e029e */
[----:B------:R0:W4:Y:S03]  /*182a0*/  LDG.E.U16 R101, desc[UR56][R154.64] ;  /* 0x000000389a657981 */ /* 0x000126000c1e1500 */
[C---:B------:R-:W-:Y:S01]  /*182b0*/  IMAD.WIDE R160, R167.reuse, 0x2, R4 ;  /* 0x00000002a7a07825 */ /* 0x040fe200078e0204 */
[----:B------:R1:W4:Y:S03]  /*182c0*/  LDG.E.U16 R100, desc[UR56][R152.64] ;  /* 0x0000003898647981 */ /* 0x000326000c1e1500 */
[----:B------:R-:W-:-:S04]  /*182d0*/  IMAD.WIDE R158, R167, 0x2, R6 ;  /* 0x00000002a79e7825 */ /* 0x000fc800078e0206 */
[----:B------:R-:W-:-:S04]  /*182e0*/  IMAD.WIDE R156, R2, 0x2, R156 ;  /* 0x00000002029c7825 */ /* 0x000fc800078e029c */
[C---:B0-----:R-:W-:Y:S01]  /*182f0*/  IMAD.WIDE R154, R2.reuse, 0x2, R14 ;  /* 0x00000002029a7825 */ /* 0x041fe200078e020e */
[----:B------:R0:W4:Y:S03]  /*18300*/  LDG.E.U16 R99, desc[UR56][R156.64] ;  /* 0x000000389c637981 */ /* 0x000126000c1e1500 */
[C---:B-1----:R-:W-:Y:S01]  /*18310*/  IMAD.WIDE R152, R2.reuse, 0x2, R160 ;  /* 0x0000000202987825 */ /* 0x042fe200078e02a0 */
[----:B------:R-:W-:Y:S01]  /*18320*/  SHF.L.U32 R160, R3, 0x6, RZ ;  /* 0x0000000603a07819 */ /* 0x000fe200000006ff */
[----:B------:R1:W4:Y:S02]  /*18330*/  LDG.E.U16 R98, desc[UR56][R154.64] ;  /* 0x000000389a627981 */ /* 0x000324000c1e1500 */
[----:B------:R-:W-:Y:S02]  /*18340*/  IMAD.WIDE R14, R2, 0x2, R158 ;  /* 0x00000002020e7825 */ /* 0x000fe400078e029e */
[----:B------:R-:W4:Y:S02]  /*18350*/  LDG.E.U16 R49, desc[UR56][R152.64] ;  /* 0x0000003898317981 */ /* 0x000f24000c1e1500 */
[----:B0-----:R-:W-:-:S02]  /*18360*/  IMAD.WIDE R156, R167, 0x2, R8 ;  /* 0x00000002a79c7825 */ /* 0x001fc400078e0208 */
[----:B------:R0:W4:Y:S02]  /*18370*/  LDG.E.U16 R48, desc[UR56][R14.64] ;  /* 0x000000380e307981 */ /* 0x000124000c1e1500 */
[----:B-1----:R-:W-:-:S04]  /*18380*/  IMAD.WIDE R154, R160, 0x2, R4 ;  /* 0x00000002a09a7825 */ /* 0x002fc800078e0204 */
[----:B------:R-:W-:Y:S02]  /*18390*/  IMAD R164, R3, 0x41, RZ ;  /* 0x0000004103a47824 */ /* 0x000fe400078e02ff */
[----:B0-----:R-:W-:-:S04]  /*183a0*/  IMAD.WIDE R14, R160, 0x2, R8 ;  /* 0x00000002a00e7825 */ /* 0x001fc800078e0208 */
[----:B------:R-:W-:-:S04]  /*183b0*/  IMAD.WIDE R152, R160, 0x2, R6 ;  /* 0x00000002a0987825 */ /* 0x000fc800078e0206 */
[----:B------:R-:W-:-:S04]  /*183c0*/  IMAD.WIDE R156, R2, 0x2, R156 ;  /* 0x00000002029c7825 */ /* 0x000fc800078e029c */
[----:B------:R-:W-:Y:S01]  /*183d0*/  IMAD.WIDE R158, R2, 0x2, R154 ;  /* 0x00000002029e7825 */ /* 0x000fe200078e029a */
[----:B------:R0:W4:Y:S03]  /*183e0*/  LDG.E.U16 R47, desc[UR56][R156.64] ;  /* 0x000000389c2f7981 */ /* 0x000126000c1e1500 */
[----:B------:R-:W-:Y:S01]  /*183f0*/  IMAD.WIDE R162, R164, 0x2, R4 ;  /* 0x00000002a4a27825 */ /* 0x000fe200078e0204 */
[----:B------:R-:W-:Y:S03]  /*18400*/  STL [R1+0x1d90], R127 ;  /* 0x001d907f01007387 */ /* 0x000fe60000100800 */
[----:B------:R-:W-:-:S04]  /*18410*/  IMAD.WIDE R160, R160, 0x2, R10 ;  /* 0x00000002a0a07825 */ /* 0x000fc800078e020a */
[C---:B------:R-:W-:Y:S01]  /*18420*/  IMAD.WIDE R154, R2.reuse, 0x2, R14 ;  /* 0x00000002029a7825 */ /* 0x040fe200078e020e */
[----:B------:R1:W-:Y:S03]  /*18430*/  STL [R1+0x4dc], R0 ;  /* 0x0004dc0001007387 */ /* 0x0003e60000100800 */
[C---:B0-----:R-:W-:Y:S01]  /*18440*/  IMAD.WIDE R156, R2.reuse, 0x2, R152 ;  /* 0x00000002029c7825 */ /* 0x041fe200078e0298 */
[----:B------:R0:W4:Y:S03]  /*18450*/  LDG.E.U16 R17, desc[UR56][R154.64] ;  /* 0x000000389a117981 */ /* 0x000126000c1e1500 */
[C---:B------:R-:W-:Y:S01]  /*18460*/  IMAD.WIDE R14, R2.reuse, 0x2, R162 ;  /* 0x00000002020e7825 */ /* 0x040fe200078e02a2 */
[----:B------:R-:W-:Y:S03]  /*18470*/  STL [R1+0x1d94], R126 ;  /* 0x001d947e01007387 */ /* 0x000fe60000100800 */
[----:B------:R-:W-:Y:S01]  /*18480*/  IMAD.WIDE R152, R2, 0x2, R160 ;  /* 0x0000000202987825 */ /* 0x000fe200078e02a0 */
[----:B------:R-:W4:Y:S03]  /*18490*/  LDG.E.U16 R18, desc[UR56][R156.64] ;  /* 0x000000389c127981 */ /* 0x000f26000c1e1500 */
[----:B0-----:R-:W-:Y:S01]  /*184a0*/  IMAD.WIDE R154, R164, 0x2, R6 ;  /* 0x00000002a49a7825 */ /* 0x001fe200078e0206 */
[----:B------:R0:W4:Y:S03]  /*184b0*/  LDG.E.U16 R16, desc[UR56][R152.64] ;  /* 0x0000003898107981 */ /* 0x000126000c1e1500 */
[----:B------:R-:W-:Y:S01]  /*184c0*/  IMAD R23, R3, 0x42, RZ ;  /* 0x0000004203177824 */ /* 0x000fe200078e02ff */
[----:B------:R1:W4:Y:S01]  /*184d0*/  LDG.E.U16 R19, desc[UR56][R158.64] ;  /* 0x000000389e137981 */ /* 0x000322000c1e1500 */
[----:B------:R-:W-:-:S04]  /*184e0*/  IMAD.WIDE R154, R2, 0x2, R154 ;  /* 0x00000002029a7825 */ /* 0x000fc800078e029a */
[----:B------:R-:W-:-:S04]  /*184f0*/  IMAD.WIDE R160, R23, 0x2, R4 ;  /* 0x0000000217a07825 */ /* 0x000fc800078e0204 */
[----:B0-----:R-:W-:-:S04]  /*18500*/  IMAD.WIDE R152, R164, 0x2, R8 ;  /* 0x00000002a4987825 */ /* 0x001fc800078e0208 */
[----:B------:R-:W-:-:S04]  /*18510*/  IMAD.WIDE R162, R23, 0x2, R6 ;  /* 0x0000000217a27825 */ /* 0x000fc800078e0206 */
[----:B-1----:R-:W-:-:S04]  /*18520*/  IMAD.WIDE R158, R2, 0x2, R152 ;  /* 0x00000002029e7825 */ /* 0x002fc800078e0298 */
[----:B------:R-:W-:Y:S01]  /*18530*/  IMAD.WIDE R152, R2, 0x2, R162 ;  /* 0x0000000202987825 */ /* 0x000fe200078e02a2 */
[----:B------:R-:W4:Y:S04]  /*18540*/  LDG.E.U16 R0, desc[UR56][R158.64] ;  /* 0x000000389e007981 */ /* 0x000f28000c1e1500 */
[----:B------:R-:W4:Y:S04]  /*18550*/  LDG.E.U16 R56, desc[UR56][R152.64] ;  /* 0x0000003898387981 */ /* 0x000f28000c1e1500 */
[----:B--2---:R0:W-:Y:S04]  /*18560*/  STL [R1+0x1d98], R12 ;  /* 0x001d980c01007387 */ /* 0x0041e80000100800 */
[----:B---3--:R1:W-:Y:S04]  /*18570*/  STL [R1+0x1d9c], R13 ;  /* 0x001d9c0d01007387 */ /* 0x0083e80000100800 */
[----:B0-----:R-:W2:Y:S04]  /*18580*/  LDG.E.U16 R12, desc[UR56][R154.64] ;  /* 0x000000389a0c7981 */ /* 0x001ea8000c1e1500 */
[----:B-1----:R0:W3:Y:S02]  /*18590*/  LDG.E.U16 R13, desc[UR56][R14.64] ;  /* 0x000000380e0d7981 */ /* 0x0020e4000c1e1500 */
[----:B0-----:R-:W-:-:S04]  /*185a0*/  IMAD.WIDE R14, R164, 0x2, R10 ;  /* 0x00000002a40e7825 */ /* 0x001fc800078e020a */
[----:B------:R-:W-:-:S04]  /*185b0*/  IMAD.WIDE R164, R23, 0x2, R8 ;  /* 0x0000000217a47825 */ /* 0x000fc800078e0208 */
[----:B------:R-:W-:-:S04]  /*185c0*/  IMAD.WIDE R156, R2, 0x2, R14 ;  /* 0x00000002029c7825 */ /* 0x000fc800078e020e */
[C---:B------:R-:W-:Y:S01]  /*185d0*/  IMAD.WIDE R154, R2.reuse, 0x2, R160 ;  /* 0x00000002029a7825 */ /* 0x040fe200078e02a0 */
[----:B------:R-:W2:Y:S03]  /*185e0*/  LDG.E.U16 R106, desc[UR56][R156.64] ;  /* 0x000000389c6a7981 */ /* 0x000ea6000c1e1500 */
[----:B------:R-:W-:Y:S01]  /*185f0*/  IMAD.WIDE R14, R2, 0x2, R164 ;  /* 0x00000002020e7825 */ /* 0x000fe200078e02a4 */
[----:B------:R0:W3:Y:S04]  /*18600*/  LDG.E.U16 R57, desc[UR56][R154.64] ;  /* 0x000000389a397981 */ /* 0x0000e8000c1e1500 */
[----:B------:R1:W3:Y:S01]  /*18610*/  LDG.E.U16 R50, desc[UR56][R14.64] ;  /* 0x000000380e327981 */ /* 0x0002e2000c1e1500 */
[----:B------:R-:W-:-:S03]  /*18620*/  IMAD R160, R3, 0x43, RZ ;  /* 0x0000004303a07824 */ /* 0x000fc600078e02ff */
[----:B----4-:R-:W-:Y:S01]  /*18630*/  STL [R1+0x1da0], R151 ;  /* 0x001da09701007387 */ /* 0x010fe20000100800 */
[----:B------:R-:W-:-:S03]  /*18640*/  IMAD.WIDE R152, R160, 0x2, R4 ;  /* 0x00000002a0987825 */ /* 0x000fc600078e0204 */
        /* <DEDUP_REMOVED lines=9> */
[----:B------:R-:W-:-:S03]  /*186e0*/  IMAD R166, R3, 0x44, RZ ;  /* 0x0000004403a67824 */ /* 0x000fc600078e02ff */
[----:B------:R-:W-:Y:S01]  /*186f0*/  STL [R1+0x1db8], R49 ;  /* 0x001db83101007387 */ /* 0x000fe20000100800 */
[----:B------:R-:W-:-:S03]  /*18700*/  IMAD.WIDE R162, R2, 0x2, R154 ;  /* 0x0000000202a27825 */ /* 0x000fc600078e029a */
[----:B------:R-:W-:Y:S01]  /*18710*/  STL [R1+0x1dbc], R48 ;  /* 0x001dbc3001007387 */ /* 0x000fe20000100800 */
[----:B------:R-:W-:-:S03]  /*18720*/  IMAD.WIDE R158, R2, 0x2, R152 ;  /* 0x00000002029e7825 */ /* 0x000fc600078e0298 */
[----:B------:R-:W4:Y:S01]  /*18730*/  LDG.E.U16 R51, desc[UR56][R162.64] ;  /* 0x00000038a2337981 */ /* 0x000f22000c1e1500 */
[----:B------:R-:W-:-:S03]  /*18740*/  IMAD.WIDE R164, R166, 0x2, R4 ;  /* 0x00000002a6a47825 */ /* 0x000fc600078e0204 */
[----:B------:R-:W4:Y:S01]  /*18750*/  LDG.E.U16 R108, desc[UR56][R158.64] ;  /* 0x000000389e6c7981 */ /* 0x000f22000c1e1500 */
[----:B------:R-:W-:-:S03]  /*18760*/  IMAD.WIDE R154, R2, 0x2, R14 ;  /* 0x00000002029a7825 */ /* 0x000fc600078e020e */
[----:B------:R-:W-:Y:S01]  /*18770*/  STL [R1+0x1dc0], R47 ;  /* 0x001dc02f01007387 */ /* 0x000fe20000100800 */
[----:B------:R-:W-:-:S03]  /*18780*/  IMAD.WIDE R152, R2, 0x2, R156 ;  /* 0x0000000202987825 */ /* 0x000fc600078e029c */
[----:B------:R0:W4:Y:S01]  /*18790*/  LDG.E.U16 R109, desc[UR56][R154.64] ;  /* 0x000000389a6d7981 */ /* 0x000122000c1e1500 */
[----:B------:R-:W-:-:S04]  /*187a0*/  IMAD.WIDE R14, R2, 0x2, R160 ;  /* 0x00000002020e7825 */ /* 0x000fc800078e02a0 */
[----:B------:R-:W-:-:S04]  /*187b0*/  IMAD.WIDE R156, R166, 0x2, R10 ;  /* 0x00000002a69c7825 */ /* 0x000fc800078e020a */
[----:B0-----:R-:W-:-:S04]  /*187c0*/  IMAD.WIDE R154, R2, 0x2, R164 ;  /* 0x00000002029a7825 */ /* 0x001fc800078e02a4 */
[----:B------:R-:W-:Y:S01]  /*187d0*/  IMAD R23, R3, 0x45, RZ ;  /* 0x0000004503177824 */ /* 0x000fe200078e02ff */
[----:B------:R-:W4:Y:S03]  /*187e0*/  LDG.E.U16 R77, desc[UR56][R154.64] ;  /* 0x000000389a4d7981 */ /* 0x000f26000c1e1500 */
[----:B------:R-:W-:-:S04]  /*187f0*/  IMAD.WIDE R160, R23, 0x2, R4 ;  /* 0x0000000217a07825 */ /* 0x000fc800078e0204 */
[----:B------:R-:W-:Y:S01]  /*18800*/  IMAD.WIDE R158, R23, 0x2, R6 ;  /* 0x00000002179e7825 */ /* 0x000fe200078e0206 */
[----:B--2---:R-:W-:Y:S04]  /*18810*/  STL [R1+0x1dc4], R106 ;  /* 0x001dc46a01007387 */ /* 0x004fe80000100800 */
[----:B---3--:R-:W-:Y:S04]  /*18820*/  STL [R1+0x1dc8], R57 ;  /* 0x001dc83901007387 */ /* 0x008fe80000100800 */
[----:B------:R-:W-:Y:S04]  /*18830*/  STL [R1+0x1dcc], R56 ;  /* 0x001dcc3801007387 */ /* 0x000fe80000100800 */
[----:B------:R-:W-:Y:S04]  /*18840*/  STL [R1+0x1dd0], R50 ;  /* 0x001dd03201007387 */ /* 0x000fe80000100800 */
[----:B------:R-:W-:Y:S04]  /*18850*/  STL [R1+0x48c], R19 ;  /* 0x00048c1301007387 */ /* 0x000fe80000100800 */
[----:B------:R0:W-:Y:S04]  /*18860*/  STL [R1+0x488], R18 ;  /* 0x0004881201007387 */ /* 0x0001e80000100800 */
[----:B------:R1:W-:Y:S04]  /*18870*/  STL [R1+0x484], R17 ;  /* 0x0004841101007387 */ /* 0x0003e80000100800 */
[----:B0-----:R0:W2:Y:S04]  /*18880*/  LDG.E.U16 R18, desc[UR56][R14.64] ;  /* 0x000000380e127981 */ /* 0x0010a8000c1e1500 */
[----:B-1----:R1:W3:Y:S01]  /*18890*/  LDG.E.U16 R17, desc[UR56][R152.64] ;  /* 0x0000003898117981 */ /* 0x0022e2000c1e1500 */
[----:B0-----:R-:W-:-:S04]  /*188a0*/  IMAD.WIDE R14, R166, 0x2, R8 ;  /* 0x00000002a60e7825 */ /* 0x001fc800078e0208 */
[----:B-1----:R-:W-:-:S04]  /*188b0*/  IMAD.WIDE R152, R166, 0x2, R6 ;  /* 0x00000002a6987825 */ /* 0x002fc800078e0206 */
[----:B------:R-:W-:-:S04]  /*188c0*/  IMAD.WIDE R154, R2, 0x2, R152 ;  /* 0x00000002029a7825 */ /* 0x000fc800078e0298 */
[C---:B------:R-:W-:Y:S01]  /*188d0*/  IMAD.WIDE R152, R2.reuse, 0x2, R14 ;  /* 0x0000000202987825 */ /* 0x040fe200078e020e */
[----:B------:R0:W2:Y:S03]  /*188e0*/  LDG.E.U16 R76, desc[UR56][R154.64] ;  /* 0x000000389a4c7981 */ /* 0x0000a6000c1e1500 */
[C---:B------:R-:W-:Y:S01]  /*188f0*/  IMAD.WIDE R14, R2.reuse, 0x2, R156 ;  /* 0x00000002020e7825 */ /* 0x040fe200078e029c */
[----:B------:R1:W2:Y:S03]  /*18900*/  LDG.E.U16 R66, desc[UR56][R152.64] ;  /* 0x0000003898427981 */ /* 0x0002a6000c1e1500 */
[----:B------:R-:W-:Y:S01]  /*18910*/  IMAD.WIDE R156, R23, 0x2, R8 ;  /* 0x00000002179c7825 */ /* 0x000fe200078e0208 */
[----:B------:R4:W2:Y:S03]  /*18920*/  LDG.E.U16 R67, desc[UR56][R14.64] ;  /* 0x000000380e437981 */ /* 0x0008a6000c1e1500 */
[----:B0-----:R-:W-:-:S04]  /*18930*/  IMAD.WIDE R154, R2, 0x2, R160 ;  /* 0x00000002029a7825 */ /* 0x001fc800078e02a0 */
[C---:B-1----:R-:W-:Y:S01]  /*18940*/  IMAD.WIDE R152, R2.reuse, 0x2, R158 ;  /* 0x0000000202987825 */ /* 0x042fe200078e029e */
[----:B------:R0:W2:Y:S03]  /*18950*/  LDG.E.U16 R149, desc[UR56][R154.64] ;  /* 0x000000389a957981 */ /* 0x0000a6000c1e1500 */
[----:B----4-:R-:W-:Y:S01]  /*18960*/  IMAD.WIDE R14, R2, 0x2, R156 ;  /* 0x00000002020e7825 */ /* 0x010fe200078e029c */
[----:B------:R1:W4:Y:S03]  /*18970*/  LDG.E.U16 R148, desc[UR56][R152.64] ;  /* 0x0000003898947981 */ /* 0x000326000c1e1500 */
[----:B------:R-:W-:Y:S01]  /*18980*/  IMAD.WIDE R156, R23, 0x2, R10 ;  /* 0x00000002179c7825 */ /* 0x000fe200078e020a */
[----:B------:R1:W4:Y:S03]  /*18990*/  LDG.E.U16 R147, desc[UR56][R14.64] ;  /* 0x000000380e937981 */ /* 0x000326000c1e1500 */
[----:B------:R-:W-:-:S02]  /*189a0*/  IMAD R160, R3, 0x46, RZ ;  /* 0x0000004603a07824 */ /* 0x000fc400078e02ff */
[----:B------:R-:W-:-:S04]  /*189b0*/  IMAD.WIDE R156, R2, 0x2, R156 ;  /* 0x00000002029c7825 */ /* 0x000fc800078e029c */
[C---:B0-----:R-:W-:Y:S01]  /*189c0*/  IMAD.WIDE R154, R160.reuse, 0x2, R4 ;  /* 0x00000002a09a7825 */ /* 0x041fe200078e0204 */
[----:B------:R0:W4:Y:S03]  /*189d0*/  LDG.E.U16 R146, desc[UR56][R156.64] ;  /* 0x000000389c927981 */ /* 0x000126000c1e1500 */
[----:B-1----:R-:W-:-:S04]  /*189e0*/  IMAD.WIDE R152, R160, 0x2, R6 ;  /* 0x00000002a0987825 */ /* 0x002fc800078e0206 */
[----:B------:R-:W-:-:S04]  /*189f0*/  IMAD.WIDE R14, R160, 0x2, R8 ;  /* 0x00000002a00e7825 */ /* 0x000fc800078e0208 */
[----:B------:R-:W-:-:S04]  /*18a00*/  IMAD.WIDE R160, R160, 0x2, R10 ;  /* 0x00000002a0a07825 */ /* 0x000fc800078e020a */
[----:B------:R-:W-:-:S04]  /*18a10*/  IMAD.WIDE R158, R2, 0x2, R154 ;  /* 0x00000002029e7825 */ /* 0x000fc800078e029a */
[C---:B0-----:R-:W-:Y:S01]  /*18a20*/  IMAD.WIDE R156, R2.reuse, 0x2, R152 ;  /* 0x00000002029c7825 */ /* 0x041fe200078e0298 */
[----:B------:R-:W4:Y:S03]  /*18a30*/  LDG.E.U16 R97, desc[UR56][R158.64] ;  /* 0x000000389e617981 */ /* 0x000f26000c1e1500 */
[C---:B------:R-:W-:Y:S01]  /*18a40*/  IMAD.WIDE R154, R2.reuse, 0x2, R14 ;  /* 0x00000002029a7825 */ /* 0x040fe200078e020e */
[----:B------:R-:W4:Y:S03]  /*18a50*/  LDG.E.U16 R96, desc[UR56][R156.64] ;  /* 0x000000389c607981 */ /* 0x000f26000c1e1500 */
[----:B------:R-:W-:Y:S01]  /*18a60*/  IMAD.WIDE R152, R2, 0x2, R160 ;  /* 0x0000000202987825 */ /* 0x000fe200078e02a0 */
[----:B------:R0:W4:Y:S04]  /*18a70*/  LDG.E.U16 R95, desc[UR56][R154.64] ;  /* 0x000000389a5f7981 */ /* 0x000128000c1e1500 */
[----:B------:R1:W4:Y:S01]  /*18a80*/  LDG.E.U16 R94, desc[UR56][R152.64] ;  /* 0x00000038985e7981 */ /* 0x000322000c1e1500 */
[----:B------:R-:W-:-:S04]  /*18a90*/  IMAD R164, R3, 0x47, RZ ;  /* 0x0000004703a47824 */ /* 0x000fc800078e02ff */
[----:B------:R-:W-:-:S04]  /*18aa0*/  IMAD.WIDE R162, R164, 0x2, R4 ;  /* 0x00000002a4a27825 */ /* 0x000fc800078e0204 */
[----:B0-----:R-:W-:-:S04]  /*18ab0*/  IMAD.WIDE R154, R164, 0x2, R6 ;  /* 0x00000002a49a7825 */ /* 0x001fc800078e0206 */
[----:B------:R-:W-:-:S04]  /*18ac0*/  IMAD.WIDE R14, R2, 0x2, R162 ;  /* 0x00000002020e7825 */ /* 0x000fc800078e02a2 */
[----:B------:R-:W-:Y:S01]  /*18ad0*/  IMAD R23, R3, 0x48, RZ ;  /* 0x0000004803177824 */ /* 0x000fe200078e02ff */
[----:B------:R0:W4:Y:S01]  /*18ae0*/  LDG.E.U16 R45, desc[UR56][R14.64] ;  /* 0x000000380e2d7981 */ /* 0x000122000c1e1500 */
[----:B-1----:R-:W-:-:S04]  /*18af0*/  IMAD.WIDE R152, R164, 0x2, R8 ;  /* 0x00000002a4987825 */ /* 0x002fc800078e0208 */
[----:B------:R-:W-:-:S04]  /*18b00*/  IMAD.WIDE R154, R2, 0x2, R154 ;  /* 0x00000002029a7825 */ /* 0x000fc800078e029a */
[----:B------:R-:W-:Y:S01]  /*18b10*/  IMAD.WIDE R160, R23, 0x2, R4 ;  /* 0x0000000217a07825 */ /* 0x000fe200078e0204 */
[----:B------:R1:W4:Y:S03]  /*18b20*/  LDG.E.U16 R44, desc[UR56][R154.64] ;  /* 0x000000389a2c7981 */ /* 0x000326000c1e1500 */
[----:B0-----:R-:W-:-:S04]  /*18b30*/  IMAD.WIDE R14, R164, 0x2, R10 ;  /* 0x00000002a40e7825 */ /* 0x001fc800078e020a */
[----:B------:R-:W-:-:S04]  /*18b40*/  IMAD.WIDE R162, R23, 0x2, R6 ;  /* 0x0000000217a27825 */ /* 0x000fc800078e0206 */
[----:B------:R-:W-:-:S04]  /*18b50*/  IMAD.WIDE R164, R23, 0x2, R8 ;  /* 0x0000000217a47825 */ /* 0x000fc800078e0208 */
[----:B------:R-:W-:-:S04]  /*18b60*/  IMAD.WIDE R158, R2, 0x2, R152 ;  /* 0x00000002029e7825 */ /* 0x000fc800078e0298 */
[C---:B------:R-:W-:Y:S01]  /*18b70*/  IMAD.WIDE R156, R2.reuse, 0x2, R14 ;  /* 0x00000002029c7825 */ /* 0x040fe200078e020e */
[----:B------:R-:W4:Y:S03]  /*18b80*/  LDG.E.U16 R43, desc[UR56][R158.64] ;  /* 0x000000389e2b7981 */ /* 0x000f26000c1e1500 */
[C---:B-1----:R-:W-:Y:S01]  /*18b90*/  IMAD.WIDE R154, R2.reuse, 0x2, R160 ;  /* 0x00000002029a7825 */ /* 0x042fe200078e02a0 */
[----:B------:R-:W4:Y:S03]  /*18ba0*/  LDG.E.U16 R42, desc[UR56][R156.64] ;  /* 0x000000389c2a7981 */ /* 0x000f26000c1e1500 */
[C---:B------:R-:W-:Y:S01]  /*18bb0*/  IMAD.WIDE R152, R2.reuse, 0x2, R162 ;  /* 0x0000000202987825 */ /* 0x040fe200078e02a2 */
[----:B------:R0:W4:Y:S03]  /*18bc0*/  LDG.E.U16 R56, desc[UR56][R154.64] ;  /* 0x000000389a387981 */ /* 0x000126000c1e1500 */
[----:B------:R-:W-:Y:S01]  /*18bd0*/  IMAD.WIDE R14, R2, 0x2, R164 ;  /* 0x00000002020e7825 */ /* 0x000fe200078e02a4 */
[----:B------:R1:W4:Y:S03]  /*18be0*/  LDG.E.U16 R57, desc[UR56][R152.64] ;  /* 0x0000003898397981 */ /* 0x000326000c1e1500 */
[----:B------:R-:W-:Y:S01]  /*18bf0*/  IMAD R160, R3, 0x49, RZ ;  /* 0x0000004903a07824 */ /* 0x000fe200078e02ff */
[----:B------:R1:W4:Y:S01]  /*18c00*/  LDG.E.U16 R106, desc[UR56][R14.64] ;  /* 0x000000380e6a7981 */ /* 0x000322000c1e1500 */
        /* <DEDUP_REMOVED lines=8> */
[----:B------:R-:W-:Y:S01]  /*18c90*/  IMAD.WIDE R164, R166, 0x2, R4 ;  /* 0x00000002a6a47825 */ /* 0x000fe200078e0204 */
[----:B------:R-:W-:Y:S03]  /*18ca0*/  STL [R1+0x480], R16 ;  /* 0x0004801001007387 */ /* 0x000fe60000100800 */
[C---:B------:R-:W-:Y:S01]  /*18cb0*/  IMAD.WIDE R154, R2.reuse, 0x2, R14 ;  /* 0x00000002029a7825 */ /* 0x040fe200078e020e */
[----:B------:R-:W4:Y:S03]  /*18cc0*/  LDG.E.U16 R47, desc[UR56][R158.64] ;  /* 0x000000389e2f7981 */ /* 0x000f26000c1e1500 */
[C---:B------:R-:W-:Y:S01]  /*18cd0*/  IMAD.WIDE R152, R2.reuse, 0x2, R156 ;  /* 0x0000000202987825 */ /* 0x040fe200078e029c */
[----:B------:R0:W4:Y:S03]  /*18ce0*/  LDG.E.U16 R48, desc[UR56][R154.64] ;  /* 0x000000389a307981 */ /* 0x000126000c1e1500 */
[C---:B------:R-:W-:Y:S01]  /*18cf0*/  IMAD.WIDE R14, R2.reuse, 0x2, R160 ;  /* 0x00000002020e7825 */ /* 0x040fe200078e02a0 */
[----:B------:R1:W4:Y:S04]  /*18d00*/  LDG.E.U16 R49, desc[UR56][R152.64] ;  /* 0x0000003898317981 */ /* 0x000328000c1e1500 */
[----:B------:R1:W4:Y:S01]  /*18d10*/  LDG.E.U16 R98, desc[UR56][R14.64] ;  /* 0x000000380e627981 */ /* 0x000322000c1e1500 */
[----:B0-----:R-:W-:-:S04]  /*18d20*/  IMAD.WIDE R154, R2, 0x2, R164 ;  /* 0x00000002029a7825 */ /* 0x001fc800078e02a4 */
[C---:B-1----:R-:W-:Y:S01]  /*18d30*/  IMAD.WIDE R152, R166.reuse, 0x2, R6 ;  /* 0x00000002a6987825 */ /* 0x042fe200078e0206 */
[----:B------:R0:W4:Y:S03]  /*18d40*/  LDG.E.U16 R52, desc[UR56][R154.64] ;  /* 0x000000389a347981 */ /* 0x000126000c1e1500 */
[----:B------:R-:W-:-:S04]  /*18d50*/  IMAD.WIDE R14, R166, 0x2, R8 ;  /* 0x00000002a60e7825 */ /* 0x000fc800078e0208 */
[----:B------:R-:W-:Y:S01]  /*18d60*/  IMAD.WIDE R156, R166, 0x2, R10 ;  /* 0x00000002a69c7825 */ /* 0x000fe200078e020a */
[----:B------:R-:W-:Y:S03]  /*18d70*/  STL [R1+0x47c], R13 ;  /* 0x00047c0d01007387 */ /* 0x000fe60000100800 */
[----:B------:R-:W-:Y:S01]  /*18d80*/  IMAD R23, R3, 0x4b, RZ ;  /* 0x0000004b03177824 */ /* 0x000fe200078e02ff */
[----:B------:R-:W-:Y:S01]  /*18d90*/  STL [R1+0x1dd4], R51 ;  /* 0x001dd43301007387 */ /* 0x000fe20000100800 */
[----:B0-----:R-:W-:-:S03]  /*18da0*/  IMAD.WIDE R154, R2, 0x2, R152 ;  /* 0x00000002029a7825 */ /* 0x001fc600078e0298 */
[----:B------:R-:W-:Y:S01]  /*18db0*/  STL [R1+0x478], R12 ;  /* 0x0004780c01007387 */ /* 0x000fe20000100800 */
[----:B------:R-:W-:-:S03]  /*18dc0*/  IMAD.WIDE R152, R2, 0x2, R14 ;  /* 0x0000000202987825 */ /* 0x000fc600078e020e */
[----:B------:R-:W-:Y:S01]  /*18dd0*/  STL [R1+0x1dd8], R108 ;  /* 0x001dd86c01007387 */ /* 0x000fe20000100800 */
[----:B------:R-:W-:-:S03]  /*18de0*/  IMAD.WIDE R160, R23, 0x2, R4 ;  /* 0x0000000217a07825 */ /* 0x000fc600078e0204 */
[----:B------:R0:W4:Y:S01]  /*18df0*/  LDG.E.U16 R53, desc[UR56][R154.64] ;  /* 0x000000389a357981 */ /* 0x000122000c1e1500 */
[----:B------:R-:W-:-:S03]  /*18e00*/  IMAD.WIDE R14, R2, 0x2, R156 ;  /* 0x00000002020e7825 */ /* 0x000fc600078e029c */
[----:B------:R-:W-:Y:S01]  /*18e10*/  STL [R1+0x1ddc], R109 ;  /* 0x001ddc6d01007387 */ /* 0x000fe20000100800 */
[----:B------:R-:W-:-:S03]  /*18e20*/  IMAD.WIDE R156, R23, 0x2, R8 ;  /* 0x00000002179c7825 */ /* 0x000fc600078e0208 */
[----:B------:R-:W-:Y:S01]  /*18e30*/  STL [R1+0x474], R0 ;  /* 0x0004740001007387 */ /* 0x000fe20000100800 */
[----:B------:R-:W-:-:S03]  /*18e40*/  IMAD.WIDE R158, R23, 0x2, R6 ;  /* 0x00000002179e7825 */ /* 0x000fc600078e0206 */
[----:B------:R1:W4:Y:S01]  /*18e50*/  LDG.E.U16 R103, desc[UR56][R14.64] ;  /* 0x000000380e677981 */ /* 0x000322000c1e1500 */
[----:B0-----:R-:W-:-:S03]  /*18e60*/  IMAD.WIDE R154, R2, 0x2, R160 ;  /* 0x00000002029a7825 */ /* 0x001fc600078e02a0 */
[----:B------:R0:W4:Y:S01]  /*18e70*/  LDG.E.U16 R102, desc[UR56][R152.64] ;  /* 0x0000003898667981 */ /* 0x000122000c1e1500 */
[----:B------:R-:W-:-:S03]  /*18e80*/  IMAD R160, R3, 0x4c, RZ ;  /* 0x0000004c03a07824 */ /* 0x000fc600078e02ff */
[----:B------:R0:W4:Y:S01]  /*18e90*/  LDG.E.U16 R19, desc[UR56][R154.64] ;  /* 0x000000389a137981 */ /* 0x000122000c1e1500 */
[----:B-1----:R-:W-:-:S04]  /*18ea0*/  IMAD.WIDE R14, R2, 0x2, R156 ;  /* 0x00000002020e7825 */ /* 0x002fc800078e029c */
[----:B0-----:R-:W-:Y:S01]  /*18eb0*/  IMAD.WIDE R152, R2, 0x2, R158 ;  /* 0x0000000202987825 */ /* 0x001fe200078e029e */
[----:B------:R0:W4:Y:S03]  /*18ec0*/  LDG.E.U16 R63, desc[UR56][R14.64] ;  /* 0x000000380e3f7981 */ /* 0x000126000c1e1500 */
[----:B------:R-:W-:Y:S01]  /*18ed0*/  IMAD.WIDE R156, R23, 0x2, R10 ;  /* 0x00000002179c7825 */ /* 0x000fe200078e020a */
[----:B------:R1:W4:Y:S03]  /*18ee0*/  LDG.E.U16 R20, desc[UR56][R152.64] ;  /* 0x0000003898147981 */ /* 0x000326000c1e1500 */
[----:B------:R-:W-:-:S04]  /*18ef0*/  IMAD.WIDE R154, R160, 0x2, R4 ;  /* 0x00000002a09a7825 */ /* 0x000fc800078e0204 */
[----:B0-----:R-:W-:-:S04]  /*18f00*/  IMAD.WIDE R14, R160, 0x2, R8 ;  /* 0x00000002a00e7825 */ /* 0x001fc800078e0208 */
[----:B------:R-:W-:Y:S02]  /*18f10*/  IMAD R164, R3, 0x4d, RZ ;  /* 0x0000004d03a47824 */ /* 0x000fe400078e02ff */
[----:B-1----:R-:W-:-:S04]  /*18f20*/  IMAD.WIDE R152, R160, 0x2, R6 ;  /* 0x00000002a0987825 */ /* 0x002fc800078e0206 */
[----:B------:R-:W-:-:S04]  /*18f30*/  IMAD.WIDE R156, R2, 0x2, R156 ;  /* 0x00000002029c7825 */ /* 0x000fc800078e029c */
[----:B------:R-:W-:Y:S01]  /*18f40*/  IMAD.WIDE R160, R160, 0x2, R10 ;  /* 0x00000002a0a07825 */ /* 0x000fe200078e020a */
[----:B------:R0:W4:Y:S04]  /*18f50*/  LDG.E.U16 R62, desc[UR56][R156.64] ;  /* 0x000000389c3e7981 */ /* 0x000128000c1e1500 */
[----:B---3--:R-:W-:Y:S04]  /*18f60*/  STL [R1+0x1de0], R17 ;  /* 0x001de01101007387 */ /* 0x008fe80000100800 */
[----:B--2---:R-:W-:Y:S04]  /*18f70*/  STL [R1+0x1de4], R18 ;  /* 0x001de41201007387 */ /* 0x004fe80000100800 */
[----:B------:R-:W-:Y:S01]  /*18f80*/  STL [R1+0x1de8], R77 ;  /* 0x001de84d01007387 */ /* 0x000fe20000100800 */
[----:B------:R-:W-:-:S03]  /*18f90*/  IMAD.WIDE R158, R2, 0x2, R154 ;  /* 0x00000002029e7825 */ /* 0x000fc600078e029a */
[----:B------:R-:W-:Y:S04]  /*18fa0*/  STL [R1+0x1dec], R76 ;  /* 0x001dec4c01007387 */ /* 0x000fe80000100800 */
[----:B------:R-:W-:Y:S04]  /*18fb0*/  STL [R1+0x1df0], R66 ;  /* 0x001df04201007387 */ /* 0x000fe80000100800 */
[----:B------:R-:W-:Y:S01]  /*18fc0*/  STL [R1+0x1df4], R67 ;  /* 0x001df44301007387 */ /* 0x000fe20000100800 */
[----:B------:R-:W-:-:S03]  /*18fd0*/  IMAD.WIDE R154, R2, 0x2, R14 ;  /* 0x00000002029a7825 */ /* 0x000fc600078e020e */
[----:B------:R-:W2:Y:S04]  /*18fe0*/  LDG.E.U16 R68, desc[UR56][R158.64] ;  /* 0x000000389e447981 */ /* 0x000ea8000c1e1500 */
[----:B------:R-:W-:Y:S04]  /*18ff0*/  STL [R1+0x1df8], R149 ;  /* 0x001df89501007387 */ /* 0x000fe80000100800 */
[----:B----4-:R-:W-:Y:S04]  /*19000*/  STL [R1+0x1dfc], R148 ;  /* 0x001dfc9401007387 */ /* 0x010fe80000100800 */
[----:B------:R-:W-:Y:S01]  /*19010*/  STL [R1+0x1e00], R147 ;  /* 0x001e009301007387 */ /* 0x000fe20000100800 */
[----:B0-----:R-:W-:-:S03]  /*19020*/  IMAD.WIDE R156, R2, 0x2, R152 ;  /* 0x00000002029c7825 */ /* 0x001fc600078e0298 */
[----:B------:R0:W3:Y:S04]  /*19030*/  LDG.E.U16 R118, desc[UR56][R154.64] ;  /* 0x000000389a767981 */ /* 0x0000e8000c1e1500 */
[----:B------:R-:W-:Y:S01]  /*19040*/  STL [R1+0x1e04], R146 ;  /* 0x001e049201007387 */ /* 0x000fe20000100800 */
[----:B------:R-:W-:-:S03]  /*19050*/  IMAD.WIDE R152, R2, 0x2, R160 ;  /* 0x0000000202987825 */ /* 0x000fc600078e02a0 */
[----:B------:R-:W4:Y:S01]  /*19060*/  LDG.E.U16 R69, desc[UR56][R156.64] ;  /* 0x000000389c457981 */ /* 0x000f22000c1e1500 */
[----:B0-----:R-:W-:-:S03]  /*19070*/  IMAD.WIDE R154, R164, 0x2, R6 ;  /* 0x00000002a49a7825 */ /* 0x001fc600078e0206 */
[----:B------:R-:W3:Y:S04]  /*19080*/  LDG.E.U16 R119, desc[UR56][R152.64] ;  /* 0x0000003898777981 */ /* 0x000ee8000c1e1500 */
[----:B------:R-:W-:Y:S04]  /*19090*/  STL [R1+0x1e08], R97 ;  /* 0x001e086101007387 */ /* 0x000fe80000100800 */
[----:B------:R-:W-:Y:S04]  /*190a0*/  STL [R1+0x1e0c], R96 ;  /* 0x001e0c6001007387 */ /* 0x000fe80000100800 */
[----:B------:R-:W-:Y:S04]  /*190b0*/  STL [R1+0x1e10], R95 ;  /* 0x001e105f01007387 */ /* 0x000fe80000100800 */
[----:B------:R0:W-:Y:S01]  /*190c0*/  STL [R1+0x1e14], R94 ;  /* 0x001e145e01007387 */ /* 0x0001e20000100800 */
[----:B------:R-:W-:-:S03]  /*190d0*/  IMAD R23, R3, 0x4e, RZ ;  /* 0x0000004e03177824 */ /* 0x000fc600078e02ff */
[----:B0-----:R0:W2:Y:S02]  /*190e0*/  LDG.E.U16 R94, desc[UR56][R162.64] ;  /* 0x00000038a25e7981 */ /* 0x0010a4000c1e1500 */
[----:B0-----:R-:W-:-:S04]  /*190f0*/  IMAD.WIDE R162, R164, 0x2, R4 ;  /* 0x00000002a4a27825 */ /* 0x001fc800078e0204 */
[----:B------:R-:W-:-:S04]  /*19100*/  IMAD.WIDE R14, R2, 0x2, R162 ;  /* 0x00000002020e7825 */ /* 0x000fc800078e02a2 */
[----:B------:R-:W-:Y:S01]  /*19110*/  IMAD.WIDE R152, R164, 0x2, R8 ;  /* 0x00000002a4987825 */ /* 0x000fe200078e0208 */
[----:B------:R0:W3:Y:S03]  /*19120*/  LDG.E.U16 R145, desc[UR56][R14.64] ;  /* 0x000000380e917981 */ /* 0x0000e6000c1e1500 */
[----:B------:R-:W-:-:S04]  /*19130*/  IMAD.WIDE R154, R2, 0x2, R154 ;  /* 0x00000002029a7825 */ /* 0x000fc800078e029a */
[----:B------:R-:W-:Y:S01]  /*19140*/  IMAD.WIDE R160, R23, 0x2, R4 ;  /* 0x0000000217a07825 */ /* 0x000fe200078e0204 */
[----:B------:R1:W3:Y:S03]  /*19150*/  LDG.E.U16 R144, desc[UR56][R154.64] ;  /* 0x000000389a907981 */ /* 0x0002e6000c1e1500 */
[----:B0-----:R-:W-:-:S04]  /*19160*/  IMAD.WIDE R14, R164, 0x2, R10 ;  /* 0x00000002a40e7825 */ /* 0x001fc800078e020a */
[----:B------:R-:W-:-:S04]  /*19170*/  IMAD.WIDE R162, R23, 0x2, R6 ;  /* 0x0000000217a27825 */ /* 0x000fc800078e0206 */
[----:B------:R-:W-:-:S04]  /*19180*/  IMAD.WIDE R164, R23, 0x2, R8 ;  /* 0x0000000217a47825 */ /* 0x000fc800078e0208 */
[----:B------:R-:W-:-:S04]  /*19190*/  IMAD.WIDE R158, R2, 0x2, R152 ;  /* 0x00000002029e7825 */ /* 0x000fc800078e0298 */
[C---:B------:R-:W-:Y:S01]  /*191a0*/  IMAD.WIDE R156, R2.reuse, 0x2, R14 ;  /* 0x00000002029c7825 */ /* 0x040fe200078e020e */
[----:B------:R-:W3:Y:S03]  /*191b0*/  LDG.E.U16 R143, desc[UR56][R158.64] ;  /* 0x000000389e8f7981 */ /* 0x000ee6000c1e1500 */
[C---:B-1----:R-:W-:Y:S01]  /*191c0*/  IMAD.WIDE R154, R2.reuse, 0x2, R160 ;  /* 0x00000002029a7825 */ /* 0x042fe200078e02a0 */
[----:B------:R-:W3:Y:S03]  /*191d0*/  LDG.E.U16 R142, desc[UR56][R156.64] ;  /* 0x000000389c8e7981 */ /* 0x000ee6000c1e1500 */
[C---:B------:R-:W-:Y:S01]  /*191e0*/  IMAD.WIDE R152, R2.reuse, 0x2, R162 ;  /* 0x0000000202987825 */ /* 0x040fe200078e02a2 */
[----:B------:R0:W3:Y:S03]  /*191f0*/  LDG.E.U16 R93, desc[UR56][R154.64] ;  /* 0x000000389a5d7981 */ /* 0x0000e6000c1e1500 */
[----:B------:R-:W-:Y:S01]  /*19200*/  IMAD.WIDE R14, R2, 0x2, R164 ;  /* 0x00000002020e7825 */ /* 0x000fe200078e02a4 */
[----:B------:R1:W3:Y:S03]  /*19210*/  LDG.E.U16 R92, desc[UR56][R152.64] ;  /* 0x00000038985c7981 */ /* 0x0002e6000c1e1500 */
[----:B------:R-:W-:Y:S01]  /*19220*/  IMAD R160, R3, 0x4f, RZ ;  /* 0x0000004f03a07824 */ /* 0x000fe200078e02ff */
[----:B------:R1:W3:Y:S01]  /*19230*/  LDG.E.U16 R91, desc[UR56][R14.64] ;  /* 0x000000380e5b7981 */ /* 0x0002e2000c1e1500 */
[----:B0-----:R-:W-:-:S04]  /*19240*/  IMAD.WIDE R154, R23, 0x2, R10 ;  /* 0x00000002179a7825 */ /* 0x001fc800078e020a */
[----:B-1----:R-:W-:-:S04]  /*19250*/  IMAD.WIDE R152, R160, 0x2, R4 ;  /* 0x00000002a0987825 */ /* 0x002fc800078e0204 */
[----:B------:R-:W-:-:S04]  /*19260*/  IMAD.WIDE R14, R160, 0x2, R6 ;  /* 0x00000002a00e7825 */ /* 0x000fc800078e0206 */
[----:B------:R-:W-:-:S04]  /*19270*/  IMAD.WIDE R156, R160, 0x2, R8 ;  /* 0x00000002a09c7825 */ /* 0x000fc800078e0208 */
[----:B------:R-:W-:-:S04]  /*19280*/  IMAD.WIDE R160, R160, 0x2, R10 ;  /* 0x00000002a0a07825 */ /* 0x000fc800078e020a */
[----:B------:R-:W-:Y:S02]  /*19290*/  IMAD R166, R3, 0x50, RZ ;  /* 0x0000005003a67824 */ /* 0x000fe400078e02ff */
[----:B------:R-:W-:-:S04]  /*192a0*/  IMAD.WIDE R162, R2, 0x2, R154 ;  /* 0x0000000202a27825 */ /* 0x000fc800078e029a */
[----:B------:R-:W-:Y:S01]  /*192b0*/  IMAD.WIDE R158, R2, 0x2, R152 ;  /* 0x00000002029e7825 */ /* 0x000fe200078e0298 */
[----:B------:R-:W3:Y:S03]  /*192c0*/  LDG.E.U16 R90, desc[UR56][R162.64] ;  /* 0x00000038a25a7981 */ /* 0x000ee6000c1e1500 */
[----:B------:R-:W-:Y:S01]  /*192d0*/  IMAD.WIDE R164, R166, 0x2, R4 ;  /* 0x00000002a6a47825 */ /* 0x000fe200078e0204 */
[----:B------:R-:W3:Y:S03]  /*192e0*/  LDG.E.U16 R41, desc[UR56][R158.64] ;  /* 0x000000389e297981 */ /* 0x000ee6000c1e1500 */
[----:B------:R-:W-:-:S04]  /*192f0*/  IMAD.WIDE R154, R2, 0x2, R14 ;  /* 0x00000002029a7825 */ /* 0x000fc800078e020e */
[C---:B------:R-:W-:Y:S01]  /*19300*/  IMAD.WIDE R152, R2.reuse, 0x2, R156 ;  /* 0x0000000202987825 */ /* 0x040fe200078e029c */
[----:B------:R0:W3:Y:S03]  /*19310*/  LDG.E.U16 R40, desc[UR56][R154.64] ;  /* 0x000000389a287981 */ /* 0x0000e6000c1e1500 */
[C---:B------:R-:W-:Y:S01]  /*19320*/  IMAD.WIDE R14, R2.reuse, 0x2, R160 ;  /* 0x00000002020e7825 */ /* 0x040fe200078e02a0 */
[----:B------:R1:W3:Y:S04]  /*19330*/  LDG.E.U16 R39, desc[UR56][R152.64] ;  /* 0x0000003898277981 */ /* 0x0002e8000c1e1500 */
[----:B------:R1:W3:Y:S01]  /*19340*/  LDG.E.U16 R38, desc[UR56][R14.64] ;  /* 0x000000380e267981 */ /* 0x0002e2000c1e1500 */
[----:B0-----:R-:W-:-:S04]  /*19350*/  IMAD.WIDE R154, R2, 0x2, R164 ;  /* 0x00000002029a7825 */ /* 0x001fc800078e02a4 */
[C---:B-1----:R-:W-:Y:S01]  /*19360*/  IMAD.WIDE R152, R166.reuse, 0x2, R6 ;  /* 0x00000002a6987825 */ /* 0x042fe200078e0206 */
[----:B------:R0:W3:Y:S03]  /*19370*/  LDG.E.U16 R95, desc[UR56][R154.64] ;  /* 0x000000389a5f7981 */ /* 0x0000e6000c1e1500 */
[----:B------:R-:W-:-:S04]  /*19380*/  IMAD.WIDE R14, R166, 0x2, R8 ;  /* 0x00000002a60e7825 */ /* 0x000fc800078e0208 */
[----:B------:R-:W-:-:S04]  /*19390*/  IMAD.WIDE R156, R166, 0x2, R10 ;  /* 0x00000002a69c7825 */ /* 0x000fc800078e020a */
[----:B------:R-:W-:Y:S02]  /*193a0*/  IMAD R23, R3, 0x51, RZ ;  /* 0x0000005103177824 */ /* 0x000fe400078e02ff */
[----:B0-----:R-:W-:-:S04]  /*193b0*/  IMAD.WIDE R154, R2, 0x2, R152 ;  /* 0x00000002029a7825 */ /* 0x001fc800078e0298 */
[C---:B------:R-:W-:Y:S01]  /*193c0*/  IMAD.WIDE R152, R2.reuse, 0x2, R14 ;  /* 0x0000000202987825 */ /* 0x040fe200078e020e */
[----:B------:R0:W3:Y:S03]  /*193d0*/  LDG.E.U16 R96, desc[UR56][R154.64] ;  /* 0x000000389a607981 */ /* 0x0000e6000c1e1500 */
[----:B------:R-:W-:Y:S01]  /*193e0*/  IMAD.WIDE R160, R23, 0x2, R4 ;  /* 0x0000000217a07825 */ /* 0x000fe200078e0204 */
[----:B------:R-:W3:Y:S03]  /*193f0*/  LDG.E.U16 R97, desc[UR56][R152.64] ;  /* 0x0000003898617981 */ /* 0x000ee6000c1e1500 */
[----:B------:R-:W-:-:S04]  /*19400*/  IMAD.WIDE R14, R2, 0x2, R156 ;  /* 0x00000002020e7825 */ /* 0x000fc800078e029c */
[C---:B------:R-:W-:Y:S01]  /*19410*/  IMAD.WIDE R156, R23.reuse, 0x2, R8 ;  /* 0x00000002179c7825 */ /* 0x040fe200078e0208 */
[----:B------:R1:W3:Y:S03]  /*19420*/  LDG.E.U16 R146, desc[UR56][R14.64] ;  /* 0x000000380e927981 */ /* 0x0002e6000c1e1500 */
[----:B------:R-:W-:-:S04]  /*19430*/  IMAD.WIDE R158, R23, 0x2, R6 ;  /* 0x00000002179e7825 */ /* 0x000fc800078e0206 */
[----:B0-----:R-:W-:-:S04]  /*19440*/  IMAD.WIDE R154, R2, 0x2, R160 ;  /* 0x00000002029a7825 */ /* 0x001fc800078e02a0 */
[C---:B-1----:R-:W-:Y:S01]  /*19450*/  IMAD.WIDE R14, R2.reuse, 0x2, R156 ;  /* 0x00000002020e7825 */ /* 0x042fe200078e029c */
[----:B------:R0:W3:Y:S03]  /*19460*/  LDG.E.U16 R99, desc[UR56][R154.64] ;  /* 0x000000389a637981 */ /* 0x0000e6000c1e1500 */
[----:B------:R-:W-:Y:S01]  /*19470*/  IMAD R160, R3, 0x52, RZ ;  /* 0x0000005203a07824 */ /* 0x000fe200078e02ff */
[----:B------:R1:W3:Y:S01]  /*19480*/  LDG.E.U16 R101, desc[UR56][R14.64] ;  /* 0x000000380e657981 */ /* 0x0002e2000c1e1500 */
[----:B------:R-:W-:-:S04]  /*19490*/  IMAD.WIDE R152, R2, 0x2, R158 ;  /* 0x0000000202987825 */ /* 0x000fc800078e029e */
[----:B------:R-:W-:Y:S01]  /*194a0*/  IMAD.WIDE R156, R23, 0x2, R10 ;  /* 0x00000002179c7825 */ /* 0x000fe200078e020a */
[----:B------:R1:W3:Y:S03]  /*194b0*/  LDG.E.U16 R100, desc[UR56][R152.64] ;  /* 0x0000003898647981 */ /* 0x0002e6000c1e1500 */
[----:B0-----:R-:W-:-:S04]  /*194c0*/  IMAD.WIDE R154, R160, 0x2, R4 ;  /* 0x00000002a09a7825 */ /* 0x001fc800078e0204 */
[----:B-1----:R-:W-:-:S04]  /*194d0*/  IMAD.WIDE R14, R160, 0x2, R8 ;  /* 0x00000002a00e7825 */ /* 0x002fc800078e0208 */
[----:B------:R-:W-:Y:S02]  /*194e0*/  IMAD R164, R3, 0x53, RZ ;  /* 0x0000005303a47824 */ /* 0x000fe400078e02ff */
[----:B------:R-:W-:-:S04]  /*194f0*/  IMAD.WIDE R152, R160, 0x2, R6 ;  /* 0x00000002a0987825 */ /* 0x000fc800078e0206 */
[----:B------:R-:W-:-:S04]  /*19500*/  IMAD.WIDE R156, R2, 0x2, R156 ;  /* 0x00000002029c7825 */ /* 0x000fc800078e029c */
[----:B------:R-:W-:Y:S01]  /*19510*/  IMAD.WIDE R160, R160, 0x2, R10 ;  /* 0x00000002a0a07825 */ /* 0x000fe200078e020a */
[----:B------:R0:W3:Y:S03]  /*19520*/  LDG.E.U16 R150, desc[UR56][R156.64] ;  /* 0x000000389c967981 */ /* 0x0000e6000c1e1500 */
[----:B------:R-:W-:-:S04]  /*19530*/  IMAD.WIDE R158, R2, 0x2, R154 ;  /* 0x00000002029e7825 */ /* 0x000fc800078e029a */
[----:B------:R-:W-:Y:S01]  /*19540*/  IMAD.WIDE R162, R164, 0x2, R4 ;  /* 0x00000002a4a27825 */ /* 0x000fe200078e0204 */
[----:B------:R-:W3:Y:S03]  /*19550*/  LDG.E.U16 R104, desc[UR56][R158.64] ;  /* 0x000000389e687981 */ /* 0x000ee6000c1e1500 */
[----:B------:R-:W-:-:S04]  /*19560*/  IMAD.WIDE R154, R2, 0x2, R14 ;  /* 0x00000002029a7825 */ /* 0x000fc800078e020e */
[C---:B0-----:R-:W-:Y:S01]  /*19570*/  IMAD.WIDE R156, R2.reuse, 0x2, R152 ;  /* 0x00000002029c7825 */ /* 0x041fe200078e0298 */
[----:B------:R0:W3:Y:S03]  /*19580*/  LDG.E.U16 R0, desc[UR56][R154.64] ;  /* 0x000000389a007981 */ /* 0x0000e6000c1e1500 */
[C---:B------:R-:W-:Y:S01]  /*19590*/  IMAD.WIDE R152, R2.reuse, 0x2, R160 ;  /* 0x0000000202987825 */ /* 0x040fe200078e02a0 */
[----:B------:R-:W3:Y:S03]  /*195a0*/  LDG.E.U16 R105, desc[UR56][R156.64] ;  /* 0x000000389c697981 */ /* 0x000ee6000c1e1500 */
[----:B------:R-:W-:Y:S01]  /*195b0*/  IMAD.WIDE R14, R2, 0x2, R162 ;  /* 0x00000002020e7825 */ /* 0x000fe200078e02a2 */
[----:B------:R1:W3:Y:S03]  /*195c0*/  LDG.E.U16 R216, desc[UR56][R152.64] ;  /* 0x0000003898d87981 */ /* 0x0002e6000c1e1500 */
[----:B0-----:R-:W-:Y:S01]  /*195d0*/  IMAD.WIDE R154, R164, 0x2, R6 ;  /* 0x00000002a49a7825 */ /* 0x001fe200078e0206 */
[----:B------:R0:W3:Y:S03]  /*195e0*/  LDG.E.U16 R128, desc[UR56][R14.64] ;  /* 0x000000380e807981 */ /* 0x0000e6000c1e1500 */
[----:B------:R-:W-:-:S02]  /*195f0*/  IMAD R23, R3, 0x54, RZ ;  /* 0x0000005403177824 */ /* 0x000fc400078e02ff */
[----:B------:R-:W-:-:S04]  /*19600*/  IMAD.WIDE R154, R2, 0x2, R154 ;  /* 0x00000002029a7825 */ /* 0x000fc800078e029a */
[C---:B-1----:R-:W-:Y:S01]  /*19610*/  IMAD.WIDE R152, R164.reuse, 0x2, R8 ;  /* 0x00000002a4987825 */ /* 0x042fe200078e0208 */
[----:B------:R1:W3:Y:S03]  /*19620*/  LDG.E.U16 R129, desc[UR56][R154.64] ;  /* 0x000000389a817981 */ /* 0x0002e6000c1e1500 */
[----:B0-----:R-:W-:-:S04]  /*19630*/  IMAD.WIDE R14, R164, 0x2, R10 ;  /* 0x00000002a40e7825 */ /* 0x001fc800078e020a */
[----:B------:R-:W-:-:S04]  /*19640*/  IMAD.WIDE R160, R23, 0x2, R4 ;  /* 0x0000000217a07825 */ /* 0x000fc800078e0204 */
        /* <DEDUP_REMOVED lines=15> */
[----:B----4-:R-:W-:-:S04]  /*19740*/  IMAD.WIDE R14, R160, 0x2, R6 ;  /* 0x00000002a00e7825 */ /* 0x010fc800078e0206 */
[----:B------:R-:W-:-:S04]  /*19750*/  IMAD.WIDE R156, R160, 0x2, R8 ;  /* 0x00000002a09c7825 */ /* 0x000fc800078e0208 */
[----:B------:R-:W-:-:S04]  /*19760*/  IMAD.WIDE R160, R160, 0x2, R10 ;  /* 0x00000002a0a07825 */ /* 0x000fc800078e020a */
[----:B------:R-:W-:Y:S02]  /*19770*/  IMAD R166, R3, 0x56, RZ ;  /* 0x0000005603a67824 */ /* 0x000fe400078e02ff */
[----:B------:R-:W-:-:S04]  /*19780*/  IMAD.WIDE R162, R2, 0x2, R154 ;  /* 0x0000000202a27825 */ /* 0x000fc800078e029a */
[----:B------:R-:W-:Y:S01]  /*19790*/  IMAD.WIDE R158, R2, 0x2, R152 ;  /* 0x00000002029e7825 */ /* 0x000fe200078e0298 */
[----:B------:R-:W4:Y:S03]  /*197a0*/  LDG.E.U16 R74, desc[UR56][R162.64] ;  /* 0x00000038a24a7981 */ /* 0x000f26000c1e1500 */
[----:B------:R-:W-:Y:S01]  /*197b0*/  IMAD.WIDE R164, R166, 0x2, R4 ;  /* 0x00000002a6a47825 */ /* 0x000fe200078e0204 */
[----:B------:R-:W4:Y:S03]  /*197c0*/  LDG.E.U16 R141, desc[UR56][R158.64] ;  /* 0x000000389e8d7981 */ /* 0x000f26000c1e1500 */
[----:B------:R-:W-:-:S04]  /*197d0*/  IMAD.WIDE R154, R2, 0x2, R14 ;  /* 0x00000002029a7825 */ /* 0x000fc800078e020e */
        /* <DEDUP_REMOVED lines=8> */
[----:B--2---:R-:W-:-:S04]  /*19860*/  IMAD.WIDE R14, R166, 0x2, R8 ;  /* 0x00000002a60e7825 */ /* 0x004fc800078e0208 */
[----:B------:R-:W-:-:S04]  /*19870*/  IMAD.WIDE R156, R166, 0x2, R10 ;  /* 0x00000002a69c7825 */ /* 0x000fc800078e020a */
[----:B------:R-:W-:Y:S02]  /*19880*/  IMAD R23, R3, 0x57, RZ ;  /* 0x0000005703177824 */ /* 0x000fe400078e02ff */
[----:B0-----:R-:W-:-:S04]  /*19890*/  IMAD.WIDE R154, R2, 0x2, R152 ;  /* 0x00000002029a7825 */ /* 0x001fc800078e0298 */
[C---:B------:R-:W-:Y:S01]  /*198a0*/  IMAD.WIDE R152, R2.reuse, 0x2, R14 ;  /* 0x0000000202987825 */ /* 0x040fe200078e020e */
[----:B------:R0:W2:Y:S03]  /*198b0*/  LDG.E.U16 R88, desc[UR56][R154.64] ;  /* 0x000000389a587981 */ /* 0x0000a6000c1e1500 */
[----:B------:R-:W-:Y:S01]  /*198c0*/  IMAD.WIDE R160, R23, 0x2, R4 ;  /* 0x0000000217a07825 */ /* 0x000fe200078e0204 */
[----:B------:R-:W2:Y:S03]  /*198d0*/  LDG.E.U16 R87, desc[UR56][R152.64] ;  /* 0x0000003898577981 */ /* 0x000ea6000c1e1500 */
[----:B------:R-:W-:-:S04]  /*198e0*/  IMAD.WIDE R14, R2, 0x2, R156 ;  /* 0x00000002020e7825 */ /* 0x000fc800078e029c */
[C---:B------:R-:W-:Y:S01]  /*198f0*/  IMAD.WIDE R156, R23.reuse, 0x2, R8 ;  /* 0x00000002179c7825 */ /* 0x040fe200078e0208 */
[----:B------:R1:W2:Y:S03]  /*19900*/  LDG.E.U16 R86, desc[UR56][R14.64] ;  /* 0x000000380e567981 */ /* 0x0002a6000c1e1500 */
[----:B------:R-:W-:-:S04]  /*19910*/  IMAD.WIDE R158, R23, 0x2, R6 ;  /* 0x00000002179e7825 */ /* 0x000fc800078e0206 */
[----:B0-----:R-:W-:-:S04]  /*19920*/  IMAD.WIDE R154, R2, 0x2, R160 ;  /* 0x00000002029a7825 */ /* 0x001fc800078e02a0 */
[C---:B-1----:R-:W-:Y:S01]  /*19930*/  IMAD.WIDE R14, R2.reuse, 0x2, R156 ;  /* 0x00000002020e7825 */ /* 0x042fe200078e029c */
[----:B------:R0:W2:Y:S03]  /*19940*/  LDG.E.U16 R37, desc[UR56][R154.64] ;  /* 0x000000389a257981 */ /* 0x0000a6000c1e1500 */
[----:B------:R-:W-:Y:S01]  /*19950*/  IMAD R160, R3, 0x58, RZ ;  /* 0x0000005803a07824 */ /* 0x000fe200078e02ff */
[----:B------:R1:W2:Y:S01]  /*19960*/  LDG.E.U16 R35, desc[UR56][R14.64] ;  /* 0x000000380e237981 */ /* 0x0002a2000c1e1500 */
[----:B------:R-:W-:-:S04]  /*19970*/  IMAD.WIDE R152, R2, 0x2, R158 ;  /* 0x0000000202987825 */ /* 0x000fc800078e029e */
[----:B------:R-:W-:Y:S01]  /*19980*/  IMAD.WIDE R156, R23, 0x2, R10 ;  /* 0x00000002179c7825 */ /* 0x000fe200078e020a */
[----:B------:R1:W2:Y:S03]  /*19990*/  LDG.E.U16 R36, desc[UR56][R152.64] ;  /* 0x0000003898247981 */ /* 0x0002a6000c1e1500 */
[----:B0-----:R-:W-:-:S04]  /*199a0*/  IMAD.WIDE R154, R160, 0x2, R4 ;  /* 0x00000002a09a7825 */ /* 0x001fc800078e0204 */
[----:B-1----:R-:W-:-:S04]  /*199b0*/  IMAD.WIDE R14, R160, 0x2, R8 ;  /* 0x00000002a00e7825 */ /* 0x002fc800078e0208 */
[----:B------:R-:W-:Y:S02]  /*199c0*/  IMAD R164, R3, 0x59, RZ ;  /* 0x0000005903a47824 */ /* 0x000fe400078e02ff */
[----:B------:R-:W-:-:S04]  /*199d0*/  IMAD.WIDE R152, R160, 0x2, R6 ;  /* 0x00000002a0987825 */ /* 0x000fc800078e0206 */
[----:B------:R-:W-:-:S04]  /*199e0*/  IMAD.WIDE R156, R2, 0x2, R156 ;  /* 0x00000002029c7825 */ /* 0x000fc800078e029c */
[----:B------:R-:W-:Y:S01]  /*199f0*/  IMAD.WIDE R160, R160, 0x2, R10 ;  /* 0x00000002a0a07825 */ /* 0x000fe200078e020a */
[----:B------:R0:W2:Y:S03]  /*19a00*/  LDG.E.U16 R34, desc[UR56][R156.64] ;  /* 0x000000389c227981 */ /* 0x0000a6000c1e1500 */
[----:B------:R-:W-:-:S04]  /*19a10*/  IMAD.WIDE R158, R2, 0x2, R154 ;  /* 0x00000002029e7825 */ /* 0x000fc800078e029a */
[----:B------:R-:W-:Y:S01]  /*19a20*/  IMAD.WIDE R162, R164, 0x2, R4 ;  /* 0x00000002a4a27825 */ /* 0x000fe200078e0204 */
[----:B------:R-:W4:Y:S03]  /*19a30*/  LDG.E.U16 R147, desc[UR56][R158.64] ;  /* 0x000000389e937981 */ /* 0x000f26000c1e1500 */
[----:B------:R-:W-:-:S04]  /*19a40*/  IMAD.WIDE R154, R2, 0x2, R14 ;  /* 0x00000002029a7825 */ /* 0x000fc800078e020e */
[C---:B0-----:R-:W-:Y:S01]  /*19a50*/  IMAD.WIDE R156, R2.reuse, 0x2, R152 ;  /* 0x00000002029c7825 */ /* 0x041fe200078e0298 */
[----:B------:R0:W2:Y:S03]  /*19a60*/  LDG.E.U16 R149, desc[UR56][R154.64] ;  /* 0x000000389a957981 */ /* 0x0000a6000c1e1500 */
[C---:B------:R-:W-:Y:S01]  /*19a70*/  IMAD.WIDE R152, R2.reuse, 0x2, R160 ;  /* 0x0000000202987825 */ /* 0x040fe200078e02a0 */
[----:B------:R-:W2:Y:S03]  /*19a80*/  LDG.E.U16 R148, desc[UR56][R156.64] ;  /* 0x000000389c947981 */ /* 0x000ea6000c1e1500 */
[----:B------:R-:W-:Y:S01]  /*19a90*/  IMAD.WIDE R14, R2, 0x2, R162 ;  /* 0x00000002020e7825 */ /* 0x000fe200078e02a2 */
[----:B------:R1:W2:Y:S03]  /*19aa0*/  LDG.E.U16 R67, desc[UR56][R152.64] ;  /* 0x0000003898437981 */ /* 0x0002a6000c1e1500 */
[----:B0-----:R-:W-:Y:S01]  /*19ab0*/  IMAD.WIDE R154, R164, 0x2, R6 ;  /* 0x00000002a49a7825 */ /* 0x001fe200078e0206 */
[----:B------:R0:W2:Y:S03]  /*19ac0*/  LDG.E.U16 R151, desc[UR56][R14.64] ;  /* 0x000000380e977981 */ /* 0x0000a6000c1e1500 */
[----:B------:R-:W-:-:S02]  /*19ad0*/  IMAD R23, R3, 0x5a, RZ ;  /* 0x0000005a03177824 */ /* 0x000fc400078e02ff */
[----:B------:R-:W-:-:S04]  /*19ae0*/  IMAD.WIDE R154, R2, 0x2, R154 ;  /* 0x00000002029a7825 */ /* 0x000fc800078e029a */
[C---:B-1----:R-:W-:Y:S01]  /*19af0*/  IMAD.WIDE R152, R164.reuse, 0x2, R8 ;  /* 0x00000002a4987825 */ /* 0x042fe200078e0208 */
[----:B------:R1:W2:Y:S03]  /*19b00*/  LDG.E.U16 R13, desc[UR56][R154.64] ;  /* 0x000000389a0d7981 */ /* 0x0002a6000c1e1500 */
[----:B0-----:R-:W-:-:S04]  /*19b10*/  IMAD.WIDE R14, R164, 0x2, R10 ;  /* 0x00000002a40e7825 */ /* 0x001fc800078e020a */
[----:B------:R-:W-:-:S04]  /*19b20*/  IMAD.WIDE R160, R23, 0x2, R4 ;  /* 0x0000000217a07825 */ /* 0x000fc800078e0204 */
[----:B------:R-:W-:-:S04]  /*19b30*/  IMAD.WIDE R162, R23, 0x2, R6 ;  /* 0x0000000217a27825 */ /* 0x000fc800078e0206 */
[----:B------:R-:W-:-:S04]  /*19b40*/  IMAD.WIDE R164, R23, 0x2, R8 ;  /* 0x0000000217a47825 */ /* 0x000fc800078e0208 */
[----:B------:R-:W-:-:S04]  /*19b50*/  IMAD.WIDE R158, R2, 0x2, R152 ;  /* 0x00000002029e7825 */ /* 0x000fc800078e0298 */
[C---:B------:R-:W-:Y:S01]  /*19b60*/  IMAD.WIDE R156, R2.reuse, 0x2, R14 ;  /* 0x00000002029c7825 */ /* 0x040fe200078e020e */
[----:B------:R-:W2:Y:S03]  /*19b70*/  LDG.E.U16 R12, desc[UR56][R158.64] ;  /* 0x000000389e0c7981 */ /* 0x000ea6000c1e1500 */
[C---:B-1----:R-:W-:Y:S01]  /*19b80*/  IMAD.WIDE R154, R2.reuse, 0x2, R160 ;  /* 0x00000002029a7825 */ /* 0x042fe200078e02a0 */
[----:B------:R-:W2:Y:S03]  /*19b90*/  LDG.E.U16 R126, desc[UR56][R156.64] ;  /* 0x000000389c7e7981 */ /* 0x000ea6000c1e1500 */
[C---:B------:R-:W-:Y:S01]  /*19ba0*/  IMAD.WIDE R152, R2.reuse, 0x2, R162 ;  /* 0x0000000202987825 */ /* 0x040fe200078e02a2 */
[----:B------:R0:W2:Y:S03]  /*19bb0*/  LDG.E.U16 R25, desc[UR56][R154.64] ;  /* 0x000000389a197981 */ /* 0x0000a6000c1e1500 */
[----:B------:R-:W-:Y:S01]  /*19bc0*/  IMAD.WIDE R14, R2, 0x2, R164 ;  /* 0x00000002020e7825 */ /* 0x000fe200078e02a4 */
[----:B------:R1:W2:Y:S03]  /*19bd0*/  LDG.E.U16 R16, desc[UR56][R152.64] ;  /* 0x0000003898107981 */ /* 0x0002a6000c1e1500 */
[----:B------:R-:W-:Y:S01]  /*19be0*/  IMAD R160, R3, 0x5b, RZ ;  /* 0x0000005b03a07824 */ /* 0x000fe200078e02ff */
[----:B------:R1:W2:Y:S01]  /*19bf0*/  LDG.E.U16 R115, desc[UR56][R14.64] ;  /* 0x000000380e737981 */ /* 0x0002a2000c1e1500 */
        /* <DEDUP_REMOVED lines=8> */
[----:B------:R-:W2:Y:S03]  /*19c80*/  LDG.E.U16 R114, desc[UR56][R162.64] ;  /* 0x00000038a2727981 */ /* 0x000ea6000c1e1500 */
[----:B------:R-:W-:Y:S01]  /*19c90*/  IMAD.WIDE R164, R166, 0x2, R4 ;  /* 0x00000002a6a47825 */ /* 0x000fe200078e0204 */
[----:B------:R-:W2:Y:S03]  /*19ca0*/  LDG.E.U16 R60, desc[UR56][R158.64] ;  /* 0x000000389e3c7981 */ /* 0x000ea6000c1e1500 */
[----:B------:R-:W-:-:S04]  /*19cb0*/  IMAD.WIDE R154, R2, 0x2, R14 ;  /* 0x00000002029a7825 */ /* 0x000fc800078e020e */
[C---:B------:R-:W-:Y:S01]  /*19cc0*/  IMAD.WIDE R152, R2.reuse, 0x2, R156 ;  /* 0x0000000202987825 */ /* 0x040fe200078e029c */
[----:B------:R0:W2:Y:S03]  /*19cd0*/  LDG.E.U16 R61, desc[UR56][R154.64] ;  /* 0x000000389a3d7981 */ /* 0x0000a6000c1e1500 */
[C---:B------:R-:W-:Y:S01]  /*19ce0*/  IMAD.WIDE R14, R2.reuse, 0x2, R160 ;  /* 0x00000002020e7825 */ /* 0x040fe200078e02a0 */
[----:B------:R1:W2:Y:S04]  /*19cf0*/  LDG.E.U16 R110, desc[UR56][R152.64] ;  /* 0x00000038986e7981 */ /* 0x0002a8000c1e1500 */
[----:B------:R1:W2:Y:S01]  /*19d00*/  LDG.E.U16 R111, desc[UR56][R14.64] ;  /* 0x000000380e6f7981 */ /* 0x0002a2000c1e1500 */
[----:B0-----:R-:W-:-:S04]  /*19d10*/  IMAD.WIDE R154, R2, 0x2, R164 ;  /* 0x00000002029a7825 */ /* 0x001fc800078e02a4 */
[C---:B-1----:R-:W-:Y:S01]  /*19d20*/  IMAD.WIDE R152, R166.reuse, 0x2, R6 ;  /* 0x00000002a6987825 */ /* 0x042fe200078e0206 */
[----:B------:R0:W2:Y:S03]  /*19d30*/  LDG.E.U16 R125, desc[UR56][R154.64] ;  /* 0x000000389a7d7981 */ /* 0x0000a6000c1e1500 */
[----:B------:R-:W-:-:S04]  /*19d40*/  IMAD.WIDE R14, R166, 0x2, R8 ;  /* 0x00000002a60e7825 */ /* 0x000fc800078e0208 */
        /* <DEDUP_REMOVED lines=22> */
[----:B---3--:R-:W-:-:S04]  /*19eb0*/  IMAD.WIDE R152, R160, 0x2, R6 ;  /* 0x00000002a0987825 */ /* 0x008fc800078e0206 */
        /* <DEDUP_REMOVED lines=26> */
[----:B-1----:R-:W-:-:S04]  /*1a060*/  IMAD.WIDE R154, R2, 0x2, R160 ;  /* 0x00000002029a7825 */ /* 0x002fc800078e02a0 */
[C---:B------:R-:W-:Y:S01]  /*1a070*/  IMAD.WIDE R152, R2.reuse, 0x2, R162 ;  /* 0x0000000202987825 */ /* 0x040fe200078e02a2 */
[----:B------:R0:W3:Y:S03]  /*1a080*/  LDG.E.U16 R66, desc[UR56][R154.64] ;  /* 0x000000389a427981 */ /* 0x0000e6000c1e1500 */
[----:B------:R-:W-:Y:S01]  /*1a090*/  IMAD.WIDE R14, R2, 0x2, R164 ;  /* 0x00000002020e7825 */ /* 0x000fe200078e02a4 */
[----:B------:R1:W3:Y:S03]  /*1a0a0*/  LDG.E.U16 R76, desc[UR56][R152.64] ;  /* 0x00000038984c7981 */ /* 0x0002e6000c1e1500 */
[----:B------:R-:W-:Y:S01]  /*1a0b0*/  IMAD R160, R3, 0x61, RZ ;  /* 0x0000006103a07824 */ /* 0x000fe200078e02ff */
[----:B------:R1:W3:Y:S01]  /*1a0c0*/  LDG.E.U16 R77, desc[UR56][R14.64] ;  /* 0x000000380e4d7981 */ /* 0x0002e2000c1e1500 */
[----:B------:R-:W-:-:S02]  /*1a0d0*/  IMAD.MOV.U32 R50, RZ, RZ, R30 ;  /* 0x000000ffff327224 */ /* 0x000fc400078e001e */
[----:B0-----:R-:W-:Y:S01]  /*1a0e0*/  IMAD.WIDE R154, R23, 0x2, R10 ;  /* 0x00000002179a7825 */ /* 0x001fe200078e020a */
[----:B------:R0:W3:Y:S03]  /*1a0f0*/  LDG.E.U16 R30, desc[UR56][R156.64] ;  /* 0x000000389c1e7981 */ /* 0x0000e6000c1e1500 */
[----:B-1----:R-:W-:-:S04]  /*1a100*/  IMAD.WIDE R152, R160, 0x2, R4 ;  /* 0x00000002a0987825 */ /* 0x002fc800078e0204 */
[----:B------:R-:W-:-:S04]  /*1a110*/  IMAD.WIDE R14, R160, 0x2, R6 ;  /* 0x00000002a00e7825 */ /* 0x000fc800078e0206 */
[----:B0-----:R-:W-:-:S04]  /*1a120*/  IMAD.WIDE R156, R160, 0x2, R8 ;  /* 0x00000002a09c7825 */ /* 0x001fc800078e0208 */
        /* <DEDUP_REMOVED lines=16> */
[----:B----4-:R-:W-:-:S04]  /*1a230*/  IMAD.WIDE R14, R166, 0x2, R8 ;  /* 0x00000002a60e7825 */ /* 0x010fc800078e0208 */
[----:B------:R-:W-:-:S04]  /*1a240*/  IMAD.WIDE R156, R166, 0x2, R10 ;  /* 0x00000002a69c7825 */ /* 0x000fc800078e020a */
[----:B------:R-:W-:Y:S02]  /*1a250*/  IMAD R23, R3, 0x63, RZ ;  /* 0x0000006303177824 */ /* 0x000fe400078e02ff */
[----:B0-----:R-:W-:-:S04]  /*1a260*/  IMAD.WIDE R154, R2, 0x2, R152 ;  /* 0x00000002029a7825 */ /* 0x001fc800078e0298 */
[C---:B------:R-:W-:Y:S01]  /*1a270*/  IMAD.WIDE R152, R2.reuse, 0x2, R14 ;  /* 0x0000000202987825 */ /* 0x040fe200078e020e */
[----:B------:R0:W4:Y:S03]  /*1a280*/  LDG.E.U16 R64, desc[UR56][R154.64] ;  /* 0x000000389a407981 */ /* 0x000126000c1e1500 */
[----:B------:R-:W-:Y:S01]  /*1a290*/  IMAD.WIDE R160, R23, 0x2, R4 ;  /* 0x0000000217a07825 */ /* 0x000fe200078e0204 */
[----:B------:R-:W4:Y:S03]  /*1a2a0*/  LDG.E.U16 R55, desc[UR56][R152.64] ;  /* 0x0000003898377981 */ /* 0x000f26000c1e1500 */
[----:B------:R-:W-:-:S04]  /*1a2b0*/  IMAD.WIDE R14, R2, 0x2, R156 ;  /* 0x00000002020e7825 */ /* 0x000fc800078e029c */
[C---:B------:R-:W-:Y:S01]  /*1a2c0*/  IMAD.WIDE R156, R23.reuse, 0x2, R8 ;  /* 0x00000002179c7825 */ /* 0x040fe200078e0208 */
[----:B------:R1:W4:Y:S03]  /*1a2d0*/  LDG.E.U16 R54, desc[UR56][R14.64] ;  /* 0x000000380e367981 */ /* 0x000326000c1e1500 */
[----:B------:R-:W-:-:S04]  /*1a2e0*/  IMAD.WIDE R158, R23, 0x2, R6 ;  /* 0x00000002179e7825 */ /* 0x000fc800078e0206 */
[----:B0-----:R-:W-:-:S04]  /*1a2f0*/  IMAD.WIDE R154, R2, 0x2, R160 ;  /* 0x00000002029a7825 */ /* 0x001fc800078e02a0 */
[C---:B-1----:R-:W-:Y:S01]  /*1a300*/  IMAD.WIDE R14, R2.reuse, 0x2, R156 ;  /* 0x00000002020e7825 */ /* 0x042fe200078e029c */
[----:B------:R0:W4:Y:S03]  /*1a310*/  LDG.E.U16 R112, desc[UR56][R154.64] ;  /* 0x000000389a707981 */ /* 0x000126000c1e1500 */
[----:B------:R-:W-:Y:S01]  /*1a320*/  IMAD R160, R3, 0x64, RZ ;  /* 0x0000006403a07824 */ /* 0x000fe200078e02ff */
[----:B------:R1:W4:Y:S01]  /*1a330*/  LDG.E.U16 R21, desc[UR56][R14.64] ;  /* 0x000000380e157981 */ /* 0x000322000c1e1500 */
[----:B------:R-:W-:-:S04]  /*1a340*/  IMAD.WIDE R152, R2, 0x2, R158 ;  /* 0x0000000202987825 */ /* 0x000fc800078e029e */
[----:B------:R-:W-:Y:S01]  /*1a350*/  IMAD.WIDE R156, R23, 0x2, R10 ;  /* 0x00000002179c7825 */ /* 0x000fe200078e020a */
[----:B------:R1:W4:Y:S03]  /*1a360*/  LDG.E.U16 R113, desc[UR56][R152.64] ;  /* 0x0000003898717981 */ /* 0x000326000c1e1500 */
[----:B0-----:R-:W-:-:S04]  /*1a370*/  IMAD.WIDE R154, R160, 0x2, R4 ;  /* 0x00000002a09a7825 */ /* 0x001fc800078e0204 */
[----:B-1----:R-:W-:-:S04]  /*1a380*/  IMAD.WIDE R14, R160, 0x2, R8 ;  /* 0x00000002a00e7825 */ /* 0x002fc800078e0208 */
[----:B------:R-:W-:Y:S02]  /*1a390*/  IMAD R164, R3, 0x65, RZ ;  /* 0x0000006503a47824 */ /* 0x000fe400078e02ff */
[----:B------:R-:W-:-:S04]  /*1a3a0*/  IMAD.WIDE R152, R160, 0x2, R6 ;  /* 0x00000002a0987825 */ /* 0x000fc800078e0206 */
[----:B------:R-:W-:-:S04]  /*1a3b0*/  IMAD.WIDE R156, R2, 0x2, R156 ;  /* 0x00000002029c7825 */ /* 0x000fc800078e029c */
[----:B------:R-:W-:Y:S01]  /*1a3c0*/  IMAD.WIDE R160, R160, 0x2, R10 ;  /* 0x00000002a0a07825 */ /* 0x000fe200078e020a */
[----:B------:R0:W4:Y:S03]  /*1a3d0*/  LDG.E.U16 R46, desc[UR56][R156.64] ;  /* 0x000000389c2e7981 */ /* 0x000126000c1e1500 */
[----:B------:R-:W-:-:S04]  /*1a3e0*/  IMAD.WIDE R158, R2, 0x2, R154 ;  /* 0x00000002029e7825 */ /* 0x000fc800078e029a */
[----:B------:R-:W-:Y:S01]  /*1a3f0*/  IMAD.WIDE R162, R164, 0x2, R4 ;  /* 0x00000002a4a27825 */ /* 0x000fe200078e0204 */
[----:B------:R-:W4:Y:S03]  /*1a400*/  LDG.E.U16 R72, desc[UR56][R158.64] ;  /* 0x000000389e487981 */ /* 0x000f26000c1e1500 */
[----:B------:R-:W-:-:S04]  /*1a410*/  IMAD.WIDE R154, R2, 0x2, R14 ;  /* 0x00000002029a7825 */ /* 0x000fc800078e020e */
[C---:B0-----:R-:W-:Y:S01]  /*1a420*/  IMAD.WIDE R156, R2.reuse, 0x2, R152 ;  /* 0x00000002029c7825 */ /* 0x041fe200078e0298 */
[----:B------:R0:W4:Y:S03]  /*1a430*/  LDG.E.U16 R122, desc[UR56][R154.64] ;  /* 0x000000389a7a7981 */ /* 0x000126000c1e1500 */
[C---:B------:R-:W-:Y:S01]  /*1a440*/  IMAD.WIDE R152, R2.reuse, 0x2, R160 ;  /* 0x0000000202987825 */ /* 0x040fe200078e02a0 */
[----:B------:R-:W4:Y:S03]  /*1a450*/  LDG.E.U16 R73, desc[UR56][R156.64] ;  /* 0x000000389c497981 */ /* 0x000f26000c1e1500 */
[----:B------:R-:W-:Y:S01]  /*1a460*/  IMAD.WIDE R14, R2, 0x2, R162 ;  /* 0x00000002020e7825 */ /* 0x000fe200078e02a2 */
[----:B------:R1:W4:Y:S03]  /*1a470*/  LDG.E.U16 R123, desc[UR56][R152.64] ;  /* 0x00000038987b7981 */ /* 0x000326000c1e1500 */
[----:B0-----:R-:W-:Y:S01]  /*1a480*/  IMAD.WIDE R154, R164, 0x2, R6 ;  /* 0x00000002a49a7825 */ /* 0x001fe200078e0206 */
[----:B------:R0:W4:Y:S03]  /*1a490*/  LDG.E.U16 R133, desc[UR56][R14.64] ;  /* 0x000000380e857981 */ /* 0x000126000c1e1500 */
[----:B------:R-:W-:-:S02]  /*1a4a0*/  IMAD R23, R3, 0x66, RZ ;  /* 0x0000006603177824 */ /* 0x000fc400078e02ff */
[----:B------:R-:W-:-:S04]  /*1a4b0*/  IMAD.WIDE R154, R2, 0x2, R154 ;  /* 0x00000002029a7825 */ /* 0x000fc800078e029a */
[C---:B-1----:R-:W-:Y:S01]  /*1a4c0*/  IMAD.WIDE R152, R164.reuse, 0x2, R8 ;  /* 0x00000002a4987825 */ /* 0x042fe200078e0208 */
[----:B------:R1:W4:Y:S03]  /*1a4d0*/  LDG.E.U16 R132, desc[UR56][R154.64] ;  /* 0x000000389a847981 */ /* 0x000326000c1e1500 */
[----:B0-----:R-:W-:-:S04]  /*1a4e0*/  IMAD.WIDE R14, R164, 0x2, R10 ;  /* 0x00000002a40e7825 */ /* 0x001fc800078e020a */
[----:B------:R-:W-:-:S04]  /*1a4f0*/  IMAD.WIDE R160, R23, 0x2, R4 ;  /* 0x0000000217a07825 */ /* 0x000fc800078e0204 */
        /* <DEDUP_REMOVED lines=15> */
[----:B--2---:R-:W-:-:S04]  /*1a5f0*/  IMAD.WIDE R14, R160, 0x2, R6 ;  /* 0x00000002a00e7825 */ /* 0x004fc800078e0206 */
[----:B------:R-:W-:-:S04]  /*1a600*/  IMAD.WIDE R156, R160, 0x2, R8 ;  /* 0x00000002a09c7825 */ /* 0x000fc800078e0208 */
[----:B------:R-:W-:Y:S02]  /*1a610*/  IMAD R166, R3, 0x68, RZ ;  /* 0x0000006803a67824 */ /* 0x000fe400078e02ff */
[----:B------:R-:W-:Y:S01]  /*1a620*/  IMAD.WIDE R160, R160, 0x2, R10 ;  /* 0x00000002a0a07825 */ /* 0x000fe200078e020a */
[----:B------:R0:W-:Y:S03]  /*1a630*/  STL [R1+0x1e18], R45 ;  /* 0x001e182d01007387 */ /* 0x0001e60000100800 */
[C---:B------:R-:W-:Y:S01]  /*1a640*/  IMAD.WIDE R162, R2.reuse, 0x2, R154 ;  /* 0x0000000202a27825 */ /* 0x040fe200078e029a */
[----:B------:R1:W-:Y:S03]  /*1a650*/  STL [R1+0x1e1c], R44 ;  /* 0x001e1c2c01007387 */ /* 0x0003e60000100800 */
[----:B------:R-:W-:Y:S01]  /*1a660*/  IMAD.WIDE R158, R2, 0x2, R152 ;  /* 0x00000002029e7825 */ /* 0x000fe200078e0298 */
[----:B------:R2:W-:Y:S03]  /*1a670*/  STL [R1+0x1e20], R43 ;  /* 0x001e202b01007387 */ /* 0x0005e60000100800 */
[----:B------:R-:W-:-:S04]  /*1a680*/  IMAD.WIDE R164, R166, 0x2, R4 ;  /* 0x00000002a6a47825 */ /* 0x000fc800078e0204 */
[----:B------:R-:W-:Y:S01]  /*1a690*/  IMAD R23, R3, 0x69, RZ ;  /* 0x0000006903177824 */ /* 0x000fe200078e02ff */
[----:B0-----:R-:W-:Y:S01]  /*1a6a0*/  MOV R45, R29 ;  /* 0x0000001d002d7202 */ /* 0x001fe20000000f00 */
[C---:B------:R-:W-:Y:S01]  /*1a6b0*/  IMAD.WIDE R154, R2.reuse, 0x2, R14 ;  /* 0x00000002029a7825 */ /* 0x040fe200078e020e */
[----:B------:R-:W4:Y:S03]  /*1a6c0*/  LDG.E.U16 R78, desc[UR56][R162.64] ;  /* 0x00000038a24e7981 */ /* 0x000f26000c1e1500 */
[C---:B------:R-:W-:Y:S01]  /*1a6d0*/  IMAD.WIDE R152, R2.reuse, 0x2, R156 ;  /* 0x0000000202987825 */ /* 0x040fe200078e029c */
[----:B-1----:R-:W-:Y:S01]  /*1a6e0*/  MOV R44, R28 ;  /* 0x0000001c002c7202 */ /* 0x002fe20000000f00 */
[----:B------:R0:W-:Y:S02]  /*1a6f0*/  STL [R1+0x1e24], R42 ;  /* 0x001e242a01007387 */ /* 0x0001e40000100800 */
[----:B------:R-:W-:Y:S01]  /*1a700*/  IMAD.WIDE R14, R2, 0x2, R160 ;  /* 0x00000002020e7825 */ /* 0x000fe200078e02a0 */
[----:B--2---:R-:W-:Y:S01]  /*1a710*/  MOV R43, R27 ;  /* 0x0000001b002b7202 */ /* 0x004fe20000000f00 */
[----:B------:R1:W2:Y:S04]  /*1a720*/  LDG.E.U16 R28, desc[UR56][R154.64] ;  /* 0x000000389a1c7981 */ /* 0x0002a8000c1e1500 */
[----:B------:R1:W2:Y:S01]  /*1a730*/  LDG.E.U16 R27, desc[UR56][R152.64] ;  /* 0x00000038981b7981 */ /* 0x0002a2000c1e1500 */
[----:B0-----:R-:W-:-:S03]  /*1a740*/  MOV R42, R26 ;  /* 0x0000001a002a7202 */ /* 0x001fc60000000f00 */
[----:B------:R0:W2:Y:S01]  /*1a750*/  LDG.E.U16 R26, desc[UR56][R14.64] ;  /* 0x000000380e1a7981 */ /* 0x0000a2000c1e1500 */
[----:B-1----:R-:W-:-:S03]  /*1a760*/  IMAD.WIDE R154, R2, 0x2, R164 ;  /* 0x00000002029a7825 */ /* 0x002fc600078e02a4 */
[----:B------:R-:W2:Y:S01]  /*1a770*/  LDG.E.U16 R29, desc[UR56][R158.64] ;  /* 0x000000389e1d7981 */ /* 0x000ea2000c1e1500 */
[----:B------:R-:W-:-:S03]  /*1a780*/  IMAD.WIDE R152, R166, 0x2, R6 ;  /* 0x00000002a6987825 */ /* 0x000fc600078e0206 */
[----:B------:R1:W4:Y:S01]  /*1a790*/  LDG.E.U16 R17, desc[UR56][R154.64] ;  /* 0x000000389a117981 */ /* 0x000322000c1e1500 */
[----:B0-----:R-:W-:-:S04]  /*1a7a0*/  IMAD.WIDE R14, R166, 0x2, R8 ;  /* 0x00000002a60e7825 */ /* 0x001fc800078e0208 */
[----:B------:R-:W-:-:S04]  /*1a7b0*/  IMAD.WIDE R156, R166, 0x2, R10 ;  /* 0x00000002a69c7825 */ /* 0x000fc800078e020a */
[----:B------:R-:W-:-:S04]  /*1a7c0*/  IMAD.WIDE R160, R23, 0x2, R4 ;  /* 0x0000000217a07825 */ /* 0x000fc800078e0204 */
[----:B-1----:R-:W-:-:S04]  /*1a7d0*/  IMAD.WIDE R154, R2, 0x2, R152 ;  /* 0x00000002029a7825 */ /* 0x002fc800078e0298 */
[----:B------:R-:W-:Y:S01]  /*1a7e0*/  IMAD.WIDE R158, R23, 0x2, R6 ;  /* 0x00000002179e7825 */ /* 0x000fe200078e0206 */
[----:B------:R0:W2:Y:S03]  /*1a7f0*/  LDG.E.U16 R109, desc[UR56][R154.64] ;  /* 0x000000389a6d7981 */ /* 0x0000a6000c1e1500 */
[----:B------:R-:W-:-:S04]  /*1a800*/  IMAD.WIDE R152, R2, 0x2, R14 ;  /* 0x0000000202987825 */ /* 0x000fc800078e020e */
[C---:B------:R-:W-:Y:S01]  /*1a810*/  IMAD.WIDE R14, R2.reuse, 0x2, R156 ;  /* 0x00000002020e7825 */ /* 0x040fe200078e029c */
[----:B------:R1:W2:Y:S03]  /*1a820*/  LDG.E.U16 R108, desc[UR56][R152.64] ;  /* 0x00000038986c7981 */ /* 0x0002a6000c1e1500 */
[----:B------:R-:W-:Y:S01]  /*1a830*/  IMAD.WIDE R156, R23, 0x2, R8 ;  /* 0x00000002179c7825 */ /* 0x000fe200078e0208 */
[----:B------:R1:W2:Y:S03]  /*1a840*/  LDG.E.U16 R51, desc[UR56][R14.64] ;  /* 0x000000380e337981 */ /* 0x0002a6000c1e1500 */
[----:B0-----:R-:W-:-:S04]  /*1a850*/  IMAD.WIDE R154, R2, 0x2, R160 ;  /* 0x00000002029a7825 */ /* 0x001fc800078e02a0 */
[C---:B-1----:R-:W-:Y:S01]  /*1a860*/  IMAD.WIDE R152, R2.reuse, 0x2, R158 ;  /* 0x0000000202987825 */ /* 0x042fe200078e029e */
[----:B------:R0:W2:Y:S03]  /*1a870*/  LDG.E.U16 R252, desc[UR56][R154.64] ;  /* 0x000000389afc7981 */ /* 0x0000a6000c1e1500 */
[----:B------:R-:W-:Y:S01]  /*1a880*/  IMAD R158, R3, 0x6a, RZ ;  /* 0x0000006a039e7824 */ /* 0x000fe200078e02ff */
[----:B------:R1:W2:Y:S01]  /*1a890*/  LDG.E.U16 R251, desc[UR56][R152.64] ;  /* 0x0000003898fb7981 */ /* 0x0002a2000c1e1500 */
[----:B------:R-:W-:-:S04]  /*1a8a0*/  IMAD.WIDE R14, R2, 0x2, R156 ;  /* 0x00000002020e7825 */ /* 0x000fc800078e029c */
[----:B0-----:R-:W-:Y:S01]  /*1a8b0*/  IMAD.WIDE R154, R23, 0x2, R10 ;  /* 0x00000002179a7825 */ /* 0x001fe200078e020a */
[----:B------:R0:W2:Y:S03]  /*1a8c0*/  LDG.E.U16 R250, desc[UR56][R14.64] ;  /* 0x000000380efa7981 */ /* 0x0000a6000c1e1500 */
[----:B-1----:R-:W-:-:S04]  /*1a8d0*/  IMAD.WIDE R152, R158, 0x2, R4 ;  /* 0x000000029e987825 */ /* 0x002fc800078e0204 */
[----:B------:R-:W-:-:S04]  /*1a8e0*/  IMAD.WIDE R160, R158, 0x2, R8 ;  /* 0x000000029ea07825 */ /* 0x000fc800078e0208 */
[----:B0-----:R-:W-:-:S04]  /*1a8f0*/  IMAD.WIDE R14, R158, 0x2, R6 ;  /* 0x000000029e0e7825 */ /* 0x001fc800078e0206 */
[----:B------:R-:W-:-:S04]  /*1a900*/  IMAD.WIDE R156, R2, 0x2, R154 ;  /* 0x00000002029c7825 */ /* 0x000fc800078e029a */
[----:B------:R-:W-:Y:S01]  /*1a910*/  IMAD R162, R3, 0x6b, RZ ;  /* 0x0000006b03a27824 */ /* 0x000fe200078e02ff */
[----:B------:R0:W2:Y:S01]  /*1a920*/  LDG.E.U16 R249, desc[UR56][R156.64] ;  /* 0x000000389cf97981 */ /* 0x0000a2000c1e1500 */
[----:B------:R-:W-:-:S04]  /*1a930*/  IMAD.WIDE R158, R158, 0x2, R10 ;  /* 0x000000029e9e7825 */ /* 0x000fc800078e020a */
[----:B------:R-:W-:-:S04]  /*1a940*/  IMAD.WIDE R154, R2, 0x2, R152 ;  /* 0x00000002029a7825 */ /* 0x000fc800078e0298 */
[C---:B------:R-:W-:Y:S01]  /*1a950*/  IMAD.WIDE R152, R2.reuse, 0x2, R14 ;  /* 0x0000000202987825 */ /* 0x040fe200078e020e */
[----:B------:R1:W2:Y:S03]  /*1a960*/  LDG.E.U16 R248, desc[UR56][R154.64] ;  /* 0x000000389af87981 */ /* 0x0002a6000c1e1500 */
[----:B------:R-:W-:Y:S01]  /*1a970*/  IMAD.WIDE R14, R2, 0x2, R160 ;  /* 0x00000002020e7825 */ /* 0x000fe200078e02a0 */
[----:B------:R3:W2:Y:S03]  /*1a980*/  LDG.E.U16 R247, desc[UR56][R152.64] ;  /* 0x0000003898f77981 */ /* 0x0006a6000c1e1500 */
[----:B0-----:R-:W-:Y:S01]  /*1a990*/  IMAD.WIDE R156, R162, 0x2, R4 ;  /* 0x00000002a29c7825 */ /* 0x001fe200078e0204 */
[----:B------:R0:W2:Y:S03]  /*1a9a0*/  LDG.E.U16 R246, desc[UR56][R14.64] ;  /* 0x000000380ef67981 */ /* 0x0000a6000c1e1500 */
[----:B-1----:R-:W-:-:S04]  /*1a9b0*/  IMAD.WIDE R154, R2, 0x2, R158 ;  /* 0x00000002029a7825 */ /* 0x002fc800078e029e */
[----:B---3--:R-:W-:Y:S01]  /*1a9c0*/  IMAD.WIDE R152, R2, 0x2, R156 ;  /* 0x0000000202987825 */ /* 0x008fe200078e029c */
[----:B------:R1:W3:Y:S03]  /*1a9d0*/  LDG.E.U16 R245, desc[UR56][R154.64] ;  /* 0x000000389af57981 */ /* 0x0002e6000c1e1500 */
[C---:B0-----:R-:W-:Y:S01]  /*1a9e0*/  IMAD.WIDE R14, R162.reuse, 0x2, R6 ;  /* 0x00000002a20e7825 */ /* 0x041fe200078e0206 */
[----:B------:R0:W3:Y:S03]  /*1a9f0*/  LDG.E.U16 R244, desc[UR56][R152.64] ;  /* 0x0000003898f47981 */ /* 0x0000e6000c1e1500 */
[----:B------:R-:W-:-:S04]  /*1aa00*/  IMAD.WIDE R156, R162, 0x2, R8 ;  /* 0x00000002a29c7825 */ /* 0x000fc800078e0208 */
[----:B-1----:R-:W-:-:S04]  /*1aa10*/  IMAD.WIDE R154, R162, 0x2, R10 ;  /* 0x00000002a29a7825 */ /* 0x002fc800078e020a */
[----:B------:R-:W-:Y:S02]  /*1aa20*/  IMAD R23, R3, 0x70, RZ ;  /* 0x0000007003177824 */ /* 0x000fe400078e02ff */
[----:B0-----:R-:W-:-:S04]  /*1aa30*/  IMAD.WIDE R152, R2, 0x2, R14 ;  /* 0x0000000202987825 */ /* 0x001fc800078e020e */
[C---:B------:R-:W-:Y:S01]  /*1aa40*/  IMAD.WIDE R14, R2.reuse, 0x2, R156 ;  /* 0x00000002020e7825 */ /* 0x040fe200078e029c */
[----:B------:R-:W3:Y:S03]  /*1aa50*/  LDG.E.U16 R243, desc[UR56][R152.64] ;  /* 0x0000003898f37981 */ /* 0x000ee6000c1e1500 */
[----:B------:R-:W-:Y:S01]  /*1aa60*/  IMAD.WIDE R158, R23, 0x2, R4 ;  /* 0x00000002179e7825 */ /* 0x000fe200078e0204 */
[----:B------:R0:W3:Y:S03]  /*1aa70*/  LDG.E.U16 R242, desc[UR56][R14.64] ;  /* 0x000000380ef27981 */ /* 0x0000e6000c1e1500 */
[----:B------:R-:W-:-:S04]  /*1aa80*/  IMAD.WIDE R156, R2, 0x2, R154 ;  /* 0x00000002029c7825 */ /* 0x000fc800078e029a */
[C---:B------:R-:W-:Y:S01]  /*1aa90*/  IMAD.WIDE R160, R23.reuse, 0x2, R6 ;  /* 0x0000000217a07825 */ /* 0x040fe200078e0206 */
[----:B------:R1:W3:Y:S03]  /*1aaa0*/  LDG.E.U16 R241, desc[UR56][R156.64] ;  /* 0x000000389cf17981 */ /* 0x0002e6000c1e1500 */
[----:B0-----:R-:W-:-:S04]  /*1aab0*/  IMAD.WIDE R14, R23, 0x2, R8 ;  /* 0x00000002170e7825 */ /* 0x001fc800078e0208 */
[----:B------:R-:W-:-:S04]  /*1aac0*/  IMAD.WIDE R154, R2, 0x2, R158 ;  /* 0x00000002029a7825 */ /* 0x000fc800078e029e */
[----:B-1----:R-:W-:Y:S01]  /*1aad0*/  IMAD.WIDE R156, R23, 0x2, R10 ;  /* 0x00000002179c7825 */ /* 0x002fe200078e020a */
[----:B------:R0:W3:Y:S03]  /*1aae0*/  LDG.E.U16 R240, desc[UR56][R154.64] ;  /* 0x000000389af07981 */ /* 0x0000e6000c1e1500 */
[----:B------:R-:W-:-:S04]  /*1aaf0*/  IMAD.WIDE R152, R2, 0x2, R160 ;  /* 0x0000000202987825 */ /* 0x000fc800078e02a0 */
[----:B------:R-:W-:Y:S01]  /*1ab00*/  IMAD R160, R3, 0x78, RZ ;  /* 0x0000007803a07824 */ /* 0x000fe200078e02ff */
[----:B------:R1:W3:Y:S01]  /*1ab10*/  LDG.E.U16 R239, desc[UR56][R152.64] ;  /* 0x0000003898ef7981 */ /* 0x0002e2000c1e1500 */
[----:B------:R-:W-:-:S04]  /*1ab20*/  IMAD.WIDE R158, R2, 0x2, R14 ;  /* 0x00000002029e7825 */ /* 0x000fc800078e020e */
[----:B0-----:R-:W-:Y:S01]  /*1ab30*/  IMAD.WIDE R154, R2, 0x2, R156 ;  /* 0x00000002029a7825 */ /* 0x001fe200078e029c */
[----:B------:R-:W3:Y:S03]  /*1ab40*/  LDG.E.U16 R238, desc[UR56][R158.64] ;  /* 0x000000389eee7981 */ /* 0x000ee6000c1e1500 */
[C---:B------:R-:W-:Y:S01]  /*1ab50*/  IMAD.WIDE R14, R160.reuse, 0x2, R6 ;  /* 0x00000002a00e7825 */ /* 0x040fe200078e0206 */
[----:B------:R0:W3:Y:S03]  /*1ab60*/  LDG.E.U16 R237, desc[UR56][R154.64] ;  /* 0x000000389aed7981 */ /* 0x0000e6000c1e1500 */
[----:B-1----:R-:W-:-:S04]  /*1ab70*/  IMAD.WIDE R152, R160, 0x2, R4 ;  /* 0x00000002a0987825 */ /* 0x002fc800078e0204 */
[----:B------:R-:W-:-:S04]  /*1ab80*/  IMAD.WIDE R156, R160, 0x2, R8 ;  /* 0x00000002a09c7825 */ /* 0x000fc800078e0208 */
[----:B------:R-:W-:-:S04]  /*1ab90*/  IMAD.WIDE R160, R160, 0x2, R10 ;  /* 0x00000002a0a07825 */ /* 0x000fc800078e020a */
[----:B0-----:R-:W-:-:S04]  /*1aba0*/  IMAD.WIDE R154, R2, 0x2, R14 ;  /* 0x00000002029a7825 */ /* 0x001fc800078e020e */
[C---:B------:R-:W-:Y:S01]  /*1abb0*/  IMAD.WIDE R14, R2.reuse, 0x2, R160 ;  /* 0x00000002020e7825 */ /* 0x040fe200078e02a0 */
[----:B------:R-:W3:Y:S03]  /*1abc0*/  LDG.E.U16 R235, desc[UR56][R154.64] ;  /* 0x000000389aeb7981 */ /* 0x000ee6000c1e1500 */
[----:B------:R-:W-:Y:S01]  /*1abd0*/  IMAD R23, R3, 0x6c, RZ ;  /* 0x0000006c03177824 */ /* 0x000fe200078e02ff */
[----:B------:R0:W3:Y:S01]  /*1abe0*/  LDG.E.U16 R233, desc[UR56][R14.64] ;  /* 0x000000380ee97981 */ /* 0x0000e2000c1e1500 */
[----:B------:R-:W-:-:S04]  /*1abf0*/  IMAD.WIDE R158, R2, 0x2, R152 ;  /* 0x00000002029e7825 */ /* 0x000fc800078e0298 */
[----:B------:R-:W-:Y:S01]  /*1ac00*/  IMAD.WIDE R152, R2, 0x2, R156 ;  /* 0x0000000202987825 */ /* 0x000fe200078e029c */
[----:B------:R-:W3:Y:S03]  /*1ac10*/  LDG.E.U16 R236, desc[UR56][R158.64] ;  /* 0x000000389eec7981 */ /* 0x000ee6000c1e1500 */
[C---:B------:R-:W-:Y:S01]  /*1ac20*/  IMAD.WIDE R156, R23.reuse, 0x2, R4 ;  /* 0x00000002179c7825 */ /* 0x040fe200078e0204 */
[----:B------:R1:W3:Y:S03]  /*1ac30*/  LDG.E.U16 R234, desc[UR56][R152.64] ;  /* 0x0000003898ea7981 */ /* 0x0002e6000c1e1500 */
[----:B0-----:R-:W-:-:S04]  /*1ac40*/  IMAD.WIDE R14, R23, 0x2, R10 ;  /* 0x00000002170e7825 */ /* 0x001fc800078e020a */
[----:B------:R-:W-:Y:S02]  /*1ac50*/  IMAD R162, R3, 0x6d, RZ ;  /* 0x0000006d03a27824 */ /* 0x000fe400078e02ff */
[----:B------:R-:W-:-:S04]  /*1ac60*/  IMAD.WIDE R156, R2, 0x2, R156 ;  /* 0x00000002029c7825 */ /* 0x000fc800078e029c */
[----:B-1----:R-:W-:Y:S01]  /*1ac70*/  IMAD.WIDE R152, R23, 0x2, R8 ;  /* 0x0000000217987825 */ /* 0x002fe200078e0208 */
[----:B------:R0:W3:Y:S03]  /*1ac80*/  LDG.E.U16 R232, desc[UR56][R156.64] ;  /* 0x000000389ce87981 */ /* 0x0000e6000c1e1500 */
[----:B------:R-:W-:-:S04]  /*1ac90*/  IMAD.WIDE R14, R2, 0x2, R14 ;  /* 0x00000002020e7825 */ /* 0x000fc800078e020e */
[--C-:B------:R-:W-:Y:S01]  /*1aca0*/  IMAD.WIDE R154, R23, 0x2, R6.reuse ;  /* 0x00000002179a7825 */ /* 0x100fe200078e0206 */
[----:B------:R1:W3:Y:S03]  /*1acb0*/  LDG.E.U16 R229, desc[UR56][R14.64] ;  /* 0x000000380ee57981 */ /* 0x0002e6000c1e1500 */
[----:B------:R-:W-:-:S04]  /*1acc0*/  IMAD.WIDE R158, R162, 0x2, R6 ;  /* 0x00000002a29e7825 */ /* 0x000fc800078e0206 */
[----:B0-----:R-:W-:-:S04]  /*1acd0*/  IMAD.WIDE R156, R2, 0x2, R152 ;  /* 0x00000002029c7825 */ /* 0x001fc800078e0298 */
[C---:B-1----:R-:W-:Y:S01]  /*1ace0*/  IMAD.WIDE R14, R162.reuse, 0x2, R8 ;  /* 0x00000002a20e7825 */ /* 0x042fe200078e0208 */
[----:B------:R-:W3:Y:S03]  /*1acf0*/  LDG.E.U16 R230, desc[UR56][R156.64] ;  /* 0x000000389ce67981 */ /* 0x000ee6000c1e1500 */
[----:B------:R-:W-:-:S04]  /*1ad00*/  IMAD.WIDE R160, R162, 0x2, R4 ;  /* 0x00000002a2a07825 */ /* 0x000fc800078e0204 */
[----:B------:R-:W-:-:S04]  /*1ad10*/  IMAD.WIDE R154, R2, 0x2, R154 ;  /* 0x00000002029a7825 */ /* 0x000fc800078e029a */
[C---:B------:R-:W-:Y:S01]  /*1ad20*/  IMAD.WIDE R152, R2.reuse, 0x2, R158 ;  /* 0x0000000202987825 */ /* 0x040fe200078e029e */
[----:B------:R0:W3:Y:S03]  /*1ad30*/  LDG.E.U16 R231, desc[UR56][R154.64] ;  /* 0x000000389ae77981 */ /* 0x0000e6000c1e1500 */
[----:B------:R-:W-:Y:S01]  /*1ad40*/  IMAD R23, R3, 0x6e, RZ ;  /* 0x0000006e03177824 */ /* 0x000fe200078e02ff */
[----:B------:R1:W3:Y:S01]  /*1ad50*/  LDG.E.U16 R227, desc[UR56][R152.64] ;  /* 0x0000003898e37981 */ /* 0x0002e2000c1e1500 */
[----:B------:R-:W-:-:S04]  /*1ad60*/  IMAD.WIDE R14, R2, 0x2, R14 ;  /* 0x00000002020e7825 */ /* 0x000fc800078e020e */
[----:B------:R-:W-:Y:S01]  /*1ad70*/  IMAD.WIDE R158, R23, 0x2, R6 ;  /* 0x00000002179e7825 */ /* 0x000fe200078e0206 */
[----:B------:R1:W3:Y:S03]  /*1ad80*/  LDG.E.U16 R226, desc[UR56][R14.64] ;  /* 0x000000380ee27981 */ /* 0x0002e6000c1e1500 */
[----:B0-----:R-:W-:-:S04]  /*1ad90*/  IMAD.WIDE R154, R2, 0x2, R160 ;  /* 0x00000002029a7825 */ /* 0x001fc800078e02a0 */
[----:B-1----:R-:W-:Y:S01]  /*1ada0*/  IMAD.WIDE R152, R162, 0x2, R10 ;  /* 0x00000002a2987825 */ /* 0x002fe200078e020a */
[----:B------:R0:W3:Y:S03]  /*1adb0*/  LDG.E.U16 R228, desc[UR56][R154.64] ;  /* 0x000000389ae47981 */ /* 0x0000e6000c1e1500 */
[----:B------:R-:W-:Y:S02]  /*1adc0*/  IMAD R164, R3, 0x71, RZ ;  /* 0x0000007103a47824 */ /* 0x000fe400078e02ff */
[----:B------:R-:W-:-:S04]  /*1add0*/  IMAD.WIDE R156, R23, 0x2, R4 ;  /* 0x00000002179c7825 */ /* 0x000fc800078e0204 */
[----:B------:R-:W-:-:S04]  /*1ade0*/  IMAD.WIDE R160, R164, 0x2, R4 ;  /* 0x00000002a4a07825 */ /* 0x000fc800078e0204 */
[----:B------:R-:W-:-:S04]  /*1adf0*/  IMAD.WIDE R14, R2, 0x2, R158 ;  /* 0x00000002020e7825 */ /* 0x000fc800078e029e */
[----:B------:R-:W-:Y:S01]  /*1ae00*/  IMAD.WIDE R162, R23, 0x2, R8 ;  /* 0x0000000217a27825 */ /* 0x000fe200078e0208 */
[----:B------:R1:W3:Y:S03]  /*1ae10*/  LDG.E.U16 R221, desc[UR56][R14.64] ;  /* 0x000000380edd7981 */ /* 0x0002e6000c1e1500 */
[----:B0-----:R-:W-:-:S04]  /*1ae20*/  IMAD.WIDE R154, R2, 0x2, R152 ;  /* 0x00000002029a7825 */ /* 0x001fc800078e0298 */
[C---:B------:R-:W-:Y:S01]  /*1ae30*/  IMAD.WIDE R152, R2.reuse, 0x2, R156 ;  /* 0x0000000202987825 */ /* 0x040fe200078e029c */
[----:B------:R0:W3:Y:S03]  /*1ae40*/  LDG.E.U16 R223, desc[UR56][R154.64] ;  /* 0x000000389adf7981 */ /* 0x0000e6000c1e1500 */
[----:B-1----:R-:W-:Y:S01]  /*1ae50*/  IMAD.WIDE R14, R2, 0x2, R160 ;  /* 0x00000002020e7825 */ /* 0x002fe200078e02a0 */
[----:B------:R1:W3:Y:S03]  /*1ae60*/  LDG.E.U16 R222, desc[UR56][R152.64] ;  /* 0x0000003898de7981 */ /* 0x0002e6000c1e1500 */
[----:B------:R-:W-:Y:S01]  /*1ae70*/  IMAD.WIDE R156, R164, 0x2, R6 ;  /* 0x00000002a49c7825 */ /* 0x000fe200078e0206 */
[----:B------:R4:W3:Y:S03]  /*1ae80*/  LDG.E.U16 R219, desc[UR56][R14.64] ;  /* 0x000000380edb7981 */ /* 0x0008e6000c1e1500 */
[----:B0-----:R-:W-:-:S04]  /*1ae90*/  IMAD.WIDE R154, R2, 0x2, R162 ;  /* 0x00000002029a7825 */ /* 0x001fc800078e02a2 */
[----:B------:R-:W-:Y:S01]  /*1aea0*/  IMAD R165, R3, 0x79, RZ ;  /* 0x0000007903a57824 */ /* 0x000fe200078e02ff */
[----:B------:R0:W3:Y:S01]  /*1aeb0*/  LDG.E.U16 R220, desc[UR56][R154.64] ;  /* 0x000000389adc7981 */ /* 0x0000e2000c1e1500 */
[----:B-1----:R-:W-:-:S04]  /*1aec0*/  IMAD.WIDE R152, R164, 0x2, R8 ;  /* 0x00000002a4987825 */ /* 0x002fc800078e0208 */
[----:B----4-:R-:W-:-:S04]  /*1aed0*/  IMAD.WIDE R14, R164, 0x2, R10 ;  /* 0x00000002a40e7825 */ /* 0x010fc800078e020a */
[----:B------:R-:W-:-:S04]  /*1aee0*/  IMAD.WIDE R162, R165, 0x2, R4 ;  /* 0x00000002a5a27825 */ /* 0x000fc800078e0204 */
[----:B0-----:R-:W-:-:S04]  /*1aef0*/  IMAD.WIDE R154, R2, 0x2, R156 ;  /* 0x00000002029a7825 */ /* 0x001fc800078e029c */
[C---:B------:R-:W-:Y:S01]  /*1af00*/  IMAD.WIDE R158, R2.reuse, 0x2, R152 ;  /* 0x00000002029e7825 */ /* 0x040fe200078e0298 */
[----:B------:R0:W4:Y:S03]  /*1af10*/  LDG.E.U16 R218, desc[UR56][R154.64] ;  /* 0x000000389ada7981 */ /* 0x000126000c1e1500 */
[C---:B------:R-:W-:Y:S01]  /*1af20*/  IMAD.WIDE R152, R2.reuse, 0x2, R14 ;  /* 0x0000000202987825 */ /* 0x040fe200078e020e */
[----:B------:R1:W4:Y:S03]  /*1af30*/  LDG.E.U16 R217, desc[UR56][R158.64] ;  /* 0x000000389ed97981 */ /* 0x000326000c1e1500 */
[----:B------:R-:W-:Y:S01]  /*1af40*/  IMAD.WIDE R160, R165, 0x2, R6 ;  /* 0x00000002a5a07825 */ /* 0x000fe200078e0206 */
[----:B------:R-:W4:Y:S03]  /*1af50*/  LDG.E.U16 R215, desc[UR56][R152.64] ;  /* 0x0000003898d77981 */ /* 0x000f26000c1e1500 */
[----:B------:R-:W-:-:S04]  /*1af60*/  IMAD.WIDE R14, R2, 0x2, R162 ;  /* 0x00000002020e7825 */ /* 0x000fc800078e02a2 */
[C---:B0-----:R-:W-:Y:S01]  /*1af70*/  IMAD.WIDE R154, R165.reuse, 0x2, R10 ;  /* 0x00000002a59a7825 */ /* 0x041fe200078e020a */
[----:B------:R0:W4:Y:S03]  /*1af80*/  LDG.E.U16 R214, desc[UR56][R14.64] ;  /* 0x000000380ed67981 */ /* 0x000126000c1e1500 */
[----:B------:R-:W-:-:S04]  /*1af90*/  IMAD.WIDE R156, R165, 0x2, R8 ;  /* 0x00000002a59c7825 */ /* 0x000fc800078e0208 */
[----:B-1----:R-:W-:-:S04]  /*1afa0*/  IMAD.WIDE R158, R2, 0x2, R160 ;  /* 0x00000002029e7825 */ /* 0x002fc800078e02a0 */
[C---:B0-----:R-:W-:Y:S01]  /*1afb0*/  IMAD.WIDE R14, R2.reuse, 0x2, R154 ;  /* 0x00000002020e7825 */ /* 0x041fe200078e029a */
[----:B------:R-:W4:Y:S03]  /*1afc0*/  LDG.E.U16 R213, desc[UR56][R158.64] ;  /* 0x000000389ed57981 */ /* 0x000f26000c1e1500 */
[----:B------:R-:W-:Y:S01]  /*1afd0*/  IMAD R160, R3, 0x6f, RZ ;  /* 0x0000006f03a07824 */ /* 0x000fe200078e02ff */
[----:B------:R0:W4:Y:S01]  /*1afe0*/  LDG.E.U16 R211, desc[UR56][R14.64] ;  /* 0x000000380ed37981 */ /* 0x000122000c1e1500 */
[----:B------:R-:W-:-:S04]  /*1aff0*/  IMAD.WIDE R152, R2, 0x2, R156 ;  /* 0x0000000202987825 */ /* 0x000fc800078e029c */
        /* <DEDUP_REMOVED lines=89> */
[----:B------:R-:W2:Y:S03]  /*1b590*/  LDG.E.U16 R185, desc[UR56][R158.64] ;  /* 0x000000389eb97981 */ /* 0x000ea6000c1e1500 */
        /* <DEDUP_REMOVED lines=30> */
[----:B---3--:R-:W-:-:S04]  /*1b780*/  IMAD.WIDE R14, R160, 0x2, R6 ;  /* 0x00000002a00e7825 */ /* 0x008fc800078e0206 */
[----:B------:R-:W-:-:S04]  /*1b790*/  IMAD.WIDE R156, R160, 0x2, R8 ;  /* 0x00000002a09c7825 */ /* 0x000fc800078e0208 */
[----:B------:R-:W-:Y:S02]  /*1b7a0*/  IMAD R166, R3, 0x7d, RZ ;  /* 0x0000007d03a67824 */ /* 0x000fe400078e02ff */
[----:B------:R-:W-:-:S04]  /*1b7b0*/  IMAD.WIDE R160, R160, 0x2, R10 ;  /* 0x00000002a0a07825 */ /* 0x000fc800078e020a */
[----:B------:R-:W-:-:S04]  /*1b7c0*/  IMAD.WIDE R162, R2, 0x2, R154 ;  /* 0x0000000202a27825 */ /* 0x000fc800078e029a */
[----:B------:R-:W-:Y:S01]  /*1b7d0*/  IMAD.WIDE R158, R2, 0x2, R152 ;  /* 0x00000002029e7825 */ /* 0x000fe200078e0298 */
[----:B------:R0:W-:Y:S03]  /*1b7e0*/  STL [R1+0x1e28], R56 ;  /* 0x001e283801007387 */ /* 0x0001e60000100800 */
[----:B------:R-:W-:Y:S01]  /*1b7f0*/  IMAD.WIDE R164, R166, 0x2, R4 ;  /* 0x00000002a6a47825 */ /* 0x000fe200078e0204 */
[----:B------:R-:W3:Y:S03]  /*1b800*/  LDG.E.U16 R173, desc[UR56][R158.64] ;  /* 0x000000389ead7981 */ /* 0x000ee6000c1e1500 */
[C---:B------:R-:W-:Y:S01]  /*1b810*/  IMAD.WIDE R154, R2.reuse, 0x2, R14 ;  /* 0x00000002029a7825 */ /* 0x040fe200078e020e */
[----:B------:R-:W1:Y:S03]  /*1b820*/  S2R R224, SR_TID.X ;  /* 0x0000000000e07919 */ /* 0x000e660000002100 */
[C---:B------:R-:W-:Y:S01]  /*1b830*/  IMAD.WIDE R152, R2.reuse, 0x2, R156 ;  /* 0x0000000202987825 */ /* 0x040fe200078e029c */
[----:B------:R0:W3:Y:S03]  /*1b840*/  LDG.E.U16 R172, desc[UR56][R154.64] ;  /* 0x000000389aac7981 */ /* 0x0000e6000c1e1500 */
[C---:B------:R-:W-:Y:S01]  /*1b850*/  IMAD.WIDE R14, R2.reuse, 0x2, R160 ;  /* 0x00000002020e7825 */ /* 0x040fe200078e02a0 */
[----:B------:R0:W3:Y:S03]  /*1b860*/  LDG.E.U16 R171, desc[UR56][R152.64] ;  /* 0x0000003898ab7981 */ /* 0x0000e6000c1e1500 */
[----:B------:R-:W-:Y:S01]  /*1b870*/  IMAD R23, R3, 0x7e, RZ ;  /* 0x0000007e03177824 */ /* 0x000fe200078e02ff */
[----:B------:R0:W3:Y:S02]  /*1b880*/  LDG.E.U16 R170, desc[UR56][R14.64] ;  /* 0x000000380eaa7981 */ /* 0x0000e4000c1e1500 */
[----:B0-----:R-:W-:-:S02]  /*1b890*/  IMAD.WIDE R154, R2, 0x2, R164 ;  /* 0x00000002029a7825 */ /* 0x001fc400078e02a4 */
[----:B------:R-:W3:Y:S02]  /*1b8a0*/  LDG.E.U16 R174, desc[UR56][R162.64] ;  /* 0x00000038a2ae7981 */ /* 0x000ee4000c1e1500 */
[C---:B------:R-:W-:Y:S02]  /*1b8b0*/  IMAD.WIDE R152, R166.reuse, 0x2, R6 ;  /* 0x00000002a6987825 */ /* 0x040fe400078e0206 */
[----:B------:R0:W3:Y:S02]  /*1b8c0*/  LDG.E.U16 R169, desc[UR56][R154.64] ;  /* 0x000000389aa97981 */ /* 0x0000e4000c1e1500 */
[----:B------:R-:W-:-:S04]  /*1b8d0*/  IMAD.WIDE R14, R166, 0x2, R8 ;  /* 0x00000002a60e7825 */ /* 0x000fc800078e0208 */
[----:B------:R-:W-:-:S04]  /*1b8e0*/  IMAD.WIDE R156, R166, 0x2, R10 ;  /* 0x00000002a69c7825 */ /* 0x000fc800078e020a */
[----:B------:R-:W-:-:S04]  /*1b8f0*/  IMAD.WIDE R160, R23, 0x2, R4 ;  /* 0x0000000217a07825 */ /* 0x000fc800078e0204 */
[----:B0-----:R-:W-:-:S04]  /*1b900*/  IMAD.WIDE R154, R2, 0x2, R152 ;  /* 0x00000002029a7825 */ /* 0x001fc800078e0298 */
[----:B------:R-:W-:Y:S01]  /*1b910*/  IMAD.WIDE R158, R23, 0x2, R6 ;  /* 0x00000002179e7825 */ /* 0x000fe200078e0206 */
[----:B------:R0:W3:Y:S03]  /*1b920*/  LDG.E.U16 R168, desc[UR56][R154.64] ;  /* 0x000000389aa87981 */ /* 0x0000e6000c1e1500 */
[----:B------:R-:W-:-:S04]  /*1b930*/  IMAD.WIDE R152, R2, 0x2, R14 ;  /* 0x0000000202987825 */ /* 0x000fc800078e020e */
[----:B------:R-:W-:Y:S01]  /*1b940*/  IMAD.MOV.U32 R56, RZ, RZ, R24 ;  /* 0x000000ffff387224 */ /* 0x000fe200078e0018 */
[----:B------:R1:W3:Y:S01]  /*1b950*/  LDG.E.U16 R167, desc[UR56][R152.64] ;  /* 0x0000003898a77981 */ /* 0x0002e2000c1e1500 */
[C---:B------:R-:W-:Y:S01]  /*1b960*/  IMAD.WIDE R14, R2.reuse, 0x2, R156 ;  /* 0x00000002020e7825 */ /* 0x040fe200078e029c */
[----:B------:R-:W4:Y:S03]  /*1b970*/  S2R R24, SR_TID.X ;  /* 0x0000000000187919 */ /* 0x000f260000002100 */
[----:B------:R-:W-:Y:S01]  /*1b980*/  IMAD.WIDE R156, R23, 0x2, R8 ;  /* 0x00000002179c7825 */ /* 0x000fe200078e0208 */
[----:B------:R1:W3:Y:S03]  /*1b990*/  LDG.E.U16 R166, desc[UR56][R14.64] ;  /* 0x000000380ea67981 */ /* 0x0002e6000c1e1500 */
[----:B0-----:R-:W-:-:S04]  /*1b9a0*/  IMAD.WIDE R154, R2, 0x2, R160 ;  /* 0x00000002029a7825 */ /* 0x001fc800078e02a0 */
[C---:B-1----:R-:W-:Y:S01]  /*1b9b0*/  IMAD.WIDE R152, R2.reuse, 0x2, R158 ;  /* 0x0000000202987825 */ /* 0x042fe200078e029e */
[----:B------:R0:W3:Y:S03]  /*1b9c0*/  LDG.E.U16 R165, desc[UR56][R154.64] ;  /* 0x000000389aa57981 */ /* 0x0000e6000c1e1500 */
[----:B------:R-:W-:Y:S01]  /*1b9d0*/  IMAD R160, R3, 0x7f, RZ ;  /* 0x0000007f03a07824 */ /* 0x000fe200078e02ff */
[----:B------:R1:W3:Y:S01]  /*1b9e0*/  LDG.E.U16 R164, desc[UR56][R152.64] ;  /* 0x0000003898a47981 */ /* 0x0002e2000c1e1500 */
[----:B------:R-:W-:-:S04]  /*1b9f0*/  IMAD.WIDE R14, R2, 0x2, R156 ;  /* 0x00000002020e7825 */ /* 0x000fc800078e029c */
[----:B0-----:R-:W-:Y:S01]  /*1ba00*/  IMAD.WIDE R154, R23, 0x2, R10 ;  /* 0x00000002179a7825 */ /* 0x001fe200078e020a */
[----:B------:R0:W3:Y:S03]  /*1ba10*/  LDG.E.U16 R163, desc[UR56][R14.64] ;  /* 0x000000380ea37981 */ /* 0x0000e6000c1e1500 */
[----:B-1----:R-:W-:-:S04]  /*1ba20*/  IMAD.WIDE R152, R160, 0x2, R4 ;  /* 0x00000002a0987825 */ /* 0x002fc800078e0204 */
[----:B------:R-:W-:Y:S01]  /*1ba30*/  IMAD.WIDE R156, R160, 0x2, R8 ;  /* 0x00000002a09c7825 */ /* 0x000fe200078e0208 */
[----:B------:R-:W-:Y:S03]  /*1ba40*/  STL [R1+0x1e2c], R57 ;  /* 0x001e2c3901007387 */ /* 0x000fe60000100800 */
[----:B------:R-:W-:-:S04]  /*1ba50*/  IMAD.WIDE R154, R2, 0x2, R154 ;  /* 0x00000002029a7825 */ /* 0x000fc800078e029a */
[C---:B0-----:R-:W-:Y:S01]  /*1ba60*/  IMAD.WIDE R14, R160.reuse, 0x2, R6 ;  /* 0x00000002a00e7825 */ /* 0x041fe200078e0206 */
[----:B------:R-:W-:Y:S03]  /*1ba70*/  STL [R1+0x1e30], R106 ;  /* 0x001e306a01007387 */ /* 0x000fe60000100800 */
[----:B------:R-:W-:Y:S01]  /*1ba80*/  IMAD.WIDE R160, R160, 0x2, R10 ;  /* 0x00000002a0a07825 */ /* 0x000fe200078e020a */
[----:B------:R-:W-:Y:S03]  /*1ba90*/  STL [R1+0x1e34], R94 ;  /* 0x001e345e01007387 */ /* 0x000fe60000100800 */
[C---:B------:R-:W-:Y:S01]  /*1baa0*/  IMAD.WIDE R158, R2.reuse, 0x2, R152 ;  /* 0x00000002029e7825 */ /* 0x040fe200078e0298 */
[----:B------:R0:W3:Y:S03]  /*1bab0*/  LDG.E.U16 R162, desc[UR56][R154.64] ;  /* 0x000000389aa27981 */ /* 0x0000e6000c1e1500 */
[C---:B------:R-:W-:Y:S01]  /*1bac0*/  IMAD.WIDE R152, R2.reuse, 0x2, R156 ;  /* 0x0000000202987825 */ /* 0x040fe200078e029c */
[----:B------:R-:W-:Y:S04]  /*1bad0*/  STL [R1+0x1e38], R47 ;  /* 0x001e382f01007387 */ /* 0x000fe80000100800 */
[----:B------:R-:W-:Y:S01]  /*1bae0*/  STL [R1+0x1e3c], R48 ;  /* 0x001e3c3001007387 */ /* 0x000fe20000100800 */
[----:B0-----:R-:W-:-:S03]  /*1baf0*/  IMAD.WIDE R154, R2, 0x2, R14 ;  /* 0x00000002029a7825 */ /* 0x001fc600078e020e */
[----:B------:R-:W-:Y:S01]  /*1bb00*/  STL [R1+0x1e40], R49 ;  /* 0x001e403101007387 */ /* 0x000fe20000100800 */
[----:B------:R-:W-:-:S03]  /*1bb10*/  IMAD.WIDE R14, R2, 0x2, R160 ;  /* 0x00000002020e7825 */ /* 0x000fc600078e02a0 */
[----:B------:R-:W-:Y:S04]  /*1bb20*/  STL [R1+0x1e44], R98 ;  /* 0x001e446201007387 */ /* 0x000fe80000100800 */
[----:B------:R-:W-:Y:S04]  /*1bb30*/  STL [R1+0x1e48], R52 ;  /* 0x001e483401007387 */ /* 0x000fe80000100800 */
[----:B------:R-:W-:Y:S04]  /*1bb40*/  STL [R1+0x1e4c], R53 ;  /* 0x001e4c3501007387 */ /* 0x000fe80000100800 */
[----:B------:R-:W3:Y:S04]  /*1bb50*/  LDG.E.U16 R153, desc[UR56][R152.64] ;  /* 0x0000003898997981 */ /* 0x000ee8000c1e1500 */
[----:B------:R-:W-:Y:S04]  /*1bb60*/  STL [R1+0x1e50], R102 ;  /* 0x001e506601007387 */ /* 0x000fe80000100800 */
[----:B------:R-:W3:Y:S04]  /*1bb70*/  LDG.E.U16 R158, desc[UR56][R158.64] ;  /* 0x000000389e9e7981 */ /* 0x000ee8000c1e1500 */
[----:B------:R-:W3:Y:S04]  /*1bb80*/  LDG.E.U16 R154, desc[UR56][R154.64] ;  /* 0x000000389a9a7981 */ /* 0x000ee8000c1e1500 */
[----:B------:R0:W3:Y:S04]  /*1bb90*/  LDG.E.U16 R152, desc[UR56][R14.64] ;  /* 0x000000380e987981 */ /* 0x0000e8000c1e1500 */
[----:B------:R-:W-:Y:S04]  /*1bba0*/  STL [R1+0x1e54], R103 ;  /* 0x001e546701007387 */ /* 0x000fe80000100800 */
[----:B------:R-:W-:Y:S04]  /*1bbb0*/  STL [R1+0x1e58], R19 ;  /* 0x001e581301007387 */ /* 0x000fe80000100800 */
[----:B------:R-:W-:Y:S04]  /*1bbc0*/  STL [R1+0x1e5c], R20 ;  /* 0x001e5c1401007387 */ /* 0x000fe80000100800 */
[----:B------:R-:W-:Y:S01]  /*1bbd0*/  STL [R1+0x1e60], R63 ;  /* 0x001e603f01007387 */ /* 0x000fe20000100800 */
[----:B----4-:R-:W-:-:S03]  /*1bbe0*/  LOP3.LUT R23, R24, 0x3f, RZ, 0xc0, !PT ;  /* 0x0000003f18177812 */ /* 0x010fc600078ec0ff */
[----:B------:R-:W-:Y:S04]  /*1bbf0*/  STL [R1+0x1e64], R62 ;  /* 0x001e643e01007387 */ /* 0x000fe80000100800 */
[----:B------:R-:W-:Y:S04]  /*1bc00*/  STL [R1+0x1e68], R68 ;  /* 0x001e684401007387 */ /* 0x000fe80000100800 */
[----:B------:R1:W-:Y:S04]  /*1bc10*/  STL [R1+0x1e6c], R69 ;  /* 0x001e6c4501007387 */ /* 0x0003e80000100800 */
[----:B------:R-:W-:Y:S01]  /*1bc20*/  STL [R1+0x1e70], R118 ;  /* 0x001e707601007387 */ /* 0x000fe20000100800 */
[----:B------:R-:W-:-:S02]  /*1bc30*/  SHF.L.U32 R225, R23, 0x1, RZ ;  /* 0x0000000117e17819 */ /* 0x000fc400000006ff */
[----:B------:R-:W-:Y:S01]  /*1bc40*/  LOP3.LUT R224, R224, 0x40, RZ, 0xc0, !PT ;  /* 0x00000040e0e07812 */ /* 0x000fe200078ec0ff */
[----:B-1----:R-:W4:Y:S04]  /*1bc50*/  LDL.LU R69, [R1+0x800] ;  /* 0x0008000001457983 */ /* 0x002f280000300800 */
[----:B------:R-:W2:Y:S04]  /*1bc60*/  LDL.LU R68, [R1+0x7fc] ;  /* 0x0007fc0001447983 */ /* 0x000ea80000300800 */
[----:B------:R-:W3:Y:S04]  /*1bc70*/  LDL.LU R62, [R1+0x788] ;  /* 0x00078800013e7983 */ /* 0x000ee80000300800 */
[----:B------:R-:W3:Y:S01]  /*1bc80*/  LDL.LU R63, [R1+0x784] ;  /* 0x00078400013f7983 */ /* 0x000ee20000300800 */
[----:B------:R-:W-:-:S03]  /*1bc90*/  LEA R23, R224, R225, 0x8 ;  /* 0x000000e1e0177211 */ /* 0x000fc600078e40ff */
[----:B------:R-:W3:Y:S04]  /*1bca0*/  LDL.LU R20, [R1+0x780] ;  /* 0x0007800001147983 */ /* 0x000ee80000300800 */
[----:B------:R-:W3:Y:S04]  /*1bcb0*/  LDL.LU R19, [R1+0x77c] ;  /* 0x00077c0001137983 */ /* 0x000ee80000300800 */
[----:B------:R-:W3:Y:S04]  /*1bcc0*/  LDL.LU R103, [R1+0x708] ;  /* 0x0007080001677983 */ /* 0x000ee80000300800 */
[----:B------:R-:W3:Y:S01]  /*1bcd0*/  LDL.LU R102, [R1+0x704] ;  /* 0x0007040001667983 */ /* 0x000ee20000300800 */
[----:B------:R-:W-:Y:S01]  /*1bce0*/  IADD3 R156, R22, R23, RZ ;  /* 0x00000017169c7210 */ /* 0x000fe20007ffe0ff */
[----:B------:R-:W-:Y:S06]  /*1bcf0*/  BAR.SYNC.DEFER_BLOCKING 0x0 ;  /* 0x0000000000007b1d */ /* 0x000fec0000010000 */
[----:B------:R-:W3:Y:S04]  /*1bd00*/  LDL.LU R53, [R1+0x700] ;  /* 0x0007000001357983 */ /* 0x000ee80000300800 */
[----:B------:R-:W3:Y:S04]  /*1bd10*/  LDL.LU R52, [R1+0x6fc] ;  /* 0x0006fc0001347983 */ /* 0x000ee80000300800 */
[----:B------:R-:W3:Y:S04]  /*1bd20*/  LDL.LU R98, [R1+0x688] ;  /* 0x0006880001627983 */ /* 0x000ee80000300800 */
[----:B------:R-:W3:Y:S04]  /*1bd30*/  LDL.LU R49, [R1+0x684] ;  /* 0x0006840001317983 */ /* 0x000ee80000300800 */
[----:B------:R-:W3:Y:S04]  /*1bd40*/  LDL.LU R48, [R1+0x680] ;  /* 0x0006800001307983 */ /* 0x000ee80000300800 */
[----:B------:R-:W3:Y:S04]  /*1bd50*/  LDL.LU R47, [R1+0x67c] ;  /* 0x00067c00012f7983 */ /* 0x000ee80000300800 */
[----:B------:R-:W3:Y:S04]  /*1bd60*/  LDL.LU R94, [R1+0x608] ;  /* 0x00060800015e7983 */ /* 0x000ee80000300800 */
[----:B------:R-:W3:Y:S04]  /*1bd70*/  LDL.LU R106, [R1+0x604] ;  /* 0x00060400016a7983 */ /* 0x000ee80000300800 */
[----:B------:R1:W-:Y:S04]  /*1bd80*/  STS.U16 [R156], R56 ;  /* 0x000000389c007388 */ /* 0x0003e80000000400 */
[----:B------:R-:W3:Y:S04]  /*1bd90*/  LDL.LU R57, [R1+0x600] ;  /* 0x0006000001397983 */ /* 0x000ee80000300800 */
[----:B-1----:R-:W3:Y:S04]  /*1bda0*/  LDL.LU R56, [R1+0x5fc] ;  /* 0x0005fc0001387983 */ /* 0x002ee80000300800 */
[----:B------:R1:W-:Y:S04]  /*1bdb0*/  STS.U16 [R156+0x8000], R42 ;  /* 0x0080002a9c007388 */ /* 0x0003e80000000400 */
[----:B------:R0:W-:Y:S04]  /*1bdc0*/  STS.U16 [R156+0x10000], R43 ;  /* 0x0100002b9c007388 */ /* 0x0001e80000000400 */
[----:B------:R0:W-:Y:S04]  /*1bdd0*/  STS.U16 [R156+0x18000], R44 ;  /* 0x0180002c9c007388 */ /* 0x0001e80000000400 */
[----:B-1----:R-:W3:Y:S04]  /*1bde0*/  LDL.LU R42, [R1+0x588] ;  /* 0x00058800012a7983 */ /* 0x002ee80000300800 */
[----:B0-----:R-:W3:Y:S04]  /*1bdf0*/  LDL.LU R43, [R1+0x584] ;  /* 0x00058400012b7983 */ /* 0x001ee80000300800 */
[----:B------:R0:W-:Y:S04]  /*1be00*/  STS.U16 [R156+0x400], R45 ;  /* 0x0004002d9c007388 */ /* 0x0001e80000000400 */
[----:B------:R-:W3:Y:S01]  /*1be10*/  LDL.LU R44, [R1+0x580] ;  /* 0x00058000012c7983 */ /* 0x000ee20000300800 */
[----:B------:R-:W-:-:S03]  /*1be20*/  MOV R118, R50 ;  /* 0x0000003200767202 */ /* 0x000fc60000000f00 */
[----:B0-----:R-:W3:Y:S04]  /*1be30*/  LDL.LU R45, [R1+0x57c] ;  /* 0x00057c00012d7983 */ /* 0x001ee80000300800 */
        /* <DEDUP_REMOVED lines=8> */
[----:B------:R0:W-:Y:S04]  /*1bec0*/  STS.U16 [R156+0x8400], R118 ;  /* 0x008400769c007388 */ /* 0x0001e80000000400 */
[----:B0-----:R-:W3:Y:S04]  /*1bed0*/  LDL.LU R118, [R1+0x1e70] ;  /* 0x001e700001767983 */ /* 0x001ee80000300800 */
[----:B----4-:R0:W-:Y:S04]  /*1bee0*/  STS.U16 [R156+0x10400], R69 ;  /* 0x010400459c007388 */ /* 0x0101e80000000400 */
[----:B--2---:R1:W-:Y:S04]  /*1bef0*/  STS.U16 [R156+0x18400], R68 ;  /* 0x018400449c007388 */ /* 0x0043e80000000400 */
[----:B---3--:R2:W-:Y:S04]  /*1bf00*/  STS.U16 [R156+0x800], R62 ;  /* 0x0008003e9c007388 */ /* 0x0085e80000000400 */
[----:B0-----:R-:W3:Y:S04]  /*1bf10*/  LDL.LU R69, [R1+0x1e6c] ;  /* 0x001e6c0001457983 */ /* 0x001ee80000300800 */
[----:B-1----:R-:W4:Y:S04]  /*1bf20*/  LDL.LU R68, [R1+0x1e68] ;  /* 0x001e680001447983 */ /* 0x002f280000300800 */
[----:B--2---:R-:W2:Y:S04]  /*1bf30*/  LDL.LU R62, [R1+0x1e64] ;  /* 0x001e6400013e7983 */ /* 0x004ea80000300800 */
[----:B------:R0:W-:Y:S04]  /*1bf40*/  STS.U16 [R156+0x8800], R63 ;  /* 0x0088003f9c007388 */ /* 0x0001e80000000400 */
[----:B------:R1:W-:Y:S04]  /*1bf50*/  STS.U16 [R156+0x10800], R20 ;  /* 0x010800149c007388 */ /* 0x0003e80000000400 */
[----:B------:R1:W-:Y:S04]  /*1bf60*/  STS.U16 [R156+0x18800], R19 ;  /* 0x018800139c007388 */ /* 0x0003e80000000400 */
[----:B0-----:R-:W3:Y:S04]  /*1bf70*/  LDL.LU R63, [R1+0x1e60] ;  /* 0x001e6000013f7983 */ /* 0x001ee80000300800 */
[----:B-1----:R-:W4:Y:S04]  /*1bf80*/  LDL.LU R20, [R1+0x1e5c] ;  /* 0x001e5c0001147983 */ /* 0x002f280000300800 */
[----:B------:R-:W2:Y:S04]  /*1bf90*/  LDL.LU R19, [R1+0x1e58] ;  /* 0x001e580001137983 */ /* 0x000ea80000300800 */
        /* <DEDUP_REMOVED lines=27> */
[----:B0-----:R-:W2:Y:S04]  /*1c150*/  LDL.LU R42, [R1+0x1e24] ;  /* 0x001e2400012a7983 */ /* 0x001ea80000300800 */
[----:B-1----:R-:W2:Y:S04]  /*1c160*/  LDL.LU R43, [R1+0x1e20] ;  /* 0x001e2000012b7983 */ /* 0x002ea80000300800 */
[----:B------:R-:W2:Y:S04]  /*1c170*/  LDL.LU R44, [R1+0x1e1c] ;  /* 0x001e1c00012c7983 */ /* 0x000ea80000300800 */
[----:B------:R0:W-:Y:S04]  /*1c180*/  STS.U16 [R156+0x19800], R45 ;  /* 0x0198002d9c007388 */ /* 0x0001e80000000400 */
[----:B------:R1:W-:Y:S04]  /*1c190*/  STS.U16 [R156+0x1a000], R50 ;  /* 0x01a000329c007388 */ /* 0x0003e80000000400 */
[----:B0-----:R-:W2:Y:S04]  /*1c1a0*/  LDL.LU R45, [R1+0x1e18] ;  /* 0x001e1800012d7983 */ /* 0x001ea80000300800 */
[----:B-1----:R-:W2:Y:S04]  /*1c1b0*/  LDL.LU R50, [R1+0x87c] ;  /* 0x00087c0001327983 */ /* 0x002ea80000300800 */
[----:B---3--:R-:W-:Y:S04]  /*1c1c0*/  STS.U16 [R156+0x12400], R106 ;  /* 0x0124006a9c007388 */ /* 0x008fe80000000400 */
[----:B----4-:R-:W-:Y:S04]  /*1c1d0*/  STS.U16 [R156+0xa400], R57 ;  /* 0x00a400399c007388 */ /* 0x010fe80000000400 */
[----:B--2---:R0:W-:Y:S04]  /*1c1e0*/  STS.U16 [R156+0x2400], R56 ;  /* 0x002400389c007388 */ /* 0x0041e80000000400 */
[----:B0-----:R-:W2:Y:S04]  /*1c1f0*/  LDL.LU R56, [R1+0x874] ;  /* 0x0008740001387983 */ /* 0x001ea80000300800 */
[----:B------:R-:W3:Y:S04]  /*1c200*/  LDL.LU R57, [R1+0x870] ;  /* 0x0008700001397983 */ /* 0x000ee80000300800 */
[----:B------:R-:W4:Y:S04]  /*1c210*/  LDL.LU R106, [R1+0x86c] ;  /* 0x00086c00016a7983 */ /* 0x000f280000300800 */
[----:B------:R0:W-:Y:S04]  /*1c220*/  STS.U16 [R156+0x1a400], R94 ;  /* 0x01a4005e9c007388 */ /* 0x0001e80000000400 */
[----:B------:R1:W-:Y:S04]  /*1c230*/  STS.U16 [R156+0x2800], R95 ;  /* 0x0028005f9c007388 */ /* 0x0003e80000000400 */
[----:B------:R1:W-:Y:S04]  /*1c240*/  STS.U16 [R156+0xa800], R96 ;  /* 0x00a800609c007388 */ /* 0x0003e80000000400 */
[----:B0-----:R-:W4:Y:S04]  /*1c250*/  LDL.LU R94, [R1+0x1e14] ;  /* 0x001e1400015e7983 */ /* 0x001f280000300800 */
[----:B-1----:R-:W4:Y:S04]  /*1c260*/  LDL.LU R95, [R1+0x1e10] ;  /* 0x001e1000015f7983 */ /* 0x002f280000300800 */
[----:B------:R-:W4:Y:S04]  /*1c270*/  LDL.LU R96, [R1+0x1e0c] ;  /* 0x001e0c0001607983 */ /* 0x000f280000300800 */
[----:B------:R0:W-:Y:S04]  /*1c280*/  STS.U16 [R156+0x12800], R97 ;  /* 0x012800619c007388 */ /* 0x0001e80000000400 */
[----:B------:R1:W-:Y:S04]  /*1c290*/  STS.U16 [R156+0x1a800], R146 ;  /* 0x01a800929c007388 */ /* 0x0003e80000000400 */
[----:B------:R1:W-:Y:S04]  /*1c2a0*/  STS.U16 [R156+0x2c00], R147 ;  /* 0x002c00939c007388 */ /* 0x0003e80000000400 */
[----:B0-----:R-:W4:Y:S04]  /*1c2b0*/  LDL.LU R97, [R1+0x1e08] ;  /* 0x001e080001617983 */ /* 0x001f280000300800 */
[----:B-1----:R-:W4:Y:S04]  /*1c2c0*/  LDL.LU R146, [R1+0x1e04] ;  /* 0x001e040001927983 */ /* 0x002f280000300800 */
[----:B------:R0:W-:Y:S04]  /*1c2d0*/  STS.U16 [R156+0x1c00], R14 ;  /* 0x001c000e9c007388 */ /* 0x0001e80000000400 */
[----:B------:R1:W-:Y:S04]  /*1c2e0*/  STS.U16 [R156+0xac00], R148 ;  /* 0x00ac00949c007388 */ /* 0x0003e80000000400 */
[----:B------:R-:W4:Y:S01]  /*1c2f0*/  LDL.LU R147, [R1+0x7f8] ;  /* 0x0007f80001937983 */ /* 0x000f220000300800 */
[----:B0-----:R-:W-:-:S03]  /*1c300*/  LOP3.LUT R14, R23, 0x10, RZ, 0x3c, !PT ;  /* 0x00000010170e7812 */ /* 0x001fc600078e3cff */
[----:B------:R0:W-:Y:S04]  /*1c310*/  STS.U16 [R156+0x12c00], R149 ;  /* 0x012c00959c007388 */ /* 0x0001e80000000400 */
[----:B-1----:R-:W4:Y:S04]  /*1c320*/  LDL.LU R148, [R1+0x7f4] ;  /* 0x0007f40001947983 */ /* 0x002f280000300800 */
[----:B------:R1:W-:Y:S04]  /*1c330*/  STS.U16 [R156+0x1ac00], R67 ;  /* 0x01ac00439c007388 */ /* 0x0003e80000000400 */
[----:B0-----:R-:W4:Y:S01]  /*1c340*/  LDL.LU R149, [R1+0x7f0] ;  /* 0x0007f00001957983 */ /* 0x001f220000300800 */
[----:B------:R-:W-:-:S03]  /*1c350*/  IMAD.IADD R14, R22, 0x1, R14 ;  /* 0x00000001160e7824 */ /* 0x000fc600078e020e */
[----:B------:R0:W-:Y:S04]  /*1c360*/  STS.U16 [R156+0x3000], R66 ;  /* 0x003000429c007388 */ /* 0x0001e80000000400 */
[----:B-1----:R-:W4:Y:S04]  /*1c370*/  LDL.LU R67, [R1+0x7ec] ;  /* 0x0007ec0001437983 */ /* 0x002f280000300800 */
[----:B------:R1:W-:Y:S04]  /*1c380*/  STS.U16 [R156+0xb000], R76 ;  /* 0x00b0004c9c007388 */ /* 0x0003e80000000400 */
[----:B0-----:R-:W4:Y:S04]  /*1c390*/  LDL.LU R66, [R1+0x778] ;  /* 0x0007780001427983 */ /* 0x001f280000300800 */
        /* <DEDUP_REMOVED lines=25> */
[----:B0-----:R-:W4:Y:S04]  /*1c530*/  LDL.LU R108, [R1+0x6f0] ;  /* 0x0006f000016c7983 */ /* 0x001f280000300800 */
[----:B------:R0:W-:Y:S04]  /*1c540*/  STS.U16 [R14+0x80], R50 ;  /* 0x000080320e007388 */ /* 0x0001e80000000400 */
[----:B-1----:R-:W4:Y:S04]  /*1c550*/  LDL.LU R51, [R1+0x6ec] ;  /* 0x0006ec0001337983 */ /* 0x002f280000300800 */
[----:B0-----:R-:W4:Y:S04]  /*1c560*/  LDL.LU R50, [R1+0x678] ;  /* 0x0006780001327983 */ /* 0x001f280000300800 */
[----:B--2---:R0:W-:Y:S04]  /*1c570*/  STS.U16 [R14+0x8080], R56 ;  /* 0x008080380e007388 */ /* 0x0041e80000000400 */
[----:B---3--:R1:W-:Y:S04]  /*1c580*/  STS.U16 [R14+0x10080], R57 ;  /* 0x010080390e007388 */ /* 0x0083e80000000400 */
[----:B----4-:R2:W-:Y:S04]  /*1c590*/  STS.U16 [R14+0x18080], R106 ;  /* 0x0180806a0e007388 */ /* 0x0105e80000000400 */
[----:B0-----:R-:W3:Y:S04]  /*1c5a0*/  LDL.LU R56, [R1+0x674] ;  /* 0x0006740001387983 */ /* 0x001ee80000300800 */
[----:B-1----:R-:W4:Y:S04]  /*1c5b0*/  LDL.LU R57, [R1+0x670] ;  /* 0x0006700001397983 */ /* 0x002f280000300800 */
[----:B--2---:R-:W2:Y:S04]  /*1c5c0*/  LDL.LU R106, [R1+0x66c] ;  /* 0x00066c00016a7983 */ /* 0x004ea80000300800 */
[----:B------:R-:W2:Y:S04]  /*1c5d0*/  LDL.LU R233, [R1+0x5f8] ;  /* 0x0005f80001e97983 */ /* 0x000ea80000300800 */
        /* <DEDUP_REMOVED lines=33> */
[----:B0-----:R-:W2:Y:S04]  /*1c7f0*/  LDL.LU R109, [R1+0x1ddc] ;  /* 0x001ddc00016d7983 */ /* 0x001ea80000300800 */
[----:B------:R0:W-:Y:S04]  /*1c800*/  STS.U16 [R14+0x10c80], R108 ;  /* 0x010c806c0e007388 */ /* 0x0001e80000000400 */
[----:B------:R1:W-:Y:S04]  /*1c810*/  STS.U16 [R14+0x18c80], R51 ;  /* 0x018c80330e007388 */ /* 0x0003e80000000400 */
[----:B0-----:R-:W2:Y:S04]  /*1c820*/  LDL.LU R108, [R1+0x1dd8] ;  /* 0x001dd800016c7983 */ /* 0x001ea80000300800 */
[----:B------:R0:W-:Y:S04]  /*1c830*/  STS.U16 [R14+0x1080], R50 ;  /* 0x001080320e007388 */ /* 0x0001e80000000400 */
[----:B-1----:R-:W2:Y:S04]  /*1c840*/  LDL.LU R51, [R1+0x1dd4] ;  /* 0x001dd40001337983 */ /* 0x002ea80000300800 */
[----:B0-----:R-:W2:Y:S04]  /*1c850*/  LDL.LU R50, [R1+0x1dd0] ;  /* 0x001dd00001327983 */ /* 0x001ea80000300800 */
[----:B---3--:R0:W-:Y:S04]  /*1c860*/  STS.U16 [R14+0x9080], R56 ;  /* 0x009080380e007388 */ /* 0x0081e80000000400 */
[----:B----4-:R1:W-:Y:S04]  /*1c870*/  STS.U16 [R14+0x11080], R57 ;  /* 0x011080390e007388 */ /* 0x0103e80000000400 */
[----:B--2---:R2:W-:Y:S04]  /*1c880*/  STS.U16 [R14+0x19080], R106 ;  /* 0x0190806a0e007388 */ /* 0x0045e80000000400 */
[----:B0-----:R-:W3:Y:S04]  /*1c890*/  LDL.LU R56, [R1+0x1dcc] ;  /* 0x001dcc0001387983 */ /* 0x001ee80000300800 */
[----:B-1----:R-:W4:Y:S04]  /*1c8a0*/  LDL.LU R57, [R1+0x1dc8] ;  /* 0x001dc80001397983 */ /* 0x002f280000300800 */
[----:B--2---:R-:W2:Y:S04]  /*1c8b0*/  LDL.LU R106, [R1+0x1dc4] ;  /* 0x001dc400016a7983 */ /* 0x004ea80000300800 */
[----:B------:R-:W-:Y:S04]  /*1c8c0*/  STS.U16 [R14+0x2480], R47 ;  /* 0x0024802f0e007388 */ /* 0x000fe80000000400 */
[----:B------:R-:W-:Y:S04]  /*1c8d0*/  STS.U16 [R14+0xa480], R48 ;  /* 0x00a480300e007388 */ /* 0x000fe80000000400 */
[----:B------:R-:W-:Y:S04]  /*1c8e0*/  STS.U16 [R14+0x12480], R49 ;  /* 0x012480310e007388 */ /* 0x000fe80000000400 */
[----:B--2---:R0:W-:Y:S04]  /*1c8f0*/  STS.U16 [R14+0x1a080], R106 ;  /* 0x01a0806a0e007388 */ /* 0x0041e80000000400 */
[----:B0-----:R-:W2:Y:S04]  /*1c900*/  LDL.LU R106, [R1+0x868] ;  /* 0x00086800016a7983 */ /* 0x001ea80000300800 */
[----:B------:R-:W3:Y:S04]  /*1c910*/  LDL.LU R47, [R1+0x1dc0] ;  /* 0x001dc000012f7983 */ /* 0x000ee80000300800 */
[----:B------:R-:W3:Y:S04]  /*1c920*/  LDL.LU R48, [R1+0x1dbc] ;  /* 0x001dbc0001307983 */ /* 0x000ee80000300800 */
[----:B------:R-:W3:Y:S04]  /*1c930*/  LDL.LU R49, [R1+0x1db8] ;  /* 0x001db80001317983 */ /* 0x000ee80000300800 */
[----:B------:R0:W-:Y:S04]  /*1c940*/  STS.U16 [R14+0x1a480], R98 ;  /* 0x01a480620e007388 */ /* 0x0001e80000000400 */
[----:B------:R1:W-:Y:S04]  /*1c950*/  STS.U16 [R14+0x2880], R99 ;  /* 0x002880630e007388 */ /* 0x0003e80000000400 */
[----:B------:R4:W-:Y:S04]  /*1c960*/  STS.U16 [R14+0xa880], R100 ;  /* 0x00a880640e007388 */ /* 0x0009e80000000400 */
[----:B0-----:R-:W3:Y:S04]  /*1c970*/  LDL.LU R98, [R1+0x1db4] ;  /* 0x001db40001627983 */ /* 0x001ee80000300800 */
[----:B-1----:R-:W3:Y:S04]  /*1c980*/  LDL.LU R99, [R1+0x1db0] ;  /* 0x001db00001637983 */ /* 0x002ee80000300800 */
[----:B------:R0:W-:Y:S04]  /*1c990*/  STS.U16 [R14+0x9c80], R15 ;  /* 0x009c800f0e007388 */ /* 0x0001e80000000400 */
[----:B----4-:R-:W4:Y:S04]  /*1c9a0*/  LDL.LU R100, [R1+0x1dac] ;  /* 0x001dac0001647983 */ /* 0x010f280000300800 */
[----:B------:R1:W-:Y:S01]  /*1c9b0*/  STS.U16 [R14+0x12880], R101 ;  /* 0x012880650e007388 */ /* 0x0003e20000000400 */
[----:B0-----:R-:W-:-:S03]  /*1c9c0*/  LOP3.LUT R15, R23, 0x20, RZ, 0x3c, !PT ;  /* 0x00000020170f7812 */ /* 0x001fc600078e3cff */
[----:B------:R0:W-:Y:S04]  /*1c9d0*/  STS.U16 [R14+0x1a880], R150 ;  /* 0x01a880960e007388 */ /* 0x0001e80000000400 */
[----:B------:R0:W-:Y:S04]  /*1c9e0*/  STS.U16 [R14+0x2c80], R151 ;  /* 0x002c80970e007388 */ /* 0x0001e80000000400 */
[----:B-1----:R-:W4:Y:S01]  /*1c9f0*/  LDL.LU R101, [R1+0x1da8] ;  /* 0x001da80001657983 */ /* 0x002f220000300800 */
[----:B------:R-:W-:-:S03]  /*1ca00*/  IADD3 R15, R22, R15, RZ ;  /* 0x0000000f160f7210 */ /* 0x000fc60007ffe0ff */
[----:B0-----:R-:W4:Y:S04]  /*1ca10*/  LDL.LU R150, [R1+0x1da4] ;  /* 0x001da40001967983 */ /* 0x001f280000300800 */
        /* <DEDUP_REMOVED lines=11> */
[----:B-1----:R-:W3:Y:S04]  /*1cad0*/  LDL.LU R117, [R1+0x864] ;  /* 0x0008640001757983 */ /* 0x002ee80000300800 */
        /* <DEDUP_REMOVED lines=27> */
[----:B------:R-:W4:Y:S04]  /*1cc90*/  LDL.LU R116, [R1+0x860] ;  /* 0x0008600001747983 */ /* 0x000f280000300800 */
[----:B0-----:R-:W4:Y:S04]  /*1cca0*/  LDL.LU R107, [R1+0x85c] ;  /* 0x00085c00016b7983 */ /* 0x001f280000300800 */
[----:B--2---:R0:W-:Y:S04]  /*1ccb0*/  STS.U16 [R15+0x100], R106 ;  /* 0x0001006a0f007388 */ /* 0x0041e80000000400 */
[----:B0-----:R-:W2:Y:S04]  /*1ccc0*/  LDL.LU R106, [R1+0x7e8] ;  /* 0x0007e800016a7983 */ /* 0x001ea80000300800 */
        /* <DEDUP_REMOVED lines=27> */
[----:B---3--:R0:W-:Y:S04]  /*1ce80*/  STS.U16 [R15+0x8100], R117 ;  /* 0x008100750f007388 */ /* 0x0081e80000000400 */
[----:B------:R-:W-:Y:S04]  /*1ce90*/  STS.U16 [R15+0x2100], R57 ;  /* 0x002100390f007388 */ /* 0x000fe80000000400 */
[----:B0-----:R-:W3:Y:S04]  /*1cea0*/  LDL.LU R117, [R1+0x1d8c] ;  /* 0x001d8c0001757983 */ /* 0x001ee80000300800 */
        /* <DEDUP_REMOVED lines=17> */
[----:B----4-:R0:W-:Y:S04]  /*1cfc0*/  STS.U16 [R15+0x10100], R116 ;  /* 0x010100740f007388 */ /* 0x0101e80000000400 */
[----:B------:R1:W-:Y:S04]  /*1cfd0*/  STS.U16 [R15+0x18100], R107 ;  /* 0x0181006b0f007388 */ /* 0x0003e80000000400 */
[----:B0-----:R-:W4:Y:S04]  /*1cfe0*/  LDL.LU R116, [R1+0x1d88] ;  /* 0x001d880001747983 */ /* 0x001f280000300800 */
[----:B-1----:R-:W3:Y:S04]  /*1cff0*/  LDL.LU R107, [R1+0x1d84] ;  /* 0x001d8400016b7983 */ /* 0x002ee80000300800 */
[----:B------:R-:W-:Y:S04]  /*1d000*/  STS.U16 [R15+0x13100], R55 ;  /* 0x013100370f007388 */ /* 0x000fe80000000400 */
[----:B------:R-:W-:Y:S04]  /*1d010*/  STS.U16 [R15+0x1b100], R54 ;  /* 0x01b100360f007388 */ /* 0x000fe80000000400 */
[----:B--2---:R0:W-:Y:S04]  /*1d020*/  STS.U16 [R15+0x500], R106 ;  /* 0x0005006a0f007388 */ /* 0x0041e80000000400 */
[----:B0-----:R-:W2:Y:S04]  /*1d030*/  LDL.LU R106, [R1+0x1d80] ;  /* 0x001d8000016a7983 */ /* 0x001ea80000300800 */
[----:B------:R-:W4:Y:S04]  /*1d040*/  LDL.LU R57, [R1+0x1d7c] ;  /* 0x001d7c0001397983 */ /* 0x000f280000300800 */
[----:B------:R-:W3:Y:S04]  /*1d050*/  LDL.LU R56, [R1+0x1d78] ;  /* 0x001d780001387983 */ /* 0x000ee80000300800 */
        /* <DEDUP_REMOVED lines=16> */
[----:B------:R-:W4:Y:S04]  /*1d160*/  LDL.LU R55, [R1+0x1d34] ;  /* 0x001d340001377983 */ /* 0x000f280000300800 */
[----:B------:R0:W-:Y:S04]  /*1d170*/  STS.U16 [R15+0x8500], R211 ;  /* 0x008500d30f007388 */ /* 0x0001e80000000400 */
[----:B------:R-:W3:Y:S04]  /*1d180*/  LDL.LU R54, [R1+0x1d30] ;  /* 0x001d300001367983 */ /* 0x000ee80000300800 */
[----:B------:R1:W-:Y:S04]  /*1d190*/  STS.U16 [R15+0x18500], R212 ;  /* 0x018500d40f007388 */ /* 0x0003e80000000400 */
[----:B0-----:R-:W2:Y:S04]  /*1d1a0*/  LDL.LU R211, [R1+0x858] ;  /* 0x0008580001d37983 */ /* 0x001ea80000300800 */
[----:B------:R0:W-:Y:S04]  /*1d1b0*/  STS.U16 [R15+0x900], R213 ;  /* 0x000900d50f007388 */ /* 0x0001e80000000400 */
[----:B-1----:R-:W4:Y:S04]  /*1d1c0*/  LDL.LU R212, [R1+0x854] ;  /* 0x0008540001d47983 */ /* 0x002f280000300800 */
[----:B------:R1:W-:Y:S04]  /*1d1d0*/  STS.U16 [R15+0x8900], R214 ;  /* 0x008900d60f007388 */ /* 0x0003e80000000400 */
[----:B0-----:R-:W3:Y:S04]  /*1d1e0*/  LDL.LU R213, [R1+0x850] ;  /* 0x0008500001d57983 */ /* 0x001ee80000300800 */
[----:B------:R0:W-:Y:S04]  /*1d1f0*/  STS.U16 [R15+0x10900], R215 ;  /* 0x010900d70f007388 */ /* 0x0001e80000000400 */
[----:B-1----:R-:W3:Y:S04]  /*1d200*/  LDL.LU R214, [R1+0x84c] ;  /* 0x00084c0001d67983 */ /* 0x002ee80000300800 */
[----:B------:R1:W-:Y:S04]  /*1d210*/  STS.U16 [R15+0x18900], R217 ;  /* 0x018900d90f007388 */ /* 0x0003e80000000400 */
[----:B0-----:R-:W3:Y:S04]  /*1d220*/  LDL.LU R215, [R1+0x7d8] ;  /* 0x0007d80001d77983 */ /* 0x001ee80000300800 */
[----:B------:R0:W-:Y:S04]  /*1d230*/  STS.U16 [R15+0xd00], R218 ;  /* 0x000d00da0f007388 */ /* 0x0001e80000000400 */
[----:B-1----:R-:W3:Y:S04]  /*1d240*/  LDL.LU R217, [R1+0x7d4] ;  /* 0x0007d40001d97983 */ /* 0x002ee80000300800 */
[----:B------:R1:W-:Y:S04]  /*1d250*/  STS.U16 [R15+0x8d00], R219 ;  /* 0x008d00db0f007388 */ /* 0x0003e80000000400 */
[----:B0-----:R-:W3:Y:S04]  /*1d260*/  LDL.LU R218, [R1+0x7d0] ;  /* 0x0007d00001da7983 */ /* 0x001ee80000300800 */
[----:B-1----:R-:W3:Y:S04]  /*1d270*/  LDL.LU R219, [R1+0x7cc] ;  /* 0x0007cc0001db7983 */ /* 0x002ee80000300800 */
[----:B------:R0:W-:Y:S04]  /*1d280*/  STS.U16 [R15+0x10d00], R249 ;  /* 0x010d00f90f007388 */ /* 0x0001e80000000400 */
[----:B------:R1:W-:Y:S04]  /*1d290*/  STS.U16 [R15+0x18d00], R250 ;  /* 0x018d00fa0f007388 */ /* 0x0003e80000000400 */
[----:B------:R1:W-:Y:S04]  /*1d2a0*/  STS.U16 [R15+0x1100], R251 ;  /* 0x001100fb0f007388 */ /* 0x0003e80000000400 */
[----:B0-----:R-:W3:Y:S04]  /*1d2b0*/  LDL.LU R249, [R1+0x758] ;  /* 0x0007580001f97983 */ /* 0x001ee80000300800 */
[----:B-1----:R-:W3:Y:S04]  /*1d2c0*/  LDL.LU R250, [R1+0x754] ;  /* 0x0007540001fa7983 */ /* 0x002ee80000300800 */
[----:B------:R0:W-:Y:S04]  /*1d2d0*/  STS.U16 [R15+0x9100], R252 ;  /* 0x009100fc0f007388 */ /* 0x0001e80000000400 */
[----:B------:R-:W3:Y:S04]  /*1d2e0*/  LDL.LU R251, [R1+0x750] ;  /* 0x0007500001fb7983 */ /* 0x000ee80000300800 */
        /* <DEDUP_REMOVED lines=28> */
[----:B0-----:R-:W3:Y:S04]  /*1d4b0*/  LDL.LU R157, [R1+0x554] ;  /* 0x00055400019d7983 */ /* 0x001ee80000300800 */
[----:B------:R0:W-:Y:S02]  /*1d4c0*/  STS.U16 [R15+0x10500], R14 ;  /* 0x0105000e0f007388 */ /* 0x0001e40000000400 */
[----:B0-----:R-:W-:-:S04]  /*1d4d0*/  LOP3.LUT R14, R23, 0x30, RZ, 0x3c, !PT ;  /* 0x00000030170e7812 */ /* 0x001fc800078e3cff */
[----:B------:R-:W-:Y:S01]  /*1d4e0*/  IADD3 R14, R22, R14, RZ ;  /* 0x0000000e160e7210 */ /* 0x000fe20007ffe0ff */
        /* <DEDUP_REMOVED lines=12> */
[----:B--2---:R-:W-:Y:S04]  /*1d5b0*/  STS.U16 [R14+0x180], R211 ;  /* 0x000180d30e007388 */ /* 0x004fe80000000400 */
[----:B----4-:R-:W-:Y:S04]  /*1d5c0*/  STS.U16 [R14+0x8180], R212 ;  /* 0x008180d40e007388 */ /* 0x010fe80000000400 */
[----:B---3--:R-:W-:Y:S04]  /*1d5d0*/  STS.U16 [R14+0x10180], R213 ;  /* 0x010180d50e007388 */ /* 0x008fe80000000400 */
[----:B------:R-:W-:Y:S04]  /*1d5e0*/  STS.U16 [R14+0x18180], R214 ;  /* 0x018180d60e007388 */ /* 0x000fe80000000400 */
[----:B------:R-:W-:Y:S04]  /*1d5f0*/  STS.U16 [R14+0x580], R215 ;  /* 0x000580d70e007388 */ /* 0x000fe80000000400 */
[----:B------:R-:W-:Y:S04]  /*1d600*/  STS.U16 [R14+0x8580], R217 ;  /* 0x008580d90e007388 */ /* 0x000fe80000000400 */
[----:B------:R-:W-:Y:S04]  /*1d610*/  STS.U16 [R14+0x10580], R218 ;  /* 0x010580da0e007388 */ /* 0x000fe80000000400 */
[----:B------:R-:W-:Y:S04]  /*1d620*/  STS.U16 [R14+0x18580], R219 ;  /* 0x018580db0e007388 */ /* 0x000fe80000000400 */
[----:B------:R0:W-:Y:S04]  /*1d630*/  STS.U16 [R14+0x11980], R54 ;  /* 0x011980360e007388 */ /* 0x0001e80000000400 */
[----:B------:R1:W-:Y:S04]  /*1d640*/  STS.U16 [R14+0x19980], R55 ;  /* 0x019980370e007388 */ /* 0x0003e80000000400 */
[----:B------:R2:W-:Y:S04]  /*1d650*/  STS.U16 [R14+0x1d80], R56 ;  /* 0x001d80380e007388 */ /* 0x0005e80000000400 */
        /* <DEDUP_REMOVED lines=31> */
[----:B-1----:R-:W3:Y:S04]  /*1d850*/  LDL.LU R58, [R1+0x1cec] ;  /* 0x001cec00013a7983 */ /* 0x002ee80000300800 */
[----:B------:R-:W3:Y:S04]  /*1d860*/  LDL.LU R59, [R1+0x1ce8] ;  /* 0x001ce800013b7983 */ /* 0x000ee80000300800 */
        /* <DEDUP_REMOVED lines=14> */
[----:B0-----:R-:W3:Y:S04]  /*1d950*/  LDL.LU R21, [R1+0x1ccc] ;  /* 0x001ccc0001157983 */ /* 0x001ee80000300800 */
[----:B-1----:R-:W3:Y:S04]  /*1d960*/  LDL.LU R46, [R1+0x1cc8] ;  /* 0x001cc800012e7983 */ /* 0x002ee80000300800 */
[----:B------:R-:W3:Y:S04]  /*1d970*/  LDL.LU R218, [R1+0x848] ;  /* 0x0008480001da7983 */ /* 0x000ee80000300800 */
        /* <DEDUP_REMOVED lines=36> */
[----:B-1----:R-:W3:Y:S01]  /*1dbc0*/  LDL.LU R157, [R1+0x63c] ;  /* 0x00063c00019d7983 */ /* 0x002ee20000300800 */
[----:B------:R-:W-:-:S04]  /*1dbd0*/  LOP3.LUT R15, R23, 0x40, RZ, 0x3c, !PT ;  /* 0x00000040170f7812 */ /* 0x000fc800078e3cff */
        /* <DEDUP_REMOVED lines=13> */
[----:B----4-:R-:W-:Y:S04]  /*1dcb0*/  STS.U16 [R15+0x11600], R62 ;  /* 0x0116003e0f007388 */ /* 0x010fe80000000400 */
[----:B--2---:R-:W-:Y:S04]  /*1dcc0*/  STS.U16 [R15+0x9600], R128 ;  /* 0x009600800f007388 */ /* 0x004fe80000000400 */
[----:B---3--:R-:W-:Y:S04]  /*1dcd0*/  STS.U16 [R15+0x19600], R63 ;  /* 0x0196003f0f007388 */ /* 0x008fe80000000400 */
[----:B------:R-:W-:Y:S04]  /*1dce0*/  STS.U16 [R15+0x1a00], R64 ;  /* 0x001a00400f007388 */ /* 0x000fe80000000400 */
[----:B------:R0:W-:Y:S04]  /*1dcf0*/  STS.U16 [R15+0x1600], R129 ;  /* 0x001600810f007388 */ /* 0x0001e80000000400 */
[----:B------:R1:W-:Y:S04]  /*1dd00*/  STS.U16 [R15+0x9a00], R65 ;  /* 0x009a00410f007388 */ /* 0x0003e80000000400 */
[----:B0-----:R-:W2:Y:S04]  /*1dd10*/  LDL.LU R129, [R1+0x1cc4] ;  /* 0x001cc40001817983 */ /* 0x001ea80000300800 */
[----:B------:R-:W3:Y:S04]  /*1dd20*/  LDL.LU R128, [R1+0x1cc0] ;  /* 0x001cc00001807983 */ /* 0x000ee80000300800 */
[----:B------:R-:W4:Y:S04]  /*1dd30*/  LDL.LU R62, [R1+0x1cbc] ;  /* 0x001cbc00013e7983 */ /* 0x000f280000300800 */
[----:B------:R-:W4:Y:S04]  /*1dd40*/  LDL.LU R63, [R1+0x1cb8] ;  /* 0x001cb800013f7983 */ /* 0x000f280000300800 */
[----:B------:R-:W4:Y:S04]  /*1dd50*/  LDL.LU R64, [R1+0x1cb4] ;  /* 0x001cb40001407983 */ /* 0x000f280000300800 */
[----:B-1----:R-:W4:Y:S04]  /*1dd60*/  LDL.LU R65, [R1+0x1cb0] ;  /* 0x001cb00001417983 */ /* 0x002f280000300800 */
        /* <DEDUP_REMOVED lines=10> */
[----:B-1----:R-:W2:Y:S04]  /*1de10*/  LDL.LU R127, [R1+0x1c9c] ;  /* 0x001c9c00017f7983 */ /* 0x002ea80000300800 */
[----:B------:R-:W3:Y:S04]  /*1de20*/  LDL.LU R126, [R1+0x1c98] ;  /* 0x001c9800017e7983 */ /* 0x000ee80000300800 */
        /* <DEDUP_REMOVED lines=22> */
[----:B------:R0:W-:Y:S04]  /*1df90*/  STS.U16 [R15+0xe00], R238 ;  /* 0x000e00ee0f007388 */ /* 0x0001e80000000400 */
        /* <DEDUP_REMOVED lines=20> */
[----:B0-----:R-:W3:Y:S01]  /*1e0e0*/  LDL.LU R124, [R1+0x1c60] ;  /* 0x001c6000017c7983 */ /* 0x001ee20000300800 */
[----:B------:R-:W-:-:S03]  /*1e0f0*/  LOP3.LUT R14, R23, 0x50, RZ, 0x3c, !PT ;  /* 0x00000050170e7812 */ /* 0x000fc600078e3cff */
[----:B------:R0:W-:Y:S01]  /*1e100*/  STS.U16 [R15+0x12e00], R70 ;  /* 0x012e00460f007388 */ /* 0x0001e20000000400 */
[----:B------:R-:W-:-:S03]  /*1e110*/  IADD3 R14, R22, R14, RZ ;  /* 0x0000000e160e7210 */ /* 0x000fc60007ffe0ff */
[----:B------:R1:W-:Y:S04]  /*1e120*/  STS.U16 [R15+0x1ae00], R71 ;  /* 0x01ae00470f007388 */ /* 0x0003e80000000400 */
[----:B------:R1:W-:Y:S04]  /*1e130*/  STS.U16 [R15+0x3200], R72 ;  /* 0x003200480f007388 */ /* 0x0003e80000000400 */
[----:B0-----:R-:W3:Y:S04]  /*1e140*/  LDL.LU R70, [R1+0x1c5c] ;  /* 0x001c5c0001467983 */ /* 0x001ee80000300800 */
[----:B-1----:R-:W3:Y:S04]  /*1e150*/  LDL.LU R71, [R1+0x1c58] ;  /* 0x001c580001477983 */ /* 0x002ee80000300800 */
[----:B------:R-:W3:Y:S04]  /*1e160*/  LDL.LU R72, [R1+0x1c54] ;  /* 0x001c540001487983 */ /* 0x000ee80000300800 */
[----:B------:R0:W-:Y:S04]  /*1e170*/  STS.U16 [R15+0xb200], R73 ;  /* 0x00b200490f007388 */ /* 0x0001e80000000400 */
[----:B------:R1:W-:Y:S04]  /*1e180*/  STS.U16 [R15+0x13200], R122 ;  /* 0x0132007a0f007388 */ /* 0x0003e80000000400 */
        /* <DEDUP_REMOVED lines=13> */
[----:B-1----:R-:W3:Y:S04]  /*1e260*/  LDL.LU R122, [R1+0x1c4c] ;  /* 0x001c4c00017a7983 */ /* 0x002ee80000300800 */
        /* <DEDUP_REMOVED lines=13> */
[----:B0-----:R-:W3:Y:S04]  /*1e340*/  LDL.LU R123, [R1+0x1c48] ;  /* 0x001c4800017b7983 */ /* 0x001ee80000300800 */
        /* <DEDUP_REMOVED lines=11> */
[----:B0-----:R-:W2:Y:S04]  /*1e400*/  LDL.LU R124, [R1+0x1c44] ;  /* 0x001c4400017c7983 */ /* 0x001ea80000300800 */
[----:B------:R-:W3:Y:S04]  /*1e410*/  LDL.LU R125, [R1+0x1c40] ;  /* 0x001c4000017d7983 */ /* 0x000ee80000300800 */
[----:B------:R-:W4:Y:S04]  /*1e420*/  LDL.LU R74, [R1+0x1c3c] ;  /* 0x001c3c00014a7983 */ /* 0x000f280000300800 */
[----:B------:R-:W4:Y:S04]  /*1e430*/  LDL.LU R75, [R1+0x1c38] ;  /* 0x001c3800014b7983 */ /* 0x000f280000300800 */
[----:B------:R-:W4:Y:S04]  /*1e440*/  LDL.LU R76, [R1+0x1c34] ;  /* 0x001c3400014c7983 */ /* 0x000f280000300800 */
[----:B------:R-:W4:Y:S04]  /*1e450*/  LDL.LU R77, [R1+0x1c30] ;  /* 0x001c3000014d7983 */ /* 0x000f280000300800 */
[----:B------:R-:W4:Y:S04]  /*1e460*/  LDL.LU R126, [R1+0x1c2c] ;  /* 0x001c2c00017e7983 */ /* 0x000f280000300800 */
[----:B------:R-:W4:Y:S04]  /*1e470*/  LDL.LU R127, [R1+0x1c28] ;  /* 0x001c2800017f7983 */ /* 0x000f280000300800 */
[----:B------:R-:W4:Y:S04]  /*1e480*/  LDL.LU R128, [R1+0x1c24] ;  /* 0x001c240001807983 */ /* 0x000f280000300800 */
[----:B------:R-:W4:Y:S04]  /*1e490*/  LDL.LU R129, [R1+0x1c20] ;  /* 0x001c200001817983 */ /* 0x000f280000300800 */
[----:B------:R-:W4:Y:S01]  /*1e4a0*/  LDL.LU R46, [R1+0x1c1c] ;  /* 0x001c1c00012e7983 */ /* 0x000f220000300800 */
[----:B------:R-:W-:-:S03]  /*1e4b0*/  LOP3.LUT R15, R23, 0x60, RZ, 0x3c, !PT ;  /* 0x00000060170f7812 */ /* 0x000fc600078e3cff */
[----:B------:R-:W-:Y:S02]  /*1e4c0*/  STS.U16 [R14+0x280], R238 ;  /* 0x000280ee0e007388 */ /* 0x000fe40000000400 */
[C---:B------:R-:W-:Y:S02]  /*1e4d0*/  IMAD.IADD R15, R22.reuse, 0x1, R15 ;  /* 0x00000001160f7824 */ /* 0x040fe400078e020f */
        /* <DEDUP_REMOVED lines=52> */
[----:B------:R-:W-:Y:S01]  /*1e820*/  STS.U16 [R15+0x10700], R123 ;  /* 0x0107007b0f007388 */ /* 0x000fe20000000400 */
[----:B------:R-:W-:Y:S01]  /*1e830*/  UMOV UR5, 0x40000040 ;  /* 0x4000004000057882 */ /* 0x000fe20000000000 */
[----:B------:R-:W-:Y:S01]  /*1e840*/  MOV R225, UR57 ;  /* 0x0000003900e17c02 */ /* 0x000fe20008000f00 */
[----:B------:R-:W-:Y:S01]  /*1e850*/  UIADD3.64 UR58, UR10, 0x2, URZ ;  /* 0x000000020a3a7897 */ /* 0x000fe2000fffe03f */
[----:B------:R-:W-:Y:S01]  /*1e860*/  MOV R224, UR56 ;  /* 0x0000003800e07c02 */ /* 0x000fe20008000f00 */
[----:B------:R-:W-:Y:S01]  /*1e870*/  UIADD3.64 UR52, UR8, 0x100, URZ ;  /* 0x0000010008347897 */ /* 0x000fe2000fffe03f */
[----:B0-----:R-:W-:Y:S01]  /*1e880*/  LOP3.LUT R14, R23, 0x70, RZ, 0x3c, !PT ;  /* 0x00000070170e7812 */ /* 0x001fe200078e3cff */
[----:B------:R-:W-:Y:S03]  /*1e890*/  STS.U16 [R15+0x18700], R122 ;  /* 0x0187007a0f007388 */ /* 0x000fe60000000400 */
        /* <DEDUP_REMOVED lines=8> */
[----:B------:R-:W-:Y:S01]  /*1e920*/  STS.U16 [R15+0x18f00], R114 ;  /* 0x018f00720f007388 */ /* 0x000fe20000000400 */
[----:B------:R-:W-:-:S02]  /*1e930*/  UIADD3.64 UR54, UR10, 0x4, URZ ;  /* 0x000000040a367897 */ /* 0x000fc4000fffe03f */
[----:B------:R-:W-:Y:S02]  /*1e940*/  UIADD3.64 UR48, UR8, 0x180, URZ ;  /* 0x0000018008307897 */ /* 0x000fe4000fffe03f */
[----:B------:R-:W-:Y:S01]  /*1e950*/  UIADD3.64 UR50, UR10, 0x3fe, URZ ;  /* 0x000003fe0a327897 */ /* 0x000fe2000fffe03f */
[----:B--2---:R-:W-:Y:S04]  /*1e960*/  STS.U16 [R15+0x8700], R124 ;  /* 0x0087007c0f007388 */ /* 0x004fe80000000400 */
[----:B---3--:R-:W-:Y:S01]  /*1e970*/  STS.U16 [R15+0x700], R125 ;  /* 0x0007007d0f007388 */ /* 0x008fe20000000400 */
[----:B------:R-:W-:Y:S02]  /*1e980*/  MOV R219, UR15 ;  /* 0x0000000f00db7c02 */ /* 0x000fe40008000f00 */
[----:B------:R-:W-:Y:S01]  /*1e990*/  MOV R218, UR14 ;  /* 0x0000000e00da7c02 */ /* 0x000fe20008000f00 */
[----:B------:R-:W2:Y:S04]  /*1e9a0*/  LDL.LU R21, [R1+0x1c18] ;  /* 0x001c180001157983 */ /* 0x000ea80000300800 */
        /* <DEDUP_REMOVED lines=115> */
[----:B------:R1:W-:Y:S01]  /*1f0e0*/  STS.U16 [R14+0x1bf80], R152 ;  /* 0x01bf80980e007388 */ /* 0x0003e20000000400 */
[----:B------:R3:W-:Y:S06]  /*1f0f0*/  MEMBAR.ALL.CTA ;  /* 0x0000000000007992 */ /* 0x0007ec0000008000 */
[----:B---3--:R-:W3:Y:S01]  /*1f100*/  FENCE.VIEW.ASYNC.S ;  /* 0x00000000000073c6 */ /* 0x008ee20000000000 */
[----:B0-----:R-:W-:Y:S01]  /*1f110*/  IADD3 R15, R22, 0x20000, RZ ;  /* 0x00020000160f7810 */ /* 0x001fe20007ffe0ff */
[----:B------:R-:W-:Y:S01]  /*1f120*/  UIADD3.64 UR56, UR8, 0x80, URZ ;  /* 0x0000008008387897 */ /* 0x000fe2000fffe03f */
[----:B------:R-:W-:Y:S01]  /*1f130*/  MOV R223, UR19 ;  /* 0x0000001300df7c02 */ /* 0x000fe20008000f00 */
[----:B------:R-:W4:Y:S01]  /*1f140*/  LDL.LU R20, [R1+0x1c14] ;  /* 0x001c140001147983 */ /* 0x000f220000300800 */
[----:B------:R-:W-:-:S02]  /*1f150*/  SHF.R.U32.HI R15, RZ, 0x4, R15 ;  /* 0x00000004ff0f7819 */ /* 0x000fc4000001160f */
[----:B-1----:R-:W-:Y:S01]  /*1f160*/  MOV R14, UR6 ;  /* 0x00000006000e7c02 */ /* 0x002fe20008000f00 */
[----:B------:R-:W2:Y:S01]  /*1f170*/  LDL.LU R19, [R1+0x1c10] ;  /* 0x001c100001137983 */ /* 0x000ea20000300800 */
[----:B------:R-:W-:Y:S02]  /*1f180*/  SGXT.U32 R15, R15, 0xe ;  /* 0x0000000e0f0f781a */ /* 0x000fe40000000000 */
[----:B------:R-:W-:Y:S01]  /*1f190*/  MOV R222, UR18 ;  /* 0x0000001200de7c02 */ /* 0x000fe20008000f00 */
[----:B------:R-:W4:Y:S01]  /*1f1a0*/  LDL.LU R18, [R1+0x1c0c] ;  /* 0x001c0c0001127983 */ /* 0x000f220000300800 */
[----:B---3--:R-:W-:Y:S01]  /*1f1b0*/  BAR.SYNC.DEFER_BLOCKING 0x0 ;  /* 0x0000000000007b1d */ /* 0x008fe20000010000 */
[----:B------:R-:W-:Y:S02]  /*1f1c0*/  R2UR UR4, R15 ;  /* 0x000000000f0472ca */ /* 0x000fe400000e0000 */
[----:B------:R-:W-:Y:S02]  /*1f1d0*/  MOV R221, UR17 ;  /* 0x0000001100dd7c02 */ /* 0x000fe40008000f00 */
[----:B------:R-:W-:-:S02]  /*1f1e0*/  MOV R220, UR16 ;  /* 0x0000001000dc7c02 */ /* 0x000fc40008000f00 */
[----:B------:R-:W-:Y:S01]  /*1f1f0*/  MOV R217, UR13 ;  /* 0x0000000d00d97c02 */ /* 0x000fe20008000f00 */
[----:B------:R-:W3:Y:S01]  /*1f200*/  LDL.LU R17, [R1+0x1c08] ;  /* 0x001c080001117983 */ /* 0x000ee20000300800 */
[----:B------:R-:W-:Y:S01]  /*1f210*/  WARPGROUP.ARRIVE ;  /* 0x00000000000079c5 */ /* 0x000fe20000000000 */
[----:B------:R-:W-:Y:S02]  /*1f220*/  MOV R15, UR7 ;  /* 0x00000007000f7c02 */ /* 0x000fe40008000f00 */
[----:B------:R-:W2:Y:S03]  /*1f230*/  LDL.LU R16, [R1+0x1c04] ;  /* 0x001c040001107983 */ /* 0x000ea60000300800 */
[----:B------:R-:W-:Y:S01]  /*1f240*/  HGMMA.64x128x16.F32.BF16 R152, gdesc[UR4].tnspA, RZ, !UPT, gsb0 ;  /* 0x21e00000049879f0 */ /* 0x000fe2000c0018ff */
[----:B------:R-:W-:Y:S01]  /*1f250*/  MOV R23, UR12 ;  /* 0x0000000c00177c02 */ /* 0x000fe20008000f00 */
[----:B------:R-:W4:Y:S01]  /*1f260*/  LDL.LU R25, [R1+0x1c00] ;  /* 0x001c000001197983 */ /* 0x000f220000300800 */
[----:B------:R-:W-:-:S02]  /*1f270*/  UIADD3.64 UR4, UR8, 0x300, URZ ;  /* 0x0000030008047897 */ /* 0x000fc4000fffe03f */
[----:B------:R-:W-:Y:S01]  /*1f280*/  UIADD3.64 UR6, UR10, 0x404, URZ ;  /* 0x000004040a067897 */ /* 0x000fe2000fffe03f */
        /* <DEDUP_REMOVED lines=31> */
[----:B------:R-:W3:Y:S01]  /*1f480*/  LDL.LU R124, [R1+0x1b80] ;  /* 0x001b8000017c7983 */ /* 0x000ee20000300800 */
[----:B------:R-:W-:-:S02]  /*1f490*/  WARPGROUP.DEPBAR.LE gsb0, 0x0 ;  /* 0x00008000000079c5 */ /* 0x000fc40000010000 */
[----:B------:R-:W-:Y:S01]  /*1f4a0*/  WARPGROUP.ARRIVE ;  /* 0x00000000000079c5 */ /* 0x000fe20000000000 */
[----:B------:R-:W3:Y:S04]  /*1f4b0*/  LDL.LU R123, [R1+0x1b7c] ;  /* 0x001b7c00017b7983 */ /* 0x000ee80000300800 */
[----:B------:R-:W3:Y:S01]  /*1f4c0*/  LDL.LU R122, [R1+0x1b78] ;  /* 0x001b7800017a7983 */ /* 0x000ee20000300800 */
[----:B------:R-:W-:Y:S03]  /*1f4d0*/  HGMMA.64x128x16.F32.BF16 R152, gdesc[UR8].tnspA, R152, gsb0 ;  /* 0x21e00000089879f0 */ /* 0x000fe60008001898 */
        /* <DEDUP_REMOVED lines=38> */
[----:B------:R-:W3:Y:S01]  /*1f740*/  LDL.LU R86, [R1+0x1ae8] ;  /* 0x001ae80001567983 */ /* 0x000ee20000300800 */
        /* <DEDUP_REMOVED lines=67> */
[----:B------:R-:W2:Y:S01]  /*1fb80*/  LDL.LU R240, [R1+0x8ac] ;  /* 0x0008ac0001f07983 */ /* 0x000ea20000300800 */
[----:B------:R-:W-:-:S02]  /*1fb90*/  WARPGROUP.DEPBAR.LE gsb0, 0x0 ;  /* 0x00008000000079c5 */ /* 0x000fc40000010000 */
[----:B------:R-:W-:-:S06]  /*1fba0*/  WARPGROUP.ARRIVE ;  /* 0x00000000000079c5 */ /* 0x000fcc0000000000 */
[----:B------:R-:W-:Y:S01]  /*1fbb0*/  HGMMA.64x128x16.F32.BF16 R152, gdesc[UR48].tnspA, R152, gsb0 ;  /* 0x21e00000309879f0 */ /* 0x000fe20008001898 */
[----:B------:R-:W-:Y:S02]  /*1fbc0*/  UIADD3.64 UR48, UR8, 0x200, URZ ;  /* 0x0000020008307897 */ /* 0x000fe4000fffe03f */
[----:B------:R-:W-:Y:S01]  /*1fbd0*/  UIADD3.64 UR50, UR10, 0x400, URZ ;  /* 0x000004000a327897 */ /* 0x000fe2000fffe03f */
[----:B------:R-:W-:Y:S02]  /*1fbe0*/  WARPGROUP.DEPBAR.LE gsb0, 0x0 ;  /* 0x00008000000079c5 */ /* 0x000fe40000010000 */
[----:B------:R-:W-:-:S06]  /*1fbf0*/  WARPGROUP.ARRIVE ;  /* 0x00000000000079c5 */ /* 0x000fcc0000000000 */
[----:B------:R-:W-:Y:S03]  /*1fc00*/  HGMMA.64x128x16.F32.BF16 R152, gdesc[UR48].tnspA, R152, gsb0 ;  /* 0x21e00000309879f0 */ /* 0x000fe60008001898 */
[----:B------:R-:W-:Y:S02]  /*1fc10*/  WARPGROUP.DEPBAR.LE gsb0, 0x0 ;  /* 0x00008000000079c5 */ /* 0x000fe40000010000 */
[----:B------:R-:W-:-:S07]  /*1fc20*/  WARPGROUP.ARRIVE ;  /* 0x00000000000079c5 */ /* 0x000fce0000000000 */
        /* <DEDUP_REMOVED lines=12> */
[----:B------:R-:W-:Y:S01]  /*1fcf0*/  HGMMA.64x128x16.F32.BF16 R152, gdesc[UR16].tnspA, R152, gsb0 ;  /* 0x21e00000109879f0 */ /* 0x000fe20008001898 */
[----:B------:R-:W-:Y:S02]  /*1fd00*/  UIADD3.64 UR16, UR8, 0x580, URZ ;  /* 0x0000058008107897 */ /* 0x000fe4000fffe03f */
[----:B------:R-:W-:Y:S01]  /*1fd10*/  UIADD3.64 UR18, UR10, 0xbfe, URZ ;  /* 0x00000bfe0a127897 */ /* 0x000fe2000fffe03f */
[----:B------:R-:W-:Y:S02]  /*1fd20*/  WARPGROUP.DEPBAR.LE gsb0, 0x0 ;  /* 0x00008000000079c5 */ /* 0x000fe40000010000 */
[----:B------:R-:W-:-:S06]  /*1fd30*/  WARPGROUP.ARRIVE ;  /* 0x00000000000079c5 */ /* 0x000fcc0000000000 */
        /* <DEDUP_REMOVED lines=53> */
[----:B------:R-:W-:Y:S01]  /*20090*/  HGMMA.64x128x16.F32.BF16 R152, gdesc[UR40].tnspA, R152, gsb0 ;  /* 0x21e00000289879f0 */ /* 0x000fe20008001898 */
[----:B--2---:R-:W-:Y:S02]  /*200a0*/  R2UR UR51, R240 ;  /* 0x00000000f03372ca */ /* 0x004fe400000e0000 */
[----:B----4-:R-:W-:Y:S02]  /*200b0*/  R2UR UR50, R25 ;  /* 0x00000000193272ca */ /* 0x010fe400000e0000 */
[----:B------:R-:W-:Y:S02]  /*200c0*/  R2UR UR49, R16 ;  /* 0x00000000103172ca */ /* 0x000fe400000e0000 */
[----:B---3--:R-:W-:Y:S02]  /*200d0*/  R2UR UR48, R17 ;  /* 0x00000000113072ca */ /* 0x008fe400000e0000 */
[----:B------:R-:W-:Y:S02]  /*200e0*/  R2UR UR55, R18 ;  /* 0x00000000123772ca */ /* 0x000fe400000e0000 */
[----:B------:R-:W-:-:S02]  /*200f0*/  R2UR UR54, R19 ;  /* 0x00000000133672ca */ /* 0x000fc400000e0000 */
[----:B------:R-:W-:Y:S02]  /*20100*/  R2UR UR53, R20 ;  /* 0x00000000143572ca */ /* 0x000fe400000e0000 */
[----:B------:R-:W-:Y:S01]  /*20110*/  R2UR UR52, R21 ;  /* 0x00000000153472ca */ /* 0x000fe200000e0000 */
[----:B------:R-:W-:Y:S01]  /*20120*/  UIADD3.64 UR16, UR8, 0xd80, URZ ;  /* 0x00000d8008107897 */ /* 0x000fe2000fffe03f */
[----:B------:R-:W2:Y:S01]  /*20130*/  LDL.LU R25, [R1+0x19f4] ;  /* 0x0019f40001197983 */ /* 0x000ea20000300800 */
[----:B------:R-:W-:Y:S02]  /*20140*/  UIADD3.64 UR18, UR10, 0x1bfe, URZ ;  /* 0x00001bfe0a127897 */ /* 0x000fe4000fffe03f */
[----:B------:R-:W-:Y:S01]  /*20150*/  UIADD3.64 UR12, UR8, 0xe00, URZ ;  /* 0x00000e00080c7897 */ /* 0x000fe2000fffe03f */
[----:B------:R-:W3:Y:S01]  /*20160*/  LDL R16, [R1+0x9b0] ;  /* 0x0009b00001107983 */ /* 0x000ee20000100800 */
[----:B------:R-:W-:Y:S02]  /*20170*/  UIADD3.64 UR14, UR10, 0x1c00, URZ ;  /* 0x00001c000a0e7897 */ /* 0x000fe4000fffe03f */
[----:B------:R-:W-:Y:S01]  /*20180*/  UIADD3.64 UR4, UR8, 0xe80, URZ ;  /* 0x00000e8008047897 */ /* 0x000fe2000fffe03f */
[----:B------:R-:W-:Y:S01]  /*20190*/  LOP3.LUT R232, R216, 0x8, RZ, 0xfc, !PT ;  /* 0x00000008d8e87812 */ /* 0x000fe200078efcff */
[----:B------:R-:W-:Y:S01]  /*201a0*/  UIADD3.64 UR6, UR10, 0x1c02, URZ ;  /* 0x00001c020a067897 */ /* 0x000fe2000fffe03f */
[----:B------:R-:W4:Y:S01]  /*201b0*/  LDL.64 R250, [R1+0x1988] ;  /* 0x0019880001fa7983 */ /* 0x000f220000100a00 */
[----:B------:R-:W-:-:S02]  /*201c0*/  UIADD3.64 UR56, UR8, 0xf00, URZ ;  /* 0x00000f0008387897 */ /* 0x000fc4000fffe03f */
[----:B------:R-:W-:Y:S01]  /*201d0*/  UIADD3.64 UR58, UR10, 0x1c04, URZ ;  /* 0x00001c040a3a7897 */ /* 0x000fe2000fffe03f */
[----:B------:R-:W2:Y:S01]  /*201e0*/  LDL.64 R244, [R1+0x1980] ;  /* 0x0019800001f47983 */ /* 0x000ea20000100a00 */
        /* <DEDUP_REMOVED lines=18> */
[----:B------:R-:W-:Y:S02]  /*20310*/  R2UR UR6, R14 ;  /* 0x000000000e0672ca */ /* 0x000fe400000e0000 */
[----:B------:R-:W-:-:S04]  /*20320*/  SHF.L.U32 R14, R24, 0x1, RZ ;  /* 0x00000001180e7819 */ /* 0x000fc800000006ff */
[----:B------:R-:W-:-:S04]  /*20330*/  LOP3.LUT R14, R14, 0x6, RZ, 0xc0, !PT ;  /* 0x000000060e0e7812 */ /* 0x000fc800078ec0ff */
[----:B---3--:R-:W-:Y:S02]  /*20340*/  IADD3 R14, R14, R16, RZ ;  /* 0x000000100e0e7210 */ /* 0x008fe40007ffe0ff */
[----:B------:R-:W-:Y:S01]  /*20350*/  R2UR UR7, R15 ;  /* 0x000000000f0772ca */ /* 0x000fe200000e0000 */
[----:B------:R-:W0:Y:S01]  /*20360*/  LDC R16, c[0x0][0x238] ;  /* 0x00008e00ff107b82 */ /* 0x000e220000000800 */
[----:B------:R-:W-:Y:S02]  /*20370*/  R2UR UR12, R23 ;  /* 0x00000000170c72ca */ /* 0x000fe400000e0000 */
[C---:B------:R-:W-:Y:S02]  /*20380*/  LOP3.LUT R15, R14.reuse, 0x70, RZ, 0xfc, !PT ;  /* 0x000000700e0f7812 */ /* 0x040fe400078efcff */
[----:B------:R-:W-:Y:S02]  /*20390*/  LOP3.LUT R23, R14, 0x71, RZ, 0xfc, !PT ;  /* 0x000000710e177812 */ /* 0x000fe400078efcff */
[----:B------:R-:W-:-:S02]  /*203a0*/  ISETP.GE.AND P1, PT, R216, R15, PT ;  /* 0x0000000fd800720c */ /* 0x000fc40003f26270 */
[----:B------:R-:W-:Y:S02]  /*203b0*/  ISETP.GE.AND P5, PT, R232, R15, PT ;  /* 0x0000000fe800720c */ /* 0x000fe40003fa6270 */
[----:B------:R-:W-:Y:S02]  /*203c0*/  LOP3.LUT R15, R14, 0x79, RZ, 0xfc, !PT ;  /* 0x000000790e0f7812 */ /* 0x000fe400078efcff */
[-C--:B------:R-:W-:Y:S02]  /*203d0*/  ISETP.GE.AND P2, PT, R216, R23.reuse, PT ;  /* 0x00000017d800720c */ /* 0x080fe40003f46270 */
[----:B------:R-:W-:Y:S02]  /*203e0*/  ISETP.GE.AND P4, PT, R232, R23, PT ;  /* 0x00000017e800720c */ /* 0x000fe40003f86270 */
[----:B------:R-:W-:Y:S02]  /*203f0*/  LOP3.LUT R23, R14, 0x78, RZ, 0xfc, !PT ;  /* 0x000000780e177812 */ /* 0x000fe400078efcff */
[----:B------:R-:W-:Y:S01]  /*20400*/  ISETP.GE.AND P6, PT, R216, R15, PT ;  /* 0x0000000fd800720c */ /* 0x000fe20003fc6270 */
[----:B------:R-:W-:-:S02]  /*20410*/  WARPGROUP.DEPBAR.LE gsb0, 0x0 ;  /* 0x00008000000079c5 */ /* 0x000fc40000010000 */
[----:B------:R-:W-:-:S06]  /*20420*/  WARPGROUP.ARRIVE ;  /* 0x00000000000079c5 */ /* 0x000fcc0000000000 */
[----:B------:R-:W-:Y:S01]  /*20430*/  HGMMA.64x128x16.F32.BF16 R152, gdesc[UR56].tnspA, R152, gsb0 ;  /* 0x21e00000389879f0 */ /* 0x000fe20008001898 */
[----:B------:R-:W-:Y:S02]  /*20440*/  ISETP.GE.AND P0, PT, R232, R15, PT ;  /* 0x0000000fe800720c */ /* 0x000fe40003f06270 */
[----:B------:R-:W-:Y:S02]  /*20450*/  SEL R231, RZ, 0x7fff8, P1 ;  /* 0x0007fff8ffe77807 */ /* 0x000fe40000800000 */
[----:B------:R-:W-:Y:S02]  /*20460*/  LOP3.LUT R15, R14, 0x60, RZ, 0xfc, !PT ;  /* 0x000000600e0f7812 */ /* 0x000fe400078efcff */
[-C--:B------:R-:W-:Y:S02]  /*20470*/  ISETP.GE.AND P3, PT, R216, R23.reuse, PT ;  /* 0x00000017d800720c */ /* 0x080fe40003f66270 */
[----:B------:R-:W-:Y:S02]  /*20480*/  ISETP.GE.AND P1, PT, R232, R23, PT ;  /* 0x00000017e800720c */ /* 0x000fe40003f26270 */
[----:B------:R-:W-:-:S02]  /*20490*/  LOP3.LUT R23, R14, 0x61, RZ, 0xfc, !PT ;  /* 0x000000610e177812 */ /* 0x000fc400078efcff */
[----:B------:R-:W-:Y:S02]  /*204a0*/  R2UR UR19, R223 ;  /* 0x00000000df1372ca */ /* 0x000fe400000e0000 */
[----:B------:R-:W-:Y:S02]  /*204b0*/  R2UR UR17, R221 ;  /* 0x00000000dd1172ca */ /* 0x000fe400000e0000 */
[----:B------:R-:W-:Y:S02]  /*204c0*/  R2UR UR57, R225 ;  /* 0x00000000e13972ca */ /* 0x000fe400000e0000 */
[----:B------:R-:W-:Y:S02]  /*204d0*/  SEL R223, RZ, 0x1fffe, P5 ;  /* 0x0001fffeffdf7807 */ /* 0x000fe40002800000 */
[----:B------:R-:W-:Y:S02]  /*204e0*/  SEL R230, RZ, 0x4, P2 ;  /* 0x00000004ffe67807 */ /* 0x000fe40001000000 */
[----:B------:R-:W-:-:S02]  /*204f0*/  ISETP.GE.AND P5, PT, R216, R15, PT ;  /* 0x0000000fd800720c */ /* 0x000fc40003fa6270 */
[----:B------:R-:W-:Y:S02]  /*20500*/  ISETP.GE.AND P2, PT, R232, R15, PT ;  /* 0x0000000fe800720c */ /* 0x000fe40003f46270 */
[----:B------:R-:W-:Y:S02]  /*20510*/  SEL R221, RZ, 0x1, P4 ;  /* 0x00000001ffdd7807 */ /* 0x000fe40002000000 */
[----:B------:R-:W-:Y:S02]  /*20520*/  SEL R225, RZ, 0x4, P6 ;  /* 0x00000004ffe17807 */ /* 0x000fe40003000000 */
[----:B------:R-:W-:Y:S02]  /*20530*/  LOP3.LUT R15, R14, 0x69, RZ, 0xfc, !PT ;  /* 0x000000690e0f7812 */ /* 0x000fe400078efcff */
[-C--:B------:R-:W-:Y:S02]  /*20540*/  ISETP.GE.AND P4, PT, R216, R23.reuse, PT ;  /* 0x00000017d800720c */ /* 0x080fe40003f86270 */
[----:B------:R-:W-:-:S02]  /*20550*/  ISETP.GE.AND P6, PT, R232, R23, PT ;  /* 0x00000017e800720c */ /* 0x000fc40003fc6270 */
[----:B------:R-:W-:Y:S02]  /*20560*/  LOP3.LUT R23, R14, 0x68, RZ, 0xfc, !PT ;  /* 0x000000680e177812 */ /* 0x000fe400078efcff */
[----:B------:R-:W-:Y:S02]  /*20570*/  R2UR UR14, R218 ;  /* 0x00000000da0e72ca */ /* 0x000fe400000e0000 */
[----:B------:R-:W-:Y:S02]  /*20580*/  R2UR UR56, R224 ;  /* 0x00000000e03872ca */ /* 0x000fe400000e0000 */
[----:B------:R-:W-:Y:S02]  /*20590*/  R2UR UR18, R222 ;  /* 0x00000000de1272ca */ /* 0x000fe400000e0000 */
[----:B------:R-:W-:Y:S02]  /*205a0*/  SEL R224, RZ, 0x7fff8, P3 ;  /* 0x0007fff8ffe07807 */ /* 0x000fe40001800000 */
[----:B------:R-:W-:-:S02]  /*205b0*/  SEL R218, RZ, 0x1fffe, P1 ;  /* 0x0001fffeffda7807 */ /* 0x000fc40000800000 */
[-C--:B------:R-:W-:Y:S02]  /*205c0*/  ISETP.GE.AND P3, PT, R216, R15.reuse, PT ;  /* 0x0000000fd800720c */ /* 0x080fe40003f66270 */
[----:B------:R-:W-:Y:S01]  /*205d0*/  ISETP.GE.AND P1, PT, R232, R15, PT ;  /* 0x0000000fe800720c */ /* 0x000fe20003f26270 */
[----:B------:R-:W-:Y:S01]  /*205e0*/  VIADD R15, R14, 0x9 ;  /* 0x000000090e0f7836 */ /* 0x000fe20000000000 */
[----:B------:R-:W-:Y:S02]  /*205f0*/  SEL R222, RZ, 0x1fffe, P2 ;  /* 0x0001fffeffde7807 */ /* 0x000fe40001000000 */
[----:B------:R-:W-:Y:S02]  /*20600*/  ISETP.GE.AND P2, PT, R232, R23, PT ;  /* 0x00000017e800720c */ /* 0x000fe40003f46270 */
[----:B------:R-:W-:Y:S02]  /*20610*/  R2UR UR15, R219 ;  /* 0x00000000db0f72ca */ /* 0x000fe400000e0000 */
[----:B------:R-:W-:-:S02]  /*20620*/  R2UR UR13, R217 ;  /* 0x00000000d90d72ca */ /* 0x000fc400000e0000 */
[----:B------:R-:W-:Y:S02]  /*20630*/  SEL R229, RZ, 0x7fff8, P5 ;  /* 0x0007fff8ffe57807 */ /* 0x000fe40002800000 */
[----:B------:R-:W-:Y:S02]  /*20640*/  SEL R227, RZ, 0x4, P4 ;  /* 0x00000004ffe37807 */ /* 0x000fe40002000000 */
[----:B------:R-:W-:Y:S02]  /*20650*/  SEL R219, RZ, 0x1, P6 ;  /* 0x00000001ffdb7807 */ /* 0x000fe40003000000 */
[----:B------:R-:W-:Y:S02]  /*20660*/  SEL R228, RZ, 0x4, P3 ;  /* 0x00000004ffe47807 */ /* 0x000fe40001800000 */
[----:B------:R-:W-:Y:S02]  /*20670*/  SEL R217, RZ, 0x1fffe, P2 ;  /* 0x0001fffeffd97807 */ /* 0x000fe40001000000 */
[----:B------:R-:W-:-:S02]  /*20680*/  ISETP.GE.AND P5, PT, R216, R23, PT ;  /* 0x00000017d800720c */ /* 0x000fc40003fa6270 */
[-C--:B------:R-:W-:Y:S02]  /*20690*/  ISETP.GE.AND P4, PT, R216, R15.reuse, PT ;  /* 0x0000000fd800720c */ /* 0x080fe40003f86270 */
[----:B------:R-:W-:Y:S02]  /*206a0*/  ISETP.GE.AND P6, PT, R232, R15, PT ;  /* 0x0000000fe800720c */ /* 0x000fe40003fc6270 */
[-C--:B------:R-:W-:Y:S02]  /*206b0*/  ISETP.GT.AND P3, PT, R216, R14.reuse, PT ;  /* 0x0000000ed800720c */ /* 0x080fe40003f64270 */
[----:B------:R-:W-:Y:S02]  /*206c0*/  ISETP.GE.AND P2, PT, R232, R14, PT ;  /* 0x0000000ee800720c */ /* 0x000fe40003f46270 */
[C---:B------:R-:W-:Y:S02]  /*206d0*/  IADD3 R15, R14.reuse, 0x10, RZ ;  /* 0x000000100e0f7810 */ /* 0x040fe40007ffe0ff */
[----:B------:R-:W-:-:S02]  /*206e0*/  IADD3 R23, R14, 0x8, RZ ;  /* 0x000000080e177810 */ /* 0x000fc40007ffe0ff */
[----:B------:R-:W-:Y:S02]  /*206f0*/  R2UR UR16, R220 ;  /* 0x00000000dc1072ca */ /* 0x000fe400000e0000 */
[----:B------:R-:W-:Y:S02]  /*20700*/  SEL R220, RZ, 0x1, P1 ;  /* 0x00000001ffdc7807 */ /* 0x000fe40000800000 */
[----:B------:R-:W-:Y:S02]  /*20710*/  SEL R226, RZ, 0x7fff8, P5 ;  /* 0x0007fff8ffe27807 */ /* 0x000fe40002800000 */
[-C--:B------:R-:W-:Y:S02]  /*20720*/  ISETP.GE.AND P1, PT, R216, R15.reuse, PT ;  /* 0x0000000fd800720c */ /* 0x080fe40003f26270 */
[----:B------:R-:W-:Y:S02]  /*20730*/  ISETP.GE.AND P5, PT, R232, R15, PT ;  /* 0x0000000fe800720c */ /* 0x000fe40003fa6270 */
[----:B------:R-:W-:Y:S01]  /*20740*/  IADD3 R15, R14, 0x11, RZ ;  /* 0x000000110e0f7810 */ /* 0x000fe20007ffe0ff */
[----:B------:R-:W-:-:S02]  /*20750*/  WARPGROUP.DEPBAR.LE gsb0, 0x0 ;  /* 0x00008000000079c5 */ /* 0x000fc40000010000 */
[-C--:B0-----:R-:W-:Y:S01]  /*20760*/  FMUL R153, R153, R16.reuse ;  /* 0x0000001099997220 */ /* 0x081fe20000400000 */
[-C--:B------:R-:W-:Y:S01]  /*20770*/  FMUL R154, R154, R16.reuse ;  /* 0x000000109a9a7220 */ /* 0x080fe20000400000 */
[-C--:B------:R-:W-:Y:S01]  /*20780*/  FMUL R157, R157, R16.reuse ;  /* 0x000000109d9d7220 */ /* 0x080fe20000400000 */
[-C--:B------:R-:W-:Y:S01]  /*20790*/  FMUL R155, R155, R16.reuse ;  /* 0x000000109b9b7220 */ /* 0x080fe20000400000 */
[-C--:B------:R-:W-:Y:S01]  /*207a0*/  FMUL R156, R156, R16.reuse ;  /* 0x000000109c9c7220 */ /* 0x080fe20000400000 */
[----:B------:R-:W-:Y:S01]  /*207b0*/  FSEL R234, R153, -INF , P3 ;  /* 0xff80000099ea7808 */ /* 0x000fe20001800000 */
[-C--:B------:R-:W-:Y:S01]  /*207c0*/  FMUL R152, R152, R16.reuse ;  /* 0x0000001098987220 */ /* 0x080fe20000400000 */
[----:B------:R-:W-:Y:S01]  /*207d0*/  FSEL R238, R154, -INF , P2 ;  /* 0xff8000009aee7808 */ /* 0x000fe20001000000 */
[----:B------:R-:W-:Y:S01]  /*207e0*/  FMUL R158, R158, R16 ;  /* 0x000000109e9e7220 */ /* 0x000fe20000400000 */
[----:B------:R-:W-:Y:S01]  /*207f0*/  ISETP.GT.AND P3, PT, R232, R14, PT ;  /* 0x0000000ee800720c */ /* 0x000fe20003f64270 */
[----:B------:R-:W-:Y:S01]  /*20800*/  FMUL R159, R159, R16 ;  /* 0x000000109f9f7220 */ /* 0x000fe20000400000 */
[----:B------:R-:W-:-:S02]  /*20810*/  ISETP.GE.AND P2, PT, R216, R23, PT ;  /* 0x00000017d800720c */ /* 0x000fc40003f46270 */
[----:B------:R-:W-:Y:S02]  /*20820*/  FSEL R236, R157, -INF , P4 ;  /* 0xff8000009dec7808 */ /* 0x000fe40002000000 */
[----:B------:R-:W-:Y:S02]  /*20830*/  ISETP.GE.AND P4, PT, R216, R14, PT ;  /* 0x0000000ed800720c */ /* 0x000fe40003f86270 */
[----:B------:R-:W-:Y:S01]  /*20840*/  IADD3 R23, R14, 0x18, RZ ;  /* 0x000000180e177810 */ /* 0x000fe20007ffe0ff */
[-C--:B------:R-:W-:Y:S01]  /*20850*/  FMUL R161, R161, R16.reuse ;  /* 0x00000010a1a17220 */ /* 0x080fe20000400000 */
[----:B------:R-:W-:Y:S01]  /*20860*/  FSEL R242, R155, -INF , P3 ;  /* 0xff8000009bf27808 */ /* 0x000fe20001800000 */
[-C--:B------:R-:W-:Y:S01]  /*20870*/  FMUL R162, R162, R16.reuse ;  /* 0x00000010a2a27220 */ /* 0x080fe20000400000 */
[----:B------:R-:W-:Y:S01]  /*20880*/  FSEL R235, R156, -INF , P2 ;  /* 0xff8000009ceb7808 */ /* 0x000fe20001000000 */
[-C--:B------:R-:W-:Y:S01]  /*20890*/  FMUL R163, R163, R16.reuse ;  /* 0x00000010a3a37220 */ /* 0x080fe20000400000 */
[-C--:B------:R-:W-:Y:S01]  /*208a0*/  ISETP.GE.AND P3, PT, R216, R15.reuse, PT ;  /* 0x0000000fd800720c */ /* 0x080fe20003f66270 */
[-C--:B------:R-:W-:Y:S01]  /*208b0*/  FMUL R160, R160, R16.reuse ;  /* 0x00000010a0a07220 */ /* 0x080fe20000400000 */
[----:B------:R-:W-:Y:S01]  /*208c0*/  ISETP.GE.AND P2, PT, R232, R15, PT ;  /* 0x0000000fe800720c */ /* 0x000fe20003f46270 */
[----:B------:R-:W-:Y:S01]  /*208d0*/  VIADD R15, R14, 0x19 ;  /* 0x000000190e0f7836 */ /* 0x000fe20000000000 */
[----:B------:R-:W-:Y:S01]  /*208e0*/  FSEL R233, R152, -INF , P4 ;  /* 0xff80000098e97808 */ /* 0x000fe20002000000 */
        /* <DEDUP_REMOVED lines=8> */
[-C--:B------:R-:W-:Y:S01]  /*20970*/  FMUL R178, R178, R16.reuse ;  /* 0x00000010b2b27220 */ /* 0x080fe20000400000 */
[----:B------:R-:W-:Y:S01]  /*20980*/  IADD3 R23, R14, 0x20, RZ ;  /* 0x000000200e177810 */ /* 0x000fe20007ffe0ff */
[-C--:B------:R-:W-:Y:S01]  /*20990*/  FMUL R164, R164, R16.reuse ;  /* 0x00000010a4a47220 */ /* 0x080fe20000400000 */
[----:B------:R-:W-:Y:S01]  /*209a0*/  FSEL R161, R161, -INF , P3 ;  /* 0xff800000a1a17808 */ /* 0x000fe20001800000 */
[-C--:B------:R-:W-:Y:S01]  /*209b0*/  FMUL R168, R168, R16.reuse ;  /* 0x00000010a8a87220 */ /* 0x080fe20000400000 */
[----:B------:R-:W-:Y:S01]  /*209c0*/  FSEL R247, R162, -INF , P5 ;  /* 0xff800000a2f77808 */ /* 0x000fe20002800000 */
[-C--:B------:R-:W-:Y:S01]  /*209d0*/  FMUL R169, R169, R16.reuse ;  /* 0x00000010a9a97220 */ /* 0x080fe20000400000 */
[----:B------:R-:W-:Y:S01]  /*209e0*/  FSEL R249, R163, -INF , P2 ;  /* 0xff800000a3f97808 */ /* 0x000fe20001000000 */
[-C--:B------:R-:W-:Y:S01]  /*209f0*/  FMUL R170, R170, R16.reuse ;  /* 0x00000010aaaa7220 */ /* 0x080fe20000400000 */
[----:B------:R-:W-:Y:S01]  /*20a00*/  FSEL R237, R160, -INF , P1 ;  /* 0xff800000a0ed7808 */ /* 0x000fe20000800000 */
[-C--:B------:R-:W-:Y:S01]  /*20a10*/  FMUL R172, R172, R16.reuse ;  /* 0x00000010acac7220 */ /* 0x080fe20000400000 */
[----:B------:R-:W-:Y:S01]  /*20a20*/  ISETP.GE.AND P3, PT, R232, R15, PT ;  /* 0x0000000fe800720c */ /* 0x000fe20003f66270 */
[-C--:B------:R-:W-:Y:S01]  /*20a30*/  FMUL R173, R173, R16.reuse ;  /* 0x00000010adad7220 */ /* 0x080fe20000400000 */
[-C--:B------:R-:W-:Y:S01]  /*20a40*/  ISETP.GE.AND P5, PT, R216, R23.reuse, PT ;  /* 0x00000017d800720c */ /* 0x080fe20003fa6270 */
[-C--:B------:R-:W-:Y:S01]  /*20a50*/  FMUL R174, R174, R16.reuse ;  /* 0x00000010aeae7220 */ /* 0x080fe20000400000 */
[----:B------:R-:W-:Y:S01]  /*20a60*/  ISETP.GE.AND P2, PT, R232, R23, PT ;  /* 0x00000017e800720c */ /* 0x000fe20003f46270 */
[-C--:B------:R-:W-:Y:S01]  /*20a70*/  FMUL R175, R175, R16.reuse ;  /* 0x00000010afaf7220 */ /* 0x080fe20000400000 */
[----:B------:R-:W-:Y:S01]  /*20a80*/  ISETP.GE.AND P1, PT, R216, R15, PT ;  /* 0x0000000fd800720c */ /* 0x000fe20003f26270 */
[-C--:B------:R-:W-:Y:S01]  /*20a90*/  FMUL R176, R176, R16.reuse ;  /* 0x00000010b0b07220 */ /* 0x080fe20000400000 */
[C---:B------:R-:W-:Y:S01]  /*20aa0*/  IADD3 R23, R14.reuse, 0x28, RZ ;  /* 0x000000280e177810 */ /* 0x040fe20007ffe0ff */
[-C--:B------:R-:W-:Y:S01]  /*20ab0*/  FMUL R177, R177, R16.reuse ;  /* 0x00000010b1b17220 */ /* 0x080fe20000400000 */
[----:B------:R-:W-:Y:S01]  /*20ac0*/  IADD3 R15, R14, 0x21, RZ ;  /* 0x000000210e0f7810 */ /* 0x000fe20007ffe0ff */
[-C--:B------:R-:W-:Y:S01]  /*20ad0*/  FMUL R180, R180, R16.reuse ;  /* 0x00000010b4b47220 */ /* 0x080fe20000400000 */
[----:B------:R-:W-:Y:S01]  /*20ae0*/  FSEL R166, R166, -INF , P6 ;  /* 0xff800000a6a67808 */ /* 0x000fe20003000000 */
[----:B------:R-:W-:Y:S01]  /*20af0*/  FMUL R179, R179, R16 ;  /* 0x00000010b3b37220 */ /* 0x000fe20000400000 */
[----:B------:R-:W-:Y:S01]  /*20b00*/  FSEL R24, R167, -INF , P3 ;  /* 0xff800000a7187808 */ /* 0x000fe20001800000 */
[----:B------:R-:W3:Y:S01]  /*20b10*/  LDL.64 R156, [R1+0x19a0] ;  /* 0x0019a000019c7983 */ /* 0x000ee20000100a00 */
[----:B------:R-:W-:-:S02]  /*20b20*/  FSEL R165, R165, -INF , P1 ;  /* 0xff800000a5a57808 */ /* 0x000fc40000800000 */
[-C--:B------:R-:W-:Y:S01]  /*20b30*/  ISETP.GE.AND P6, PT, R216, R23.reuse, PT ;  /* 0x00000017d800720c */ /* 0x080fe20003fc6270 */
[----:B------:R-:W4:Y:S01]  /*20b40*/  LDL.64 R158, [R1+0x19a8] ;  /* 0x0019a800019e7983 */ /* 0x000f220000100a00 */
[----:B------:R-:W-:Y:S01]  /*20b50*/  ISETP.GE.AND P3, PT, R232, R23, PT ;  /* 0x00000017e800720c */ /* 0x000fe20003f66270 */
[----:B------:R-:W-:Y:S01]  /*20b60*/  VIADD R23, R14, 0x30 ;  /* 0x000000300e177836 */ /* 0x000fe20000000000 */
[----:B------:R-:W-:-:S04]  /*20b70*/  ISETP.GE.AND P1, PT, R232, R15, PT ;  /* 0x0000000fe800720c */ /* 0x000fc80003f26270 */
[----:B------:R-:W-:Y:S02]  /*20b80*/  FSEL R21, R171, -INF , P1 ;  /* 0xff800000ab157808 */ /* 0x000fe40000800000 */
[----:B------:R-:W-:-:S04]  /*20b90*/  ISETP.GE.AND P1, PT, R232, R23, PT ;  /* 0x00000017e800720c */ /* 0x000fc80003f26270 */
[----:B------:R-:W-:Y:S02]  /*20ba0*/  FSEL R19, R178, -INF , P1 ;  /* 0xff800000b2137808 */ /* 0x000fe40000800000 */
[----:B------:R-:W0:Y:S01]  /*20bb0*/  LDC R178, c[0x0][0x238] ;  /* 0x00008e00ffb27b82 */ /* 0x000e220000000800 */
[----:B------:R-:W-:Y:S02]  /*20bc0*/  FSEL R164, R164, -INF , P4 ;  /* 0xff800000a4a47808 */ /* 0x000fe40002000000 */
[----:B------:R-:W-:Y:S02]  /*20bd0*/  ISETP.GE.AND P4, PT, R216, R15, PT ;  /* 0x0000000fd800720c */ /* 0x000fe40003f86270 */
[----:B------:R-:W-:Y:S02]  /*20be0*/  IADD3 R15, R14, 0x29, RZ ;  /* 0x000000290e0f7810 */ /* 0x000fe40007ffe0ff */
[----:B------:R-:W-:Y:S02]  /*20bf0*/  FSEL R168, R168, -INF , P5 ;  /* 0xff800000a8a87808 */ /* 0x000fe40002800000 */
[----:B------:R-:W-:-:S02]  /*20c00*/  FSEL R169, R169, -INF , P4 ;  /* 0xff800000a9a97808 */ /* 0x000fc40002000000 */
[-C--:B------:R-:W-:Y:S02]  /*20c10*/  ISETP.GE.AND P5, PT, R216, R15.reuse, PT ;  /* 0x0000000fd800720c */ /* 0x080fe40003fa6270 */
[----:B------:R-:W-:Y:S02]  /*20c20*/  ISETP.GE.AND P4, PT, R232, R15, PT ;  /* 0x0000000fe800720c */ /* 0x000fe40003f86270 */
[----:B------:R-:W-:Y:S02]  /*20c30*/  IADD3 R15, R14, 0x31, RZ ;  /* 0x000000310e0f7810 */ /* 0x000fe40007ffe0ff */
[----:B------:R-:W-:Y:S02]  /*20c40*/  FSEL R170, R170, -INF , P2 ;  /* 0xff800000aaaa7808 */ /* 0x000fe40001000000 */
[----:B------:R-:W-:Y:S02]  /*20c50*/  FSEL R172, R172, -INF , P6 ;  /* 0xff800000acac7808 */ /* 0x000fe40003000000 */
[----:B------:R-:W-:-:S02]  /*20c60*/  FSEL R173, R173, -INF , P5 ;  /* 0xff800000adad7808 */ /* 0x000fc40002800000 */
[C---:B------:R-:W-:Y:S02]  /*20c70*/  ISETP.GE.AND P2, PT, R216.reuse, R23, PT ;  /* 0x00000017d800720c */ /* 0x040fe40003f46270 */
[-C--:B------:R-:W-:Y:S02]  /*20c80*/  ISETP.GE.AND P6, PT, R216, R15.reuse, PT ;  /* 0x0000000fd800720c */ /* 0x080fe40003fc6270 */
[----:B------:R-:W-:Y:S02]  /*20c90*/  ISETP.GE.AND P5, PT, R232, R15, PT ;  /* 0x0000000fe800720c */ /* 0x000fe40003fa6270 */
[C---:B------:R-:W-:Y:S02]  /*20ca0*/  IADD3 R23, R14.reuse, 0x38, RZ ;  /* 0x000000380e177810 */ /* 0x040fe40007ffe0ff */
[----:B------:R-:W-:Y:S01]  /*20cb0*/  IADD3 R15, R14, 0x39, RZ ;  /* 0x000000390e0f7810 */ /* 0x000fe20007ffe0ff */
[-C--:B0-----:R-:W-:Y:S01]  /*20cc0*/  FMUL R181, R181, R178.reuse ;  /* 0x000000b2b5b57220 */ /* 0x081fe20000400000 */
[----:B------:R-:W-:Y:S01]  /*20cd0*/  FSEL R20, R174, -INF , P3 ;  /* 0xff800000ae147808 */ /* 0x000fe20001800000 */
[----:B------:R-:W-:Y:S01]  /*20ce0*/  FMUL R182, R182, R178 ;  /* 0x000000b2b6b67220 */ /* 0x000fe20000400000 */
[----:B------:R-:W-:-:S02]  /*20cf0*/  FSEL R175, R175, -INF , P4 ;  /* 0xff800000afaf7808 */ /* 0x000fc40002000000 */
[----:B------:R-:W-:Y:S02]  /*20d00*/  FSEL R176, R176, -INF , P2 ;  /* 0xff800000b0b07808 */ /* 0x000fe40001000000 */
[-C--:B------:R-:W-:Y:S02]  /*20d10*/  ISETP.GE.AND P3, PT, R216, R23.reuse, PT ;  /* 0x00000017d800720c */ /* 0x080fe40003f66270 */
[----:B------:R-:W-:Y:S02]  /*20d20*/  ISETP.GE.AND P4, PT, R232, R23, PT ;  /* 0x00000017e800720c */ /* 0x000fe40003f86270 */
[----:B------:R-:W-:Y:S02]  /*20d30*/  ISETP.GE.AND P2, PT, R216, R15, PT ;  /* 0x0000000fd800720c */ /* 0x000fe40003f46270 */
[C---:B------:R-:W-:Y:S02]  /*20d40*/  LOP3.LUT R23, R14.reuse, 0x50, RZ, 0xfc, !PT ;  /* 0x000000500e177812 */ /* 0x040fe400078efcff */
[----:B------:R-:W-:Y:S01]  /*20d50*/  LOP3.LUT R152, R14, 0x40, RZ, 0xfc, !PT ;  /* 0x000000400e987812 */ /* 0x000fe200078efcff */
[-C--:B------:R-:W-:Y:S01]  /*20d60*/  FMUL R183, R183, R178.reuse ;  /* 0x000000b2b7b77220 */ /* 0x080fe20000400000 */
[----:B------:R-:W-:Y:S01]  /*20d70*/  FSEL R177, R177, -INF , P6 ;  /* 0xff800000b1b17808 */ /* 0x000fe20003000000 */
[----:B------:R-:W-:Y:S01]  /*20d80*/  FMUL R184, R184, R178 ;  /* 0x000000b2b8b87220 */ /* 0x000fe20000400000 */
[----:B------:R-:W-:-:S02]  /*20d90*/  FSEL R180, R180, -INF , P3 ;  /* 0xff800000b4b47808 */ /* 0x000fc40001800000 */
[----:B------:R-:W-:Y:S02]  /*20da0*/  FSEL R181, R181, -INF , P2 ;  /* 0xff800000b5b57808 */ /* 0x000fe40001000000 */
[----:B------:R-:W-:Y:S02]  /*20db0*/  FSEL R17, R182, -INF , P4 ;  /* 0xff800000b6117808 */ /* 0x000fe40002000000 */
[C---:B------:R-:W-:Y:S02]  /*20dc0*/  ISETP.GE.AND P6, PT, R232.reuse, R15, PT ;  /* 0x0000000fe800720c */ /* 0x040fe40003fc6270 */
[-C--:B------:R-:W-:Y:S02]  /*20dd0*/  ISETP.GE.AND P3, PT, R232, R23.reuse, PT ;  /* 0x00000017e800720c */ /* 0x080fe40003f66270 */
[C---:B------:R-:W-:Y:S02]  /*20de0*/  ISETP.GE.AND P2, PT, R216.reuse, R23, PT ;  /* 0x00000017d800720c */ /* 0x040fe40003f46270 */
[----:B------:R-:W-:-:S02]  /*20df0*/  ISETP.GE.AND P4, PT, R216, R152, PT ;  /* 0x00000098d800720c */ /* 0x000fc40003f86270 */
[----:B------:R-:W-:Y:S02]  /*20e00*/  LOP3.LUT R23, R14, 0x41, RZ, 0xfc, !PT ;  /* 0x000000410e177812 */ /* 0x000fe400078efcff */
[----:B------:R-:W-:Y:S02]  /*20e10*/  FSEL R16, R183, -INF , P6 ;  /* 0xff800000b7107808 */ /* 0x000fe40003000000 */
[----:B------:R-:W-:Y:S02]  /*20e20*/  FSEL R184, R184, -INF , P4 ;  /* 0xff800000b8b87808 */ /* 0x000fe40002000000 */
[----:B------:R-:W-:Y:S01]  /*20e30*/  IADD3 R154, R220, R217, RZ ;  /* 0x000000d9dc9a7210 */ /* 0x000fe20007ffe0ff */
[-C--:B------:R-:W-:Y:S01]  /*20e40*/  FMUL R185, R185, R178.reuse ;  /* 0x000000b2b9b97220 */ /* 0x080fe20000400000 */
[-C--:B------:R-:W-:Y:S01]  /*20e50*/  ISETP.GE.AND P6, PT, R216, R23.reuse, PT ;  /* 0x00000017d800720c */ /* 0x080fe20003fc6270 */
[----:B------:R-:W-:Y:S01]  /*20e60*/  FMUL R186, R186, R178 ;  /* 0x000000b2baba7220 */ /* 0x000fe20000400000 */
[----:B------:R-:W-:Y:S01]  /*20e70*/  ISETP.GE.AND P4, PT, R232, R23, PT ;  /* 0x00000017e800720c */ /* 0x000fe20003f86270 */
[----:B------:R-:W-:Y:S01]  /*20e80*/  IMAD.IADD R23, R221, 0x1, R223 ;  /* 0x00000001dd177824 */ /* 0x000fe200078e02df */
[----:B------:R-:W-:Y:S01]  /*20e90*/  LOP3.LUT R15, R14, 0x59, RZ, 0xfc, !PT ;  /* 0x000000590e0f7812 */ /* 0x000fe200078efcff */
[----:B------:R-:W2:Y:S01]  /*20ea0*/  LDL.64 R220, [R1+0x19b8] ;  /* 0x0019b80001dc7983 */ /* 0x000ea20000100a00 */
[----:B------:R-:W-:-:S02]  /*20eb0*/  FSEL R18, R179, -INF , P5 ;  /* 0xff800000b3127808 */ /* 0x000fc40002800000 */
[-C--:B------:R-:W-:Y:S01]  /*20ec0*/  ISETP.GE.AND P1, PT, R232, R15.reuse, PT ;  /* 0x0000000fe800720c */ /* 0x080fe20003f26270 */
[-C--:B------:R-:W-:Y:S01]  /*20ed0*/  FMUL R187, R187, R178.reuse ;  /* 0x000000b2bbbb7220 */ /* 0x080fe20000400000 */
[----:B------:R-:W-:Y:S01]  /*20ee0*/  ISETP.GE.AND P5, PT, R216, R15, PT ;  /* 0x0000000fd800720c */ /* 0x000fe20003fa6270 */
[-C--:B------:R-:W-:Y:S01]  /*20ef0*/  FMUL R188, R188, R178.reuse ;  /* 0x000000b2bcbc7220 */ /* 0x080fe20000400000 */
[----:B------:R-:W-:Y:S01]  /*20f00*/  FSEL R185, R185, -INF , P6 ;  /* 0xff800000b9b97808 */ /* 0x000fe20003000000 */
[-C--:B------:R-:W-:Y:S01]  /*20f10*/  FMUL R189, R189, R178.reuse ;  /* 0x000000b2bdbd7220 */ /* 0x080fe20000400000 */
[----:B------:R-:W-:Y:S01]  /*20f20*/  SEL R15, RZ, 0x1, P0 ;  /* 0x00000001ff0f7807 */ /* 0x000fe20000000000 */
[----:B------:R-:W-:Y:S01]  /*20f30*/  FMUL R192, R192, R178 ;  /* 0x000000b2c0c07220 */ /* 0x000fe20000400000 */
[----:B------:R-:W-:Y:S01]  /*20f40*/  ISETP.GE.AND P6, PT, R232, R152, PT ;  /* 0x00000098e800720c */ /* 0x000fe20003fc6270 */
[----:B------:R-:W-:Y:S01]  /*20f50*/  FMUL R190, R190, R178 ;  /* 0x000000b2bebe7220 */ /* 0x000fe20000400000 */
[----:B------:R-:W-:Y:S01]  /*20f60*/  IADD3 R152, R219, R222, RZ ;  /* 0x000000dedb987210 */ /* 0x000fe20007ffe0ff */
[----:B------:R-:W-:Y:S01]  /*20f70*/  FMUL R193, R193, R178 ;  /* 0x000000b2c1c17220 */ /* 0x000fe20000400000 */
[----:B------:R-:W-:Y:S01]  /*20f80*/  IADD3 R15, R15, R218, RZ ;  /* 0x000000da0f0f7210 */ /* 0x000fe20007ffe0ff */
[----:B------:R-:W4:Y:S01]  /*20f90*/  LDL.64 R182, [R1+0x1990] ;  /* 0x0019900001b67983 */ /* 0x000f220000100a00 */
[----:B------:R-:W-:-:S02]  /*20fa0*/  LOP3.LUT R153, R23, 0x3, RZ, 0xc0, !PT ;  /* 0x0000000317997812 */ /* 0x000fc400078ec0ff */
[----:B------:R-:W-:Y:S01]  /*20fb0*/  LOP3.LUT R23, R152, 0x3, RZ, 0xc0, !PT ;  /* 0x0000000398177812 */ /* 0x000fe200078ec0ff */
[----:B------:R-:W3:Y:S01]  /*20fc0*/  LDL.64 R218, [R1+0x19b0] ;  /* 0x0019b00001da7983 */ /* 0x000ee20000100a00 */
[----:B------:R-:W-:Y:S02]  /*20fd0*/  LOP3.LUT R152, R154, 0x3, RZ, 0xc0, !PT ;  /* 0x000000039a987812 */ /* 0x000fe400078ec0ff */
[----:B------:R-:W-:Y:S01]  /*20fe0*/  LOP3.LUT R15, R15, 0x3, RZ, 0xc0, !PT ;  /* 0x000000030f0f7812 */ /* 0x000fe200078ec0ff */
[----:B------:R-:W4:Y:S01]  /*20ff0*/  LDL.64 R222, [R1+0x1998] ;  /* 0x0019980001de7983 */ /* 0x000f220000100a00 */
[----:B------:R-:W-:Y:S02]  /*21000*/  IADD3 R154, R23, R229, R227 ;  /* 0x000000e5179a7210 */ /* 0x000fe40007ffe0e3 */
[----:B------:R-:W-:Y:S02]  /*21010*/  IADD3 R23, R152, R226, R228 ;  /* 0x000000e298177210 */ /* 0x000fe40007ffe0e4 */
[----:B------:R-:W-:Y:S01]  /*21020*/  IADD3 R15, R15, R224, R225 ;  /* 0x000000e00f0f7210 */ /* 0x000fe20007ffe0e1 */
[-C--:B------:R-:W-:Y:S01]  /*21030*/  FMUL R191, R191, R178.reuse ;  /* 0x000000b2bfbf7220 */ /* 0x080fe20000400000 */
[----:B------:R-:W-:Y:S01]  /*21040*/  SHF.L.U32 R23, R23, 0x8, RZ ;  /* 0x0000000817177819 */ /* 0x000fe200000006ff */
[-C--:B------:R-:W-:Y:S01]  /*21050*/  FMUL R195, R195, R178.reuse ;  /* 0x000000b2c3c37220 */ /* 0x080fe20000400000 */
[----:B------:R-:W-:Y:S01]  /*21060*/  IADD3 R153, R153, R231, R230 ;  /* 0x000000e799997210 */ /* 0x000fe20007ffe0e6 */
[-C--:B------:R-:W-:Y:S01]  /*21070*/  FMUL R196, R196, R178.reuse ;  /* 0x000000b2c4c47220 */ /* 0x080fe20000400000 */
[----:B------:R-:W-:Y:S01]  /*21080*/  LOP3.LUT R15, R15, 0xf, RZ, 0xc0, !PT ;  /* 0x0000000f0f0f7812 */ /* 0x000fe200078ec0ff */
[-C--:B------:R-:W-:Y:S01]  /*21090*/  FMUL R198, R198, R178.reuse ;  /* 0x000000b2c6c67220 */ /* 0x080fe20000400000 */
[----:B------:R-:W-:Y:S01]  /*210a0*/  LOP3.LUT R23, R23, 0xf00, RZ, 0xe2, !PT ;  /* 0x00000f0017177812 */ /* 0x000fe200078ee2ff */
[-C--:B------:R-:W-:Y:S01]  /*210b0*/  FMUL R199, R199, R178.reuse ;  /* 0x000000b2c7c77220 */ /* 0x080fe20000400000 */
[----:B------:R-:W-:Y:S01]  /*210c0*/  LEA R15, R153, R15, 0x4 ;  /* 0x0000000f990f7211 */ /* 0x000fe200078e20ff */
[-C--:B------:R-:W-:Y:S01]  /*210d0*/  FMUL R194, R194, R178.reuse ;  /* 0x000000b2c2c27220 */ /* 0x080fe20000400000 */
[----:B------:R-:W-:Y:S01]  /*210e0*/  LOP3.LUT R153, R14, 0x48, RZ, 0xfc, !PT ;  /* 0x000000480e997812 */ /* 0x000fe200078efcff */
[----:B------:R-:W-:Y:S01]  /*210f0*/  IMAD R23, R154, 0x1000, R23 ;  /* 0x000010009a177824 */ /* 0x000fe200078e0217 */
[----:B------:R-:W-:Y:S01]  /*21100*/  LOP3.LUT R152, R14, 0x49, RZ, 0xfc, !PT ;  /* 0x000000490e987812 */ /* 0x000fe200078efcff */
[-C--:B------:R-:W-:Y:S01]  /*21110*/  FMUL R201, R201, R178.reuse ;  /* 0x000000b2c9c97220 */ /* 0x080fe20000400000 */
[----:B------:R-:W-:Y:S01]  /*21120*/  LOP3.LUT R15, R15, 0xff, RZ, 0xc0, !PT ;  /* 0x000000ff0f0f7812 */ /* 0x000fe200078ec0ff */
[-C--:B------:R-:W-:Y:S01]  /*21130*/  FMUL R197, R197, R178.reuse ;  /* 0x000000b2c5c57220 */ /* 0x080fe20000400000 */
[----:B------:R-:W-:Y:S01]  /*21140*/  FSEL R167, R186, -INF , P6 ;  /* 0xff800000baa77808 */ /* 0x000fe20003000000 */
[-C--:B------:R-:W-:Y:S01]  /*21150*/  FMUL R202, R202, R178.reuse ;  /* 0x000000b2caca7220 */ /* 0x080fe20000400000 */
[----:B------:R-:W-:Y:S01]  /*21160*/  FSEL R171, R187, -INF , P4 ;  /* 0xff800000bbab7808 */ /* 0x000fe20002000000 */
[----:B------:R-:W-:Y:S01]  /*21170*/  FMUL R200, R200, R178 ;  /* 0x000000b2c8c87220 */ /* 0x000fe20000400000 */
[C---:B------:R-:W-:Y:S01]  /*21180*/  ISETP.GE.AND P6, PT, R216.reuse, R153, PT ;  /* 0x00000099d800720c */ /* 0x040fe20003fc6270 */
[----:B------:R-:W4:Y:S01]  /*21190*/  LDL.64 R186, [R1+0x1970] ;  /* 0x0019700001ba7983 */ /* 0x000f220000100a00 */
[----:B------:R-:W-:-:S02]  /*211a0*/  ISETP.GE.AND P4, PT, R216, R152, PT ;  /* 0x00000098d800720c */ /* 0x000fc40003f86270 */
[----:B------:R-:W-:Y:S01]  /*211b0*/  IADD3 R15, R23, R15, RZ ;  /* 0x0000000f170f7210 */ /* 0x000fe20007ffe0ff */
[-C--:B------:R-:W-:Y:S01]  /*211c0*/  FMUL R205, R205, R178.reuse ;  /* 0x000000b2cdcd7220 */ /* 0x080fe20000400000 */
[----:B------:R-:W-:Y:S01]  /*211d0*/  LOP3.LUT R23, R14, 0x51, RZ, 0xfc, !PT ;  /* 0x000000510e177812 */ /* 0x000fe200078efcff */
[-C--:B------:R-:W-:Y:S01]  /*211e0*/  FMUL R204, R204, R178.reuse ;  /* 0x000000b2cccc7220 */ /* 0x080fe20000400000 */
[----:B------:R-:W-:Y:S01]  /*211f0*/  FSEL R188, R188, -INF , P6 ;  /* 0xff800000bcbc7808 */ /* 0x000fe20003000000 */
[-C--:B------:R-:W-:Y:S01]  /*21200*/  FMUL R208, R208, R178.reuse ;  /* 0x000000b2d0d07220 */ /* 0x080fe20000400000 */
[----:B------:R-:W-:Y:S01]  /*21210*/  FSEL R189, R189, -INF , P4 ;  /* 0xff800000bdbd7808 */ /* 0x000fe20002000000 */
[-C--:B------:R-:W-:Y:S01]  /*21220*/  FMUL R209, R209, R178.reuse ;  /* 0x000000b2d1d17220 */ /* 0x080fe20000400000 */
[----:B------:R-:W-:Y:S01]  /*21230*/  FSEL R192, R192, -INF , P2 ;  /* 0xff800000c0c07808 */ /* 0x000fe20001000000 */
[----:B------:R-:W-:Y:S01]  /*21240*/  FMUL R212, R212, R178 ;  /* 0x000000b2d4d47220 */ /* 0x000fe20000400000 */
[C---:B------:R-:W-:Y:S01]  /*21250*/  ISETP.GE.AND P6, PT, R232.reuse, R152, PT ;  /* 0x00000098e800720c */ /* 0x040fe20003fc6270 */
[----:B------:R-:W-:Y:S01]  /*21260*/  FMUL R213, R213, R178 ;  /* 0x000000b2d5d57220 */ /* 0x000fe20000400000 */
[----:B------:R-:W-:Y:S01]  /*21270*/  ISETP.GE.AND P4, PT, R232, R153, PT ;  /* 0x00000099e800720c */ /* 0x000fe20003f86270 */
[----:B------:R-:W4:Y:S01]  /*21280*/  LDL.64 R226, [R1+0x1958] ;  /* 0x0019580001e27983 */ /* 0x000f220000100a00 */
[----:B------:R-:W-:-:S02]  /*21290*/  ISETP.GE.AND P2, PT, R216, R23, PT ;  /* 0x00000017d800720c */ /* 0x000fc40003f46270 */
[----:B------:R-:W-:Y:S01]  /*212a0*/  LOP3.LUT R152, R14, 0x58, RZ, 0xfc, !PT ;  /* 0x000000580e987812 */ /* 0x000fe200078efcff */
[----:B------:R-:W4:Y:S01]  /*212b0*/  LDL.64 R224, [R1+0x1950] ;  /* 0x0019500001e07983 */ /* 0x000f220000100a00 */
[----:B------:R-:W-:Y:S02]  /*212c0*/  FSEL R190, R190, -INF , P4 ;  /* 0xff800000bebe7808 */ /* 0x000fe40002000000 */
[----:B------:R-:W-:Y:S02]  /*212d0*/  FSEL R193, R193, -INF , P2 ;  /* 0xff800000c1c17808 */ /* 0x000fe40001000000 */
[-C--:B------:R-:W-:Y:S02]  /*212e0*/  ISETP.GE.AND P4, PT, R232, R152.reuse, PT ;  /* 0x00000098e800720c */ /* 0x080fe40003f86270 */
[----:B------:R-:W-:Y:S01]  /*212f0*/  ISETP.GE.AND P2, PT, R216, R152, PT ;  /* 0x00000098d800720c */ /* 0x000fe20003f46270 */
[----:B--2---:R-:W-:Y:S02]  /*21300*/  IMAD.WIDE R152, R0, 0x2, R220 ;  /* 0x0000000200987825 */ /* 0x004fe400078e02dc */
[----:B------:R-:W2:Y:S01]  /*21310*/  LDL.64 R220, [R1+0x1978] ;  /* 0x0019780001dc7983 */ /* 0x000ea20000100a00 */
[----:B------:R-:W-:-:S02]  /*21320*/  LOP3.LUT R14, R15, 0xffff, RZ, 0xc0, !PT ;  /* 0x0000ffff0f0e7812 */ /* 0x000fc400078ec0ff */
[----:B------:R-:W-:Y:S02]  /*21330*/  FSEL R191, R191, -INF , P6 ;  /* 0xff800000bfbf7808 */ /* 0x000fe40003000000 */
[----:B------:R-:W-:Y:S02]  /*21340*/  FSEL R174, R199, -INF , P1 ;  /* 0xff800000c7ae7808 */ /* 0x000fe40000800000 */
[----:B------:R-:W-:Y:S01]  /*21350*/  FSEL R194, R194, -INF , P3 ;  /* 0xff800000c2c27808 */ /* 0x000fe20001800000 */
[----:B------:R-:W-:Y:S01]  /*21360*/  IMAD.WIDE R154, R0, 0x2, R12 ;  /* 0x00000002009a7825 */ /* 0x000fe200078e020c */
[----:B------:R-:W-:Y:S01]  /*21370*/  ISETP.GE.AND P6, PT, R232, R23, PT ;  /* 0x00000017e800720c */ /* 0x000fe20003fc6270 */
[----:B------:R4:W2:Y:S01]  /*21380*/  LDG.E.U16 R228, desc[UR56][R152.64] ;  /* 0x0000003898e47981 */ /* 0x0008a2000c1e1500 */
[----:B------:R-:W-:Y:S02]  /*21390*/  SHF.R.U32.HI R15, RZ, 0xe, R14 ;  /* 0x0000000eff0f7819 */ /* 0x000fe4000001160e */
[----:B------:R-:W-:Y:S01]  /*213a0*/  FSEL R195, R195, -INF , P6 ;  /* 0xff800000c3c37808 */ /* 0x000fe20003000000 */
[----:B------:R0:W2:Y:S01]  /*213b0*/  LDG.E.U16 R229, desc[UR56][R154.64] ;  /* 0x000000389ae57981 */ /* 0x0000a2000c1e1500 */
[----:B------:R-:W-:-:S02]  /*213c0*/  LOP3.LUT P6, RZ, R15, 0x1, RZ, 0xc0, !PT ;  /* 0x000000010fff7812 */ /* 0x000fc400078cc0ff */
[--C-:B------:R-:W-:Y:S02]  /*213d0*/  SHF.R.U32.HI R15, RZ, 0xd, R14.reuse ;  /* 0x0000000dff0f7819 */ /* 0x100fe4000001160e */
[----:B------:R-:W-:Y:S02]  /*213e0*/  FSEL R196, R196, -INF , P2 ;  /* 0xff800000c4c47808 */ /* 0x000fe40001000000 */
[----:B------:R-:W-:Y:S02]  /*213f0*/  LOP3.LUT P2, RZ, R15, 0x1, RZ, 0xc0, !PT ;  /* 0x000000010fff7812 */ /* 0x000fe4000784c0ff */
[----:B------:R-:W-:Y:S02]  /*21400*/  SHF.R.U32.HI R15, RZ, 0xb, R14 ;  /* 0x0000000bff0f7819 */ /* 0x000fe4000001160e */
[----:B------:R-:W-:Y:S02]  /*21410*/  FSEL R198, R198, -INF , P4 ;  /* 0xff800000c6c67808 */ /* 0x000fe40002000000 */
[----:B------:R-:W-:-:S02]  /*21420*/  LOP3.LUT P4, RZ, R15, 0x1, RZ, 0xc0, !PT ;  /* 0x000000010fff7812 */ /* 0x000fc4000788c0ff */
[--C-:B------:R-:W-:Y:S02]  /*21430*/  SHF.R.U32.HI R15, RZ, 0xa, R14.reuse ;  /* 0x0000000aff0f7819 */ /* 0x100fe4000001160e */
[--C-:B------:R-:W-:Y:S02]  /*21440*/  SHF.R.U32.HI R23, RZ, 0xf, R14.reuse ;  /* 0x0000000fff177819 */ /* 0x100fe4000001160e */
[----:B------:R-:W-:Y:S02]  /*21450*/  LOP3.LUT P1, RZ, R15, 0x1, RZ, 0xc0, !PT ;  /* 0x000000010fff7812 */ /* 0x000fe4000782c0ff */
[----:B------:R-:W-:Y:S02]  /*21460*/  SHF.R.U32.HI R15, RZ, 0x8, R14 ;  /* 0x00000008ff0f7819 */ /* 0x000fe4000001160e */
[----:B------:R-:W-:Y:S02]  /*21470*/  LOP3.LUT P3, RZ, R23, 0x1, RZ, 0xc0, !PT ;  /* 0x0000000117ff7812 */ /* 0x000fe4000786c0ff */
[----:B------:R-:W-:-:S02]  /*21480*/  FSEL R201, R201, -INF , !P6 ;  /* 0xff800000c9c97808 */ /* 0x000fc40007000000 */
[--C-:B------:R-:W-:Y:S02]  /*21490*/  SHF.R.U32.HI R23, RZ, 0xc, R14.reuse ;  /* 0x0000000cff177819 */ /* 0x100fe4000001160e */
[----:B------:R-:W-:Y:S02]  /*214a0*/  LOP3.LUT P6, RZ, R15, 0x1, RZ, 0xc0, !PT ;  /* 0x000000010fff7812 */ /* 0x000fe400078cc0ff */
[----:B------:R-:W-:Y:S02]  /*214b0*/  SHF.R.U32.HI R15, RZ, 0x7, R14 ;  /* 0x00000007ff0f7819 */ /* 0x000fe4000001160e */
[----:B------:R-:W-:Y:S02]  /*214c0*/  FSEL R197, R197, -INF , P5 ;  /* 0xff800000c5c57808 */ /* 0x000fe40002800000 */
[----:B------:R-:W-:Y:S02]  /*214d0*/  LOP3.LUT P5, RZ, R23, 0x1, RZ, 0xc0, !PT ;  /* 0x0000000117ff7812 */ /* 0x000fe400078ac0ff */
[----:B------:R-:W-:-:S02]  /*214e0*/  FSEL R202, R202, -INF , !P2 ;  /* 0xff800000caca7808 */ /* 0x000fc40005000000 */
[--C-:B------:R-:W-:Y:S02]  /*214f0*/  SHF.R.U32.HI R23, RZ, 0x9, R14.reuse ;  /* 0x00000009ff177819 */ /* 0x100fe4000001160e */
[----:B------:R-:W-:Y:S02]  /*21500*/  LOP3.LUT P2, RZ, R15, 0x1, RZ, 0xc0, !PT ;  /* 0x000000010fff7812 */ /* 0x000fe4000784c0ff */
[----:B------:R-:W-:Y:S02]  /*21510*/  SHF.R.U32.HI R15, RZ, 0x5, R14 ;  /* 0x00000005ff0f7819 */ /* 0x000fe4000001160e */
[----:B------:R-:W-:Y:S02]  /*21520*/  FSEL R200, R200, -INF , !P3 ;  /* 0xff800000c8c87808 */ /* 0x000fe40005800000 */
        /* <DEDUP_REMOVED lines=14> */
[----:B------:R-:W-:Y:S02]  /*21610*/  LOP3.LUT P2, RZ, R15, 0x1, RZ, 0xc0, !PT ;  /* 0x000000010fff7812 */ /* 0x000fe4000784c0ff */
[----:B------:R-:W-:Y:S01]  /*21620*/  SHF.R.U32.HI R23, RZ, 0x1, R14 ;  /* 0x00000001ff177819 */ /* 0x000fe2000001160e */
[----:B---3--:R-:W-:Y:S02]  /*21630*/  IMAD.WIDE R14, R0, 0x2, R218 ;  /* 0x00000002000e7825 */ /* 0x008fe400078e02da */
[----:B------:R-:W3:Y:S01]  /*21640*/  LDL.64 R218, [R1+0x1968] ;  /* 0x0019680001da7983 */ /* 0x000ee20000100a00 */
[----:B------:R-:W-:-:S03]  /*21650*/  FSEL R162, R213, -INF , !P2 ;  /* 0xff800000d5a27808 */ /* 0x000fc60005000000 */
[----:B------:R-:W3:Y:S01]  /*21660*/  LDL.64 R212, [R1+0x1960] ;  /* 0x0019600001d47983 */ /* 0x000ee20000100a00 */
[----:B------:R-:W-:-:S03]  /*21670*/  IMAD.WIDE R156, R0, 0x2, R156 ;  /* 0x00000002009c7825 */ /* 0x000fc600078e029c */
[----:B------:R1:W3:Y:S01]  /*21680*/  LDG.E.U16 R217, desc[UR56][R14.64] ;  /* 0x000000380ed97981 */ /* 0x0002e2000c1e1500 */
[----:B----4-:R-:W-:-:S03]  /*21690*/  IMAD.WIDE R152, R0, 0x2, R182 ;  /* 0x0000000200987825 */ /* 0x010fc600078e02b6 */
[----:B------:R-:W4:Y:S01]  /*216a0*/  LDL.64 R182, [R1+0x1948] ;  /* 0x0019480001b67983 */ /* 0x000f220000100a00 */
[----:B------:R-:W-:-:S03]  /*216b0*/  IMAD.WIDE R158, R0, 0x2, R158 ;  /* 0x00000002009e7825 */ /* 0x000fc600078e029e */
[----:B------:R-:W4:Y:S01]  /*216c0*/  LDG.E.U16 R179, desc[UR56][R156.64] ;  /* 0x000000389cb37981 */ /* 0x000f22000c1e1500 */
[C---:B0-----:R-:W-:Y:S01]  /*216d0*/  IMAD.WIDE R154, R0.reuse, 0x2, R222 ;  /* 0x00000002009a7825 */ /* 0x041fe200078e02de */
[----:B------:R-:W-:Y:S02]  /*216e0*/  LOP3.LUT P2, RZ, R23, 0x1, RZ, 0xc0, !PT ;  /* 0x0000000117ff7812 */ /* 0x000fe4000784c0ff */
[----:B------:R-:W4:Y:S01]  /*216f0*/  LDG.E.U16 R199, desc[UR56][R158.64] ;  /* 0x000000389ec77981 */ /* 0x000f22000c1e1500 */
[----:B-1----:R-:W-:-:S03]  /*21700*/  IMAD.WIDE R14, R0, 0x2, R250 ;  /* 0x00000002000e7825 */ /* 0x002fc600078e02fa */
[----:B------:R0:W4:Y:S04]  /*21710*/  LDG.E.U16 R160, desc[UR56][R154.64] ;  /* 0x000000389aa07981 */ /* 0x000128000c1e1500 */
[----:B------:R-:W4:Y:S04]  /*21720*/  LDG.E.U16 R23, desc[UR56][R152.64] ;  /* 0x0000003898177981 */ /* 0x000f28000c1e1500 */
[----:B------:R-:W4:Y:S01]  /*21730*/  LDG.E.U16 R239, desc[UR56][R14.64] ;  /* 0x000000380eef7981 */ /* 0x000f22000c1e1500 */
[----:B0-----:R-:W-:-:S03]  /*21740*/  IMAD.WIDE R154, R0, 0x2, R186 ;  /* 0x00000002009a7825 */ /* 0x001fc600078e02ba */
[----:B------:R-:W4:Y:S04]  /*21750*/  LDL.64 R186, [R1+0x1930] ;  /* 0x0019300001ba7983 */ /* 0x000f280000100a00 */
[----:B------:R-:W4:Y:S01]  /*21760*/  LDL.64 R222, [R1+0x1940] ;  /* 0x0019400001de7983 */ /* 0x000f220000100a00 */
[----:B--2---:R-:W-:-:S03]  /*21770*/  IMAD.WIDE R156, R0, 0x2, R220 ;  /* 0x00000002009c7825 */ /* 0x004fc600078e02dc */
[----:B------:R-:W2:Y:S04]  /*21780*/  LDG.E.U16 R230, desc[UR56][R154.64] ;  /* 0x000000389ae67981 */ /* 0x000ea8000c1e1500 */
[----:B------:R-:W2:Y:S01]  /*21790*/  LDL.64 R220, [R1+0x1938] ;  /* 0x0019380001dc7983 */ /* 0x000ea20000100a00 */
[----:B------:R-:W-:-:S03]  /*217a0*/  IMAD.WIDE R158, R0, 0x2, R244 ;  /* 0x00000002009e7825 */ /* 0x000fc600078e02f4 */
[----:B------:R-:W2:Y:S04]  /*217b0*/  LDG.E.U16 R231, desc[UR56][R156.64] ;  /* 0x000000389ce77981 */ /* 0x000ea8000c1e1500 */
[----:B------:R0:W2:Y:S02]  /*217c0*/  LDG.E.U16 R232, desc[UR56][R158.64] ;  /* 0x000000389ee87981 */ /* 0x0000a4000c1e1500 */
[----:B0-----:R-:W-:-:S04]  /*217d0*/  IMAD.WIDE R158, R0, 0x2, R226 ;  /* 0x00000002009e7825 */ /* 0x001fc800078e02e2 */
[C---:B---3--:R-:W-:Y:S02]  /*217e0*/  IMAD.WIDE R152, R0.reuse, 0x2, R218 ;  /* 0x0000000200987825 */ /* 0x048fe400078e02da */
[----:B------:R-:W3:Y:S02]  /*217f0*/  LDL.64 R218, [R1+0x1928] ;  /* 0x0019280001da7983 */ /* 0x000ee40000100a00 */
[C---:B------:R-:W-:Y:S02]  /*21800*/  IMAD.WIDE R14, R0.reuse, 0x2, R212 ;  /* 0x00000002000e7825 */ /* 0x040fe400078e02d4 */
[----:B------:R-:W3:Y:S04]  /*21810*/  LDL.64 R212, [R1+0x1920] ;  /* 0x0019200001d47983 */ /* 0x000ee80000100a00 */
[----:B------:R-:W-:Y:S01]  /*21820*/  STL [R1+0x9ac], R229 ;  /* 0x0009ace501007387 */ /* 0x000fe20000100800 */
[----:B----4-:R-:W-:-:S03]  /*21830*/  IMAD.WIDE R154, R0, 0x2, R182 ;  /* 0x00000002009a7825 */ /* 0x010fc600078e02b6 */
[----:B------:R0:W-:Y:S04]  /*21840*/  STL [R1+0x9a8], R228 ;  /* 0x0009a8e401007387 */ /* 0x0001e80000100800 */
[----:B------:R1:W-:Y:S04]  /*21850*/  STL [R1+0x9a4], R217 ;  /* 0x0009a4d901007387 */ /* 0x0003e80000100800 */
[----:B------:R-:W4:Y:S04]  /*21860*/  LDL.64 R182, [R1+0x1918] ;  /* 0x0019180001b67983 */ /* 0x000f280000100a00 */
[----:B0-----:R-:W4:Y:S04]  /*21870*/  LDG.E.U16 R228, desc[UR56][R14.64] ;  /* 0x000000380ee47981 */ /* 0x001f28000c1e1500 */
[----:B-1----:R0:W4:Y:S04]  /*21880*/  LDG.E.U16 R217, desc[UR56][R158.64] ;  /* 0x000000389ed97981 */ /* 0x002128000c1e1500 */
[----:B------:R1:W4:Y:S01]  /*21890*/  LDG.E.U16 R229, desc[UR56][R152.64] ;  /* 0x0000003898e57981 */ /* 0x000322000c1e1500 */
[----:B0-----:R-:W-:-:S04]  /*218a0*/  IMAD.WIDE R158, R0, 0x2, R186 ;  /* 0x00000002009e7825 */ /* 0x001fc800078e02ba */
[C---:B--2---:R-:W-:Y:S01]  /*218b0*/  IMAD.WIDE R14, R0.reuse, 0x2, R220 ;  /* 0x00000002000e7825 */ /* 0x044fe200078e02dc */
[----:B------:R-:W2:Y:S04]  /*218c0*/  LDG.E.U16 R240, desc[UR56][R158.64] ;  /* 0x000000389ef07981 */ /* 0x000ea8000c1e1500 */
[----:B------:R-:W2:Y:S04]  /*218d0*/  LDL.64 R220, [R1+0x1910] ;  /* 0x0019100001dc7983 */ /* 0x000ea80000100a00 */
[----:B------:R-:W-:Y:S04]  /*218e0*/  STL [R1+0x9a0], R199 ;  /* 0x0009a0c701007387 */ /* 0x000fe80000100800 */
[----:B------:R0:W-:Y:S04]  /*218f0*/  STL [R1+0x99c], R179 ;  /* 0x00099cb301007387 */ /* 0x0001e80000100800 */
[----:B------:R-:W-:Y:S04]  /*21900*/  STL [R1+0x998], R160 ;  /* 0x000998a001007387 */ /* 0x000fe80000100800 */
[----:B------:R1:W-:Y:S04]  /*21910*/  STL [R1+0x994], R23 ;  /* 0x0009941701007387 */ /* 0x0003e80000100800 */
[----:B------:R-:W-:Y:S04]  /*21920*/  STL [R1+0x990], R239 ;  /* 0x000990ef01007387 */ /* 0x000fe80000100800 */
[----:B------:R-:W2:Y:S01]  /*21930*/  LDL.64 R186, [R1+0x1908] ;  /* 0x0019080001ba7983 */ /* 0x000ea20000100a00 */
[----:B------:R-:W-:-:S03]  /*21940*/  IMAD.WIDE R156, R0, 0x2, R224 ;  /* 0x00000002009c7825 */ /* 0x000fc600078e02e0 */
[----:B0-----:R-:W2:Y:S04]  /*21950*/  LDG.E.U16 R179, desc[UR56][R154.64] ;  /* 0x000000389ab37981 */ /* 0x001ea8000c1e1500 */
[----:B------:R3:W2:Y:S01]  /*21960*/  LDG.E.U16 R199, desc[UR56][R156.64] ;  /* 0x000000389cc77981 */ /* 0x0006a2000c1e1500 */
[----:B-1----:R-:W-:-:S03]  /*21970*/  IMAD.WIDE R152, R0, 0x2, R222 ;  /* 0x0000000200987825 */ /* 0x002fc600078e02de */
[----:B------:R-:W2:Y:S04]  /*21980*/  LDG.E.U16 R23, desc[UR56][R14.64] ;  /* 0x000000380e177981 */ /* 0x000ea8000c1e1500 */
[----:B------:R4:W2:Y:S04]  /*21990*/  LDG.E.U16 R160, desc[UR56][R152.64] ;  /* 0x0000003898a07981 */ /* 0x0008a8000c1e1500 */
[----:B------:R-:W2:Y:S04]  /*219a0*/  LDL.64 R226, [R1+0x18f8] ;  /* 0x0018f80001e27983 */ /* 0x000ea80000100a00 */
[----:B------:R-:W2:Y:S04]  /*219b0*/  LDL.64 R224, [R1+0x18f0] ;  /* 0x0018f00001e07983 */ /* 0x000ea80000100a00 */
[----:B------:R-:W2:Y:S01]  /*219c0*/  LDL.64 R222, [R1+0x18e0] ;  /* 0x0018e00001de7983 */ /* 0x000ea20000100a00 */
[----:B---3--:R-:W-:-:S03]  /*219d0*/  IMAD.WIDE R156, R0, 0x2, R218 ;  /* 0x00000002009c7825 */ /* 0x008fc600078e02da */
[----:B------:R-:W3:Y:S01]  /*219e0*/  LDL.64 R218, [R1+0x1900] ;  /* 0x0019000001da7983 */ /* 0x000ee20000100a00 */
[----:B------:R-:W-:-:S03]  /*219f0*/  IMAD.WIDE R154, R0, 0x2, R212 ;  /* 0x00000002009a7825 */ /* 0x000fc600078e02d4 */
[----:B------:R-:W3:Y:S01]  /*21a00*/  LDL.64 R212, [R1+0x18e8] ;  /* 0x0018e80001d47983 */ /* 0x000ee20000100a00 */
[----:B----4-:R-:W-:-:S03]  /*21a10*/  IMAD.WIDE R152, R0, 0x2, R182 ;  /* 0x0000000200987825 */ /* 0x010fc600078e02b6 */
[----:B------:R-:W4:Y:S01]  /*21a20*/  LDL.64 R182, [R1+0x18d8] ;  /* 0x0018d80001b67983 */ /* 0x000f220000100a00 */
[----:B--2---:R-:W-:-:S03]  /*21a30*/  IMAD.WIDE R14, R0, 0x2, R220 ;  /* 0x00000002000e7825 */ /* 0x004fc600078e02dc */
[----:B------:R-:W2:Y:S04]  /*21a40*/  LDL.64 R220, [R1+0x18d0] ;  /* 0x0018d00001dc7983 */ /* 0x000ea80000100a00 */
[----:B------:R0:W-:Y:S04]  /*21a50*/  STL [R1+0x98c], R232 ;  /* 0x00098ce801007387 */ /* 0x0001e80000100800 */
[----:B------:R1:W-:Y:S04]  /*21a60*/  STL [R1+0x988], R231 ;  /* 0x000988e701007387 */ /* 0x0003e80000100800 */
[----:B------:R-:W-:Y:S04]  /*21a70*/  STL [R1+0x984], R230 ;  /* 0x000984e601007387 */ /* 0x000fe80000100800 */
[----:B------:R1:W-:Y:S04]  /*21a80*/  STL [R1+0x980], R229 ;  /* 0x000980e501007387 */ /* 0x0003e80000100800 */
[----:B------:R1:W-:Y:S01]  /*21a90*/  STL [R1+0x97c], R228 ;  /* 0x00097ce401007387 */ /* 0x0003e20000100800 */
[----:B------:R-:W-:-:S03]  /*21aa0*/  IMAD.WIDE R158, R0, 0x2, R186 ;  /* 0x00000002009e7825 */ /* 0x000fc600078e02ba */
[----:B------:R-:W2:Y:S04]  /*21ab0*/  LDL.64 R186, [R1+0x18c8] ;  /* 0x0018c80001ba7983 */ /* 0x000ea80000100a00 */
[----:B0-----:R-:W2:Y:S04]  /*21ac0*/  LDG.E.U16 R232, desc[UR56][R156.64] ;  /* 0x000000389ce87981 */ /* 0x001ea8000c1e1500 */
[----:B-1----:R0:W2:Y:S04]  /*21ad0*/  LDG.E.U16 R231, desc[UR56][R154.64] ;  /* 0x000000389ae77981 */ /* 0x0020a8000c1e1500 */
[----:B------:R-:W2:Y:S04]  /*21ae0*/  LDG.E.U16 R229, desc[UR56][R14.64] ;  /* 0x000000380ee57981 */ /* 0x000ea8000c1e1500 */
[----:B------:R1:W2:Y:S01]  /*21af0*/  LDG.E.U16 R230, desc[UR56][R152.64] ;  /* 0x0000003898e67981 */ /* 0x0002a2000c1e1500 */
[----:B0-----:R-:W-:-:S03]  /*21b00*/  IMAD.WIDE R154, R0, 0x2, R226 ;  /* 0x00000002009a7825 */ /* 0x001fc600078e02e2 */
[----:B------:R-:W2:Y:S01]  /*21b10*/  LDG.E.U16 R228, desc[UR56][R158.64] ;  /* 0x000000389ee47981 */ /* 0x000ea2000c1e1500 */
[----:B-1----:R-:W-:-:S04]  /*21b20*/  IMAD.WIDE R152, R0, 0x2, R224 ;  /* 0x0000000200987825 */ /* 0x002fc800078e02e0 */
[C---:B---3--:R-:W-:Y:S02]  /*21b30*/  IMAD.WIDE R156, R0.reuse, 0x2, R218 ;  /* 0x00000002009c7825 */ /* 0x048fe400078e02da */
[----:B------:R-:W3:Y:S02]  /*21b40*/  LDL.64 R218, [R1+0x18c0] ;  /* 0x0018c00001da7983 */ /* 0x000ee40000100a00 */
[C---:B------:R-:W-:Y:S02]  /*21b50*/  IMAD.WIDE R14, R0.reuse, 0x2, R212 ;  /* 0x00000002000e7825 */ /* 0x040fe400078e02d4 */
[----:B------:R-:W3:Y:S04]  /*21b60*/  LDL.64 R212, [R1+0x18b8] ;  /* 0x0018b80001d47983 */ /* 0x000ee80000100a00 */
[----:B------:R0:W-:Y:S04]  /*21b70*/  STL [R1+0x978], R217 ;  /* 0x000978d901007387 */ /* 0x0001e80000100800 */
[----:B------:R1:W-:Y:S04]  /*21b80*/  STL [R1+0x974], R199 ;  /* 0x000974c701007387 */ /* 0x0003e80000100800 */
[----:B------:R1:W-:Y:S04]  /*21b90*/  STL [R1+0x970], R179 ;  /* 0x000970b301007387 */ /* 0x0003e80000100800 */
[----:B0-----:R4:W3:Y:S04]  /*21ba0*/  LDG.E.U16 R217, desc[UR56][R156.64] ;  /* 0x000000389cd97981 */ /* 0x0018e8000c1e1500 */
[----:B------:R0:W-:Y:S04]  /*21bb0*/  STL [R1+0x96c], R160 ;  /* 0x00096ca001007387 */ /* 0x0001e80000100800 */
[----:B------:R0:W-:Y:S01]  /*21bc0*/  STL [R1+0x968], R23 ;  /* 0x0009681701007387 */ /* 0x0001e20000100800 */
[----:B----4-:R-:W-:-:S03]  /*21bd0*/  IMAD.WIDE R156, R0, 0x2, R182 ;  /* 0x00000002009c7825 */ /* 0x010fc600078e02b6 */
[----:B------:R-:W4:Y:S04]  /*21be0*/  LDL.64 R182, [R1+0x18b0] ;  /* 0x0018b00001b67983 */ /* 0x000f280000100a00 */
[----:B-1----:R2:W4:Y:S04]  /*21bf0*/  LDG.E.U16 R199, desc[UR56][R154.64] ;  /* 0x000000389ac77981 */ /* 0x002528000c1e1500 */
[----:B------:R1:W4:Y:S01]  /*21c00*/  LDG.E.U16 R179, desc[UR56][R152.64] ;  /* 0x0000003898b37981 */ /* 0x000322000c1e1500 */
[----:B------:R-:W-:-:S03]  /*21c10*/  IMAD.WIDE R158, R0, 0x2, R222 ;  /* 0x00000002009e7825 */ /* 0x000fc600078e02de */
[----:B0-----:R3:W4:Y:S04]  /*21c20*/  LDG.E.U16 R160, desc[UR56][R14.64] ;  /* 0x000000380ea07981 */ /* 0x001728000c1e1500 */
[----:B------:R-:W4:Y:S04]  /*21c30*/  LDL.64 R226, [R1+0x1898] ;  /* 0x0018980001e27983 */ /* 0x000f280000100a00 */
[----:B------:R-:W4:Y:S04]  /*21c40*/  LDL.64 R224, [R1+0x1890] ;  /* 0x0018900001e07983 */ /* 0x000f280000100a00 */
[----:B------:R0:W4:Y:S04]  /*21c50*/  LDG.E.U16 R23, desc[UR56][R158.64] ;  /* 0x000000389e177981 */ /* 0x000128000c1e1500 */
[----:B------:R4:W4:Y:S01]  /*21c60*/  LDG.E.U16 R239, desc[UR56][R156.64] ;  /* 0x000000389cef7981 */ /* 0x000922000c1e1500 */
[----:B--2---:R-:W-:-:S03]  /*21c70*/  IMAD.WIDE R154, R0, 0x2, R220 ;  /* 0x00000002009a7825 */ /* 0x004fc600078e02dc */
[----:B------:R-:W2:Y:S04]  /*21c80*/  LDL.64 R220, [R1+0x18a8] ;  /* 0x0018a80001dc7983 */ /* 0x000ea80000100a00 */
[----:B------:R2:W2:Y:S01]  /*21c90*/  LDG.E.U16 R243, desc[UR56][R154.64] ;  /* 0x000000389af37981 */ /* 0x0004a2000c1e1500 */
[----:B-1----:R-:W-:-:S03]  /*21ca0*/  IMAD.WIDE R152, R0, 0x2, R186 ;  /* 0x0000000200987825 */ /* 0x002fc600078e02ba */
[----:B------:R-:W2:Y:S01]  /*21cb0*/  LDL.64 R186, [R1+0x18a0] ;  /* 0x0018a00001ba7983 */ /* 0x000ea20000100a00 */
[----:B---3--:R-:W-:-:S03]  /*21cc0*/  IMAD.WIDE R14, R0, 0x2, R218 ;  /* 0x00000002000e7825 */ /* 0x008fc600078e02da */
[----:B------:R-:W3:Y:S04]  /*21cd0*/  LDL.64 R218, [R1+0x1888] ;  /* 0x0018880001da7983 */ /* 0x000ee80000100a00 */
[----:B------:R1:W-:Y:S01]  /*21ce0*/  STL [R1+0x964], R240 ;  /* 0x000964f001007387 */ /* 0x0003e20000100800 */
[----:B0-----:R-:W-:-:S03]  /*21cf0*/  IMAD.WIDE R158, R0, 0x2, R212 ;  /* 0x00000002009e7825 */ /* 0x001fc600078e02d4 */
[----:B------:R0:W-:Y:S04]  /*21d00*/  STL [R1+0x960], R232 ;  /* 0x000960e801007387 */ /* 0x0001e80000100800 */
[----:B------:R-:W-:Y:S04]  /*21d10*/  STL [R1+0x95c], R231 ;  /* 0x00095ce701007387 */ /* 0x000fe80000100800 */
[----:B------:R0:W-:Y:S04]  /*21d20*/  STL [R1+0x958], R230 ;  /* 0x000958e601007387 */ /* 0x0001e80000100800 */
[----:B------:R2:W-:Y:S04]  /*21d30*/  STL [R1+0x954], R229 ;  /* 0x000954e501007387 */ /* 0x0005e80000100800 */
[----:B------:R-:W3:Y:S04]  /*21d40*/  LDL.64 R212, [R1+0x1878] ;  /* 0x0018780001d47983 */ /* 0x000ee80000100a00 */
[----:B-1----:R1:W3:Y:S01]  /*21d50*/  LDG.E.U16 R240, desc[UR56][R152.64] ;  /* 0x0000003898f07981 */ /* 0x0022e2000c1e1500 */
[----:B----4-:R-:W-:-:S03]  /*21d60*/  IMAD.WIDE R156, R0, 0x2, R182 ;  /* 0x00000002009c7825 */ /* 0x010fc600078e02b6 */
[----:B------:R-:W4:Y:S04]  /*21d70*/  LDL.64 R182, [R1+0x1870] ;  /* 0x0018700001b67983 */ /* 0x000f280000100a00 */
[----:B0-----:R0:W4:Y:S04]  /*21d80*/  LDG.E.U16 R232, desc[UR56][R14.64] ;  /* 0x000000380ee87981 */ /* 0x001128000c1e1500 */
[----:B------:R-:W4:Y:S04]  /*21d90*/  LDL.64 R222, [R1+0x1880] ;  /* 0x0018800001de7983 */ /* 0x000f280000100a00 */
[----:B------:R-:W4:Y:S04]  /*21da0*/  LDG.E.U16 R230, desc[UR56][R156.64] ;  /* 0x000000389ce67981 */ /* 0x000f28000c1e1500 */
[----:B------:R0:W4:Y:S01]  /*21db0*/  LDG.E.U16 R231, desc[UR56][R158.64] ;  /* 0x000000389ee77981 */ /* 0x000122000c1e1500 */
[----:B--2---:R-:W-:-:S03]  /*21dc0*/  IMAD.WIDE R154, R0, 0x2, R220 ;  /* 0x00000002009a7825 */ /* 0x004fc600078e02dc */
[----:B------:R-:W2:Y:S01]  /*21dd0*/  LDL.64 R220, [R1+0x1868] ;  /* 0x0018680001dc7983 */ /* 0x000ea20000100a00 */
[----:B-1----:R-:W-:-:S03]  /*21de0*/  IMAD.WIDE R152, R0, 0x2, R186 ;  /* 0x0000000200987825 */ /* 0x002fc600078e02ba */
[----:B------:R-:W2:Y:S04]  /*21df0*/  LDG.E.U16 R229, desc[UR56][R154.64] ;  /* 0x000000389ae57981 */ /* 0x000ea8000c1e1500 */
[----:B------:R-:W2:Y:S04]  /*21e00*/  LDL.64 R186, [R1+0x1860] ;  /* 0x0018600001ba7983 */ /* 0x000ea80000100a00 */
[----:B------:R1:W-:Y:S04]  /*21e10*/  STL [R1+0x950], R228 ;  /* 0x000950e401007387 */ /* 0x0003e80000100800 */
[----:B------:R0:W-:Y:S04]  /*21e20*/  STL [R1+0x94c], R217 ;  /* 0x00094cd901007387 */ /* 0x0001e80000100800 */
[----:B------:R0:W-:Y:S04]  /*21e30*/  STL [R1+0x948], R199 ;  /* 0x000948c701007387 */ /* 0x0001e80000100800 */
[----:B------:R3:W-:Y:S04]  /*21e40*/  STL [R1+0x944], R179 ;  /* 0x000944b301007387 */ /* 0x0007e80000100800 */
[----:B------:R-:W-:Y:S04]  /*21e50*/  STL [R1+0x940], R160 ;  /* 0x000940a001007387 */ /* 0x000fe80000100800 */
[----:B-1----:R1:W2:Y:S01]  /*21e60*/  LDG.E.U16 R228, desc[UR56][R152.64] ;  /* 0x0000003898e47981 */ /* 0x0022a2000c1e1500 */
[----:B0-----:R-:W-:-:S04]  /*21e70*/  IMAD.WIDE R14, R0, 0x2, R226 ;  /* 0x00000002000e7825 */ /* 0x001fc800078e02e2 */
[C---:B------:R-:W-:Y:S01]  /*21e80*/  IMAD.WIDE R158, R0.reuse, 0x2, R224 ;  /* 0x00000002009e7825 */ /* 0x040fe200078e02e0 */
[----:B------:R4:W2:Y:S04]  /*21e90*/  LDG.E.U16 R217, desc[UR56][R14.64] ;  /* 0x000000380ed97981 */ /* 0x0008a8000c1e1500 */
[----:B------:R2:W2:Y:S01]  /*21ea0*/  LDG.E.U16 R199, desc[UR56][R158.64] ;  /* 0x000000389ec77981 */ /* 0x0004a2000c1e1500 */
[----:B---3--:R-:W-:-:S03]  /*21eb0*/  IMAD.WIDE R156, R0, 0x2, R218 ;  /* 0x00000002009c7825 */ /* 0x008fc600078e02da */
[----:B------:R-:W3:Y:S04]  /*21ec0*/  LDL.64 R218, [R1+0x1858] ;  /* 0x0018580001da7983 */ /* 0x000ee80000100a00 */
[----:B------:R0:W3:Y:S01]  /*21ed0*/  LDG.E.U16 R179, desc[UR56][R156.64] ;  /* 0x000000389cb37981 */ /* 0x0000e2000c1e1500 */
[----:B-1----:R-:W-:-:S03]  /*21ee0*/  IMAD.WIDE R152, R0, 0x2, R212 ;  /* 0x0000000200987825 */ /* 0x002fc600078e02d4 */
[----:B------:R-:W3:Y:S01]  /*21ef0*/  LDL.64 R212, [R1+0x1850] ;  /* 0x0018500001d47983 */ /* 0x000ee20000100a00 */
[----:B----4-:R-:W-:-:S03]  /*21f00*/  IMAD.WIDE R14, R0, 0x2, R182 ;  /* 0x00000002000e7825 */ /* 0x010fc600078e02b6 */
[----:B------:R-:W4:Y:S04]  /*21f10*/  LDL.64 R182, [R1+0x1848] ;  /* 0x0018480001b67983 */ /* 0x000f280000100a00 */
[----:B------:R1:W-:Y:S04]  /*21f20*/  STL [R1+0x93c], R23 ;  /* 0x00093c1701007387 */ /* 0x0003e80000100800 */
[----:B------:R0:W-:Y:S04]  /*21f30*/  STL [R1+0x938], R239 ;  /* 0x000938ef01007387 */ /* 0x0001e80000100800 */
[----:B------:R-:W-:Y:S04]  /*21f40*/  STL [R1+0x934], R243 ;  /* 0x000934f301007387 */ /* 0x000fe80000100800 */
[----:B------:R-:W-:Y:S01]  /*21f50*/  STL [R1+0x930], R240 ;  /* 0x000930f001007387 */ /* 0x000fe20000100800 */
[----:B------:R-:W-:-:S03]  /*21f60*/  IMAD.WIDE R154, R0, 0x2, R222 ;  /* 0x00000002009a7825 */ /* 0x000fc600078e02de */
[----:B-1----:R-:W4:Y:S04]  /*21f70*/  LDG.E.U16 R23, desc[UR56][R152.64] ;  /* 0x0000003898177981 */ /* 0x002f28000c1e1500 */
[----:B------:R3:W4:Y:S04]  /*21f80*/  LDG.E.U16 R160, desc[UR56][R154.64] ;  /* 0x000000389aa07981 */ /* 0x000728000c1e1500 */
[----:B0-----:R4:W4:Y:S01]  /*21f90*/  LDG.E.U16 R239, desc[UR56][R14.64] ;  /* 0x000000380eef7981 */ /* 0x001922000c1e1500 */
[----:B--2---:R-:W-:-:S03]  /*21fa0*/  IMAD.WIDE R158, R0, 0x2, R220 ;  /* 0x00000002009e7825 */ /* 0x004fc600078e02dc */
[----:B------:R-:W2:Y:S04]  /*21fb0*/  LDL.64 R220, [R1+0x1840] ;  /* 0x0018400001dc7983 */ /* 0x000ea80000100a00 */
[----:B------:R0:W-:Y:S04]  /*21fc0*/  STL [R1+0x92c], R232 ;  /* 0x00092ce801007387 */ /* 0x0001e80000100800 */
[----:B------:R-:W2:Y:S04]  /*21fd0*/  LDL.64 R226, [R1+0x1838] ;  /* 0x0018380001e27983 */ /* 0x000ea80000100a00 */
[----:B------:R-:W2:Y:S04]  /*21fe0*/  LDL.64 R224, [R1+0x1830] ;  /* 0x0018300001e07983 */ /* 0x000ea80000100a00 */
[----:B------:R-:W2:Y:S04]  /*21ff0*/  LDL.64 R222, [R1+0x1820] ;  /* 0x0018200001de7983 */ /* 0x000ea80000100a00 */
[----:B0-----:R2:W2:Y:S01]  /*22000*/  LDG.E.U16 R232, desc[UR56][R158.64] ;  /* 0x000000389ee87981 */ /* 0x0014a2000c1e1500 */
[----:B------:R-:W-:-:S03]  /*22010*/  IMAD.WIDE R156, R0, 0x2, R186 ;  /* 0x00000002009c7825 */ /* 0x000fc600078e02ba */
[----:B------:R-:W2:Y:S01]  /*22020*/  LDL.64 R186, [R1+0x1828] ;  /* 0x0018280001ba7983 */ /* 0x000ea20000100a00 */
[----:B---3--:R-:W-:-:S03]  /*22030*/  IMAD.WIDE R154, R0, 0x2, R218 ;  /* 0x00000002009a7825 */ /* 0x008fc600078e02da */
[----:B------:R-:W3:Y:S01]  /*22040*/  LDL.64 R218, [R1+0x1818] ;  /* 0x0018180001da7983 */ /* 0x000ee20000100a00 */
[----:B------:R-:W-:-:S03]  /*22050*/  IMAD.WIDE R152, R0, 0x2, R212 ;  /* 0x0000000200987825 */ /* 0x000fc600078e02d4 */
[----:B------:R-:W3:Y:S01]  /*22060*/  LDL.64 R212, [R1+0x1810] ;  /* 0x0018100001d47983 */ /* 0x000ee20000100a00 */
[----:B----4-:R-:W-:-:S03]  /*22070*/  IMAD.WIDE R14, R0, 0x2, R182 ;  /* 0x00000002000e7825 */ /* 0x010fc600078e02b6 */
[----:B------:R-:W4:Y:S04]  /*22080*/  LDL.64 R182, [R1+0x1808] ;  /* 0x0018080001b67983 */ /* 0x000f280000100a00 */
[----:B------:R-:W-:Y:S04]  /*22090*/  STL [R1+0x928], R231 ;  /* 0x000928e701007387 */ /* 0x000fe80000100800 */
[----:B------:R-:W-:Y:S04]  /*220a0*/  STL [R1+0x924], R230 ;  /* 0x000924e601007387 */ /* 0x000fe80000100800 */
[----:B------:R0:W-:Y:S04]  /*220b0*/  STL [R1+0x920], R229 ;  /* 0x000920e501007387 */ /* 0x0001e80000100800 */
[----:B------:R1:W-:Y:S04]  /*220c0*/  STL [R1+0x91c], R228 ;  /* 0x00091ce401007387 */ /* 0x0003e80000100800 */
[----:B------:R2:W-:Y:S04]  /*220d0*/  STL [R1+0x918], R217 ;  /* 0x000918d901007387 */ /* 0x0005e80000100800 */
[----:B0-----:R0:W4:Y:S04]  /*220e0*/  LDG.E.U16 R229, desc[UR56][R152.64] ;  /* 0x0000003898e57981 */ /* 0x001128000c1e1500 */
[----:B------:R0:W4:Y:S04]  /*220f0*/  LDG.E.U16 R231, desc[UR56][R156.64] ;  /* 0x000000389ce77981 */ /* 0x000128000c1e1500 */
[----:B------:R0:W4:Y:S04]  /*22100*/  LDG.E.U16 R230, desc[UR56][R154.64] ;  /* 0x000000389ae67981 */ /* 0x000128000c1e1500 */
[----:B-1----:R1:W4:Y:S01]  /*22110*/  LDG.E.U16 R228, desc[UR56][R14.64] ;  /* 0x000000380ee47981 */ /* 0x002322000c1e1500 */
[----:B--2---:R-:W-:-:S03]  /*22120*/  IMAD.WIDE R158, R0, 0x2, R220 ;  /* 0x00000002009e7825 */ /* 0x004fc600078e02dc */
[----:B------:R-:W2:Y:S04]  /*22130*/  LDL.64 R220, [R1+0x1800] ;  /* 0x0018000001dc7983 */ /* 0x000ea80000100a00 */
[----:B------:R3:W2:Y:S01]  /*22140*/  LDG.E.U16 R217, desc[UR56][R158.64] ;  /* 0x000000389ed97981 */ /* 0x0006a2000c1e1500 */
[----:B0-----:R-:W-:-:S03]  /*22150*/  IMAD.WIDE R152, R0, 0x2, R186 ;  /* 0x0000000200987825 */ /* 0x001fc600078e02ba */
[----:B------:R-:W2:Y:S04]  /*22160*/  LDL.64 R186, [R1+0x17f8] ;  /* 0x0017f80001ba7983 */ /* 0x000ea80000100a00 */
[----:B------:R0:W-:Y:S04]  /*22170*/  STL [R1+0x914], R199 ;  /* 0x000914c701007387 */ /* 0x0001e80000100800 */
[----:B------:R-:W-:Y:S01]  /*22180*/  STL [R1+0x910], R179 ;  /* 0x000910b301007387 */ /* 0x000fe20000100800 */
[----:B------:R-:W-:-:S03]  /*22190*/  IMAD.WIDE R156, R0, 0x2, R226 ;  /* 0x00000002009c7825 */ /* 0x000fc600078e02e2 */
[----:B------:R1:W-:Y:S04]  /*221a0*/  STL [R1+0x90c], R160 ;  /* 0x00090ca001007387 */ /* 0x0003e80000100800 */
[----:B------:R1:W-:Y:S04]  /*221b0*/  STL [R1+0x908], R23 ;  /* 0x0009081701007387 */ /* 0x0003e80000100800 */
[----:B------:R3:W-:Y:S04]  /*221c0*/  STL [R1+0x904], R239 ;  /* 0x000904ef01007387 */ /* 0x0007e80000100800 */
[----:B0-----:R0:W2:Y:S01]  /*221d0*/  LDG.E.U16 R199, desc[UR56][R156.64] ;  /* 0x000000389cc77981 */ /* 0x0010a2000c1e1500 */
[----:B------:R-:W-:-:S03]  /*221e0*/  IMAD.WIDE R154, R0, 0x2, R224 ;  /* 0x00000002009a7825 */ /* 0x000fc600078e02e0 */
[----:B-1----:R-:W2:Y:S01]  /*221f0*/  LDG.E.U16 R160, desc[UR56][R152.64] ;  /* 0x0000003898a07981 */ /* 0x002ea2000c1e1500 */
[----:B------:R-:W-:-:S03]  /*22200*/  IMAD.WIDE R14, R0, 0x2, R222 ;  /* 0x00000002000e7825 */ /* 0x000fc600078e02de */
[----:B------:R4:W2:Y:S04]  /*22210*/  LDG.E.U16 R179, desc[UR56][R154.64] ;  /* 0x000000389ab37981 */ /* 0x0008a8000c1e1500 */
[----:B------:R1:W2:Y:S04]  /*22220*/  LDG.E.U16 R23, desc[UR56][R14.64] ;  /* 0x000000380e177981 */ /* 0x0002a8000c1e1500 */
[----:B------:R-:W2:Y:S04]  /*22230*/  LDL.64 R226, [R1+0x17d8] ;  /* 0x0017d80001e27983 */ /* 0x000ea80000100a00 */
[----:B------:R-:W2:Y:S04]  /*22240*/  LDL.64 R224, [R1+0x17d0] ;  /* 0x0017d00001e07983 */ /* 0x000ea80000100a00 */
[----:B------:R-:W2:Y:S01]  /*22250*/  LDL.64 R222, [R1+0x17c0] ;  /* 0x0017c00001de7983 */ /* 0x000ea20000100a00 */
[----:B---3--:R-:W-:-:S03]  /*22260*/  IMAD.WIDE R158, R0, 0x2, R218 ;  /* 0x00000002009e7825 */ /* 0x008fc600078e02da */
[----:B------:R-:W3:Y:S04]  /*22270*/  LDL.64 R218, [R1+0x17f0] ;  /* 0x0017f00001da7983 */ /* 0x000ee80000100a00 */
[----:B------:R3:W3:Y:S01]  /*22280*/  LDG.E.U16 R239, desc[UR56][R158.64] ;  /* 0x000000389eef7981 */ /* 0x0006e2000c1e1500 */
[----:B0-----:R-:W-:-:S03]  /*22290*/  IMAD.WIDE R156, R0, 0x2, R212 ;  /* 0x00000002009c7825 */ /* 0x001fc600078e02d4 */
[----:B------:R-:W3:Y:S04]  /*222a0*/  LDL.64 R212, [R1+0x17e8] ;  /* 0x0017e80001d47983 */ /* 0x000ee80000100a00 */
[----:B------:R0:W3:Y:S01]  /*222b0*/  LDG.E.U16 R244, desc[UR56][R156.64] ;  /* 0x000000389cf47981 */ /* 0x0000e2000c1e1500 */
[----:B----4-:R-:W-:-:S03]  /*222c0*/  IMAD.WIDE R154, R0, 0x2, R182 ;  /* 0x00000002009a7825 */ /* 0x010fc600078e02b6 */
[----:B------:R-:W4:Y:S04]  /*222d0*/  LDL.64 R182, [R1+0x17e0] ;  /* 0x0017e00001b67983 */ /* 0x000f280000100a00 */
[----:B------:R4:W4:Y:S01]  /*222e0*/  LDG.E.U16 R243, desc[UR56][R154.64] ;  /* 0x000000389af37981 */ /* 0x000922000c1e1500 */
[----:B--2---:R-:W-:-:S03]  /*222f0*/  IMAD.WIDE R152, R0, 0x2, R220 ;  /* 0x0000000200987825 */ /* 0x004fc600078e02dc */
[----:B------:R-:W2:Y:S04]  /*22300*/  LDL.64 R220, [R1+0x17c8] ;  /* 0x0017c80001dc7983 */ /* 0x000ea80000100a00 */
[----:B------:R-:W2:Y:S01]  /*22310*/  LDG.E.U16 R240, desc[UR56][R152.64] ;  /* 0x0000003898f07981 */ /* 0x000ea2000c1e1500 */
[----:B-1----:R-:W-:-:S03]  /*22320*/  IMAD.WIDE R14, R0, 0x2, R186 ;  /* 0x00000002000e7825 */ /* 0x002fc600078e02ba */
[----:B------:R-:W2:Y:S04]  /*22330*/  LDL.64 R186, [R1+0x17b8] ;  /* 0x0017b80001ba7983 */ /* 0x000ea80000100a00 */
[----:B------:R1:W-:Y:S04]  /*22340*/  STL [R1+0x900], R232 ;  /* 0x000900e801007387 */ /* 0x0003e80000100800 */
[----:B------:R0:W-:Y:S04]  /*22350*/  STL [R1+0x8fc], R231 ;  /* 0x0008fce701007387 */ /* 0x0001e80000100800 */
[----:B------:R4:W-:Y:S04]  /*22360*/  STL [R1+0x8f8], R230 ;  /* 0x0008f8e601007387 */ /* 0x0009e80000100800 */
[----:B------:R4:W-:Y:S04]  /*22370*/  STL [R1+0x8f4], R229 ;  /* 0x0008f4e501007387 */ /* 0x0009e80000100800 */
[----:B------:R-:W-:Y:S04]  /*22380*/  STL [R1+0x8f0], R228 ;  /* 0x0008f0e401007387 */ /* 0x000fe80000100800 */
[----:B-1----:R-:W2:Y:S01]  /*22390*/  LDG.E.U16 R232, desc[UR56][R14.64] ;  /* 0x000000380ee87981 */ /* 0x002ea2000c1e1500 */
[----:B---3--:R-:W-:-:S03]  /*223a0*/  IMAD.WIDE R158, R0, 0x2, R218 ;  /* 0x00000002009e7825 */ /* 0x008fc600078e02da */
[----:B------:R-:W3:Y:S04]  /*223b0*/  LDL.64 R218, [R1+0x17b0] ;  /* 0x0017b00001da7983 */ /* 0x000ee80000100a00 */
[----:B0-----:R2:W3:Y:S01]  /*223c0*/  LDG.E.U16 R231, desc[UR56][R158.64] ;  /* 0x000000389ee77981 */ /* 0x0014e2000c1e1500 */
[----:B------:R-:W-:-:S03]  /*223d0*/  IMAD.WIDE R156, R0, 0x2, R212 ;  /* 0x00000002009c7825 */ /* 0x000fc600078e02d4 */
[----:B------:R-:W3:Y:S01]  /*223e0*/  LDL.64 R212, [R1+0x17a8] ;  /* 0x0017a80001d47983 */ /* 0x000ee20000100a00 */
[----:B----4-:R-:W-:-:S03]  /*223f0*/  IMAD.WIDE R154, R0, 0x2, R182 ;  /* 0x00000002009a7825 */ /* 0x010fc600078e02b6 */
[----:B------:R-:W4:Y:S04]  /*22400*/  LDG.E.U16 R230, desc[UR56][R156.64] ;  /* 0x000000389ce67981 */ /* 0x000f28000c1e1500 */
[----:B------:R-:W4:Y:S04]  /*22410*/  LDL.64 R182, [R1+0x17a0] ;  /* 0x0017a00001b67983 */ /* 0x000f280000100a00 */
[----:B------:R-:W-:Y:S04]  /*22420*/  STL [R1+0x8ec], R217 ;  /* 0x0008ecd901007387 */ /* 0x000fe80000100800 */
[----:B------:R0:W-:Y:S04]  /*22430*/  STL [R1+0x8e8], R199 ;  /* 0x0008e8c701007387 */ /* 0x0001e80000100800 */
[----:B------:R-:W-:Y:S04]  /*22440*/  STL [R1+0x8e4], R179 ;  /* 0x0008e4b301007387 */ /* 0x000fe80000100800 */
[----:B------:R1:W-:Y:S04]  /*22450*/  STL [R1+0x8e0], R160 ;  /* 0x0008e0a001007387 */ /* 0x0003e80000100800 */
[----:B------:R3:W-:Y:S04]  /*22460*/  STL [R1+0x8dc], R23 ;  /* 0x0008dc1701007387 */ /* 0x0007e80000100800 */
[----:B------:R1:W4:Y:S01]  /*22470*/  LDG.E.U16 R229, desc[UR56][R154.64] ;  /* 0x000000389ae57981 */ /* 0x000322000c1e1500 */
[----:B--2---:R-:W-:-:S03]  /*22480*/  IMAD.WIDE R158, R0, 0x2, R220 ;  /* 0x00000002009e7825 */ /* 0x004fc600078e02dc */
[----:B------:R-:W2:Y:S01]  /*22490*/  LDL.64 R220, [R1+0x1798] ;  /* 0x0017980001dc7983 */ /* 0x000ea20000100a00 */
[----:B------:R-:W-:-:S03]  /*224a0*/  IMAD.WIDE R152, R0, 0x2, R226 ;  /* 0x0000000200987825 */ /* 0x000fc600078e02e2 */
[----:B0-----:R-:W2:Y:S01]  /*224b0*/  LDG.E.U16 R199, desc[UR56][R158.64] ;  /* 0x000000389ec77981 */ /* 0x001ea2000c1e1500 */
[----:B------:R-:W-:-:S03]  /*224c0*/  IMAD.WIDE R14, R0, 0x2, R224 ;  /* 0x00000002000e7825 */ /* 0x000fc600078e02e0 */
[----:B------:R3:W2:Y:S04]  /*224d0*/  LDG.E.U16 R228, desc[UR56][R152.64] ;  /* 0x0000003898e47981 */ /* 0x0006a8000c1e1500 */
[----:B------:R0:W2:Y:S01]  /*224e0*/  LDG.E.U16 R217, desc[UR56][R14.64] ;  /* 0x000000380ed97981 */ /* 0x0000a2000c1e1500 */
[----:B-1----:R-:W-:-:S03]  /*224f0*/  IMAD.WIDE R154, R0, 0x2, R186 ;  /* 0x00000002009a7825 */ /* 0x002fc600078e02ba */
[----:B------:R-:W2:Y:S01]  /*22500*/  LDL.64 R186, [R1+0x1790] ;  /* 0x0017900001ba7983 */ /* 0x000ea20000100a00 */
[----:B------:R-:W-:-:S03]  /*22510*/  IMAD.WIDE R156, R0, 0x2, R222 ;  /* 0x00000002009c7825 */ /* 0x000fc600078e02de */
[----:B------:R-:W2:Y:S04]  /*22520*/  LDG.E.U16 R160, desc[UR56][R154.64] ;  /* 0x000000389aa07981 */ /* 0x000ea8000c1e1500 */
[----:B------:R2:W2:Y:S01]  /*22530*/  LDG.E.U16 R179, desc[UR56][R156.64] ;  /* 0x000000389cb37981 */ /* 0x0004a2000c1e1500 */
[----:B---3--:R-:W-:-:S03]  /*22540*/  IMAD.WIDE R152, R0, 0x2, R218 ;  /* 0x0000000200987825 */ /* 0x008fc600078e02da */
[----:B------:R-:W3:Y:S04]  /*22550*/  LDL.64 R218, [R1+0x1788] ;  /* 0x0017880001da7983 */ /* 0x000ee80000100a00 */
[----:B------:R3:W3:Y:S01]  /*22560*/  LDG.E.U16 R23, desc[UR56][R152.64] ;  /* 0x0000003898177981 */ /* 0x0006e2000c1e1500 */
[----:B0-----:R-:W-:-:S03]  /*22570*/  IMAD.WIDE R14, R0, 0x2, R212 ;  /* 0x00000002000e7825 */ /* 0x001fc600078e02d4 */
[----:B------:R-:W3:Y:S04]  /*22580*/  LDL.64 R212, [R1+0x1780] ;  /* 0x0017800001d47983 */ /* 0x000ee80000100a00 */
[----:B------:R0:W-:Y:S04]  /*22590*/  STL [R1+0x8d8], R239 ;  /* 0x0008d8ef01007387 */ /* 0x0001e80000100800 */
[----:B------:R-:W-:Y:S04]  /*225a0*/  STL [R1+0x8d4], R244 ;  /* 0x0008d4f401007387 */ /* 0x000fe80000100800 */
[----:B------:R-:W-:Y:S01]  /*225b0*/  STL [R1+0x8d0], R243 ;  /* 0x0008d0f301007387 */ /* 0x000fe20000100800 */
[----:B----4-:R-:W-:-:S03]  /*225c0*/  IMAD.WIDE R158, R0, 0x2, R182 ;  /* 0x00000002009e7825 */ /* 0x010fc600078e02b6 */
[----:B------:R-:W4:Y:S04]  /*225d0*/  LDL.64 R226, [R1+0x1778] ;  /* 0x0017780001e27983 */ /* 0x000f280000100a00 */
[----:B------:R-:W-:Y:S04]  /*225e0*/  STL [R1+0x8cc], R240 ;  /* 0x0008ccf001007387 */ /* 0x000fe80000100800 */
[----:B------:R-:W4:Y:S04]  /*225f0*/  LDL.64 R224, [R1+0x1770] ;  /* 0x0017700001e07983 */ /* 0x000f280000100a00 */
[----:B------:R1:W-:Y:S04]  /*22600*/  STL [R1+0x8c8], R232 ;  /* 0x0008c8e801007387 */ /* 0x0003e80000100800 */
[----:B------:R-:W4:Y:S04]  /*22610*/  LDL.64 R182, [R1+0x1768] ;  /* 0x0017680001b67983 */ /* 0x000f280000100a00 */
[----:B0-----:R0:W4:Y:S04]  /*22620*/  LDG.E.U16 R239, desc[UR56][R14.64] ;  /* 0x000000380eef7981 */ /* 0x001128000c1e1500 */
[----:B------:R-:W4:Y:S04]  /*22630*/  LDL.64 R222, [R1+0x1760] ;  /* 0x0017600001de7983 */ /* 0x000f280000100a00 */
[----:B-1----:R4:W4:Y:S01]  /*22640*/  LDG.E.U16 R232, desc[UR56][R158.64] ;  /* 0x000000389ee87981 */ /* 0x002922000c1e1500 */
[----:B--2---:R-:W-:-:S03]  /*22650*/  IMAD.WIDE R156, R0, 0x2, R220 ;  /* 0x00000002009c7825 */ /* 0x004fc600078e02dc */
[----:B------:R-:W2:Y:S01]  /*22660*/  LDL.64 R220, [R1+0x1758] ;  /* 0x0017580001dc7983 */ /* 0x000ea20000100a00 */
[----:B------:R-:W-:-:S03]  /*22670*/  IMAD.WIDE R154, R0, 0x2, R186 ;  /* 0x00000002009a7825 */ /* 0x000fc600078e02ba */
[----:B------:R-:W2:Y:S01]  /*22680*/  LDL.64 R186, [R1+0x1750] ;  /* 0x0017500001ba7983 */ /* 0x000ea20000100a00 */
[----:B---3--:R-:W-:-:S03]  /*22690*/  IMAD.WIDE R152, R0, 0x2, R218 ;  /* 0x0000000200987825 */ /* 0x008fc600078e02da */
[----:B------:R-:W3:Y:S04]  /*226a0*/  LDL.64 R218, [R1+0x1748] ;  /* 0x0017480001da7983 */ /* 0x000ee80000100a00 */
[----:B------:R1:W-:Y:S04]  /*226b0*/  STL [R1+0x8c4], R231 ;  /* 0x0008c4e701007387 */ /* 0x0003e80000100800 */
[----:B-1----:R-:W3:Y:S01]  /*226c0*/  LDG.E.U16 R231, desc[UR56][R156.64] ;  /* 0x000000389ce77981 */ /* 0x002ee2000c1e1500 */
[----:B0-----:R-:W-:-:S03]  /*226d0*/  IMAD.WIDE R14, R0, 0x2, R212 ;  /* 0x00000002000e7825 */ /* 0x001fc600078e02d4 */
[----:B------:R-:W3:Y:S04]  /*226e0*/  LDL.64 R212, [R1+0x1740] ;  /* 0x0017400001d47983 */ /* 0x000ee80000100a00 */
[----:B------:R0:W-:Y:S04]  /*226f0*/  STL [R1+0x8c0], R230 ;  /* 0x0008c0e601007387 */ /* 0x0001e80000100800 */
[----:B------:R-:W-:Y:S04]  /*22700*/  STL [R1+0x8bc], R229 ;  /* 0x0008bce501007387 */ /* 0x000fe80000100800 */
[----:B------:R1:W-:Y:S04]  /*22710*/  STL [R1+0x8b8], R228 ;  /* 0x0008b8e401007387 */ /* 0x0003e80000100800 */
[----:B0-----:R0:W3:Y:S04]  /*22720*/  LDG.E.U16 R230, desc[UR56][R154.64] ;  /* 0x000000389ae67981 */ /* 0x0010e8000c1e1500 */
[----:B------:R0:W-:Y:S01]  /*22730*/  STL [R1+0x8b4], R217 ;  /* 0x0008b4d901007387 */ /* 0x0001e20000100800 */
[----:B----4-:R-:W-:-:S03]  /*22740*/  IMAD.WIDE R158, R0, 0x2, R226 ;  /* 0x00000002009e7825 */ /* 0x010fc600078e02e2 */
[----:B-1----:R2:W4:Y:S04]  /*22750*/  LDG.E.U16 R228, desc[UR56][R14.64] ;  /* 0x000000380ee47981 */ /* 0x002528000c1e1500 */
[----:B------:R-:W4:Y:S01]  /*22760*/  LDG.E.U16 R229, desc[UR56][R152.64] ;  /* 0x0000003898e57981 */ /* 0x000f22000c1e1500 */
[----:B0-----:R-:W-:-:S03]  /*22770*/  IMAD.WIDE R154, R0, 0x2, R182 ;  /* 0x00000002009a7825 */ /* 0x001fc600078e02b6 */
[----:B------:R-:W4:Y:S04]  /*22780*/  LDL.64 R182, [R1+0x1738] ;  /* 0x0017380001b67983 */ /* 0x000f280000100a00 */
[----:B------:R0:W4:Y:S01]  /*22790*/  LDG.E.U16 R217, desc[UR56][R158.64] ;  /* 0x000000389ed97981 */ /* 0x000122000c1e1500 */
[----:B--2---:R-:W-:-:S03]  /*227a0*/  IMAD.WIDE R14, R0, 0x2, R220 ;  /* 0x00000002000e7825 */ /* 0x004fc600078e02dc */
[----:B------:R-:W2:Y:S04]  /*227b0*/  LDL.64 R220, [R1+0x1730] ;  /* 0x0017300001dc7983 */ /* 0x000ea80000100a00 */
[----:B------:R-:W-:Y:S04]  /*227c0*/  STL [R1+0x8b0], R199 ;  /* 0x0008b0c701007387 */ /* 0x000fe80000100800 */
[----:B------:R1:W-:Y:S04]  /*227d0*/  STL [R1+0x8ac], R179 ;  /* 0x0008acb301007387 */ /* 0x0003e80000100800 */
[----:B------:R-:W-:Y:S04]  /*227e0*/  STL [R1+0x8a8], R160 ;  /* 0x0008a8a001007387 */ /* 0x000fe80000100800 */
[----:B------:R0:W-:Y:S04]  /*227f0*/  STL [R1+0x8a4], R23 ;  /* 0x0008a41701007387 */ /* 0x0001e80000100800 */
[----:B------:R-:W-:Y:S01]  /*22800*/  STL [R1+0x8a0], R239 ;  /* 0x0008a0ef01007387 */ /* 0x000fe20000100800 */
[----:B------:R-:W-:-:S03]  /*22810*/  IMAD.WIDE R156, R0, 0x2, R224 ;  /* 0x00000002009c7825 */ /* 0x000fc600078e02e0 */
[----:B-1----:R-:W2:Y:S01]  /*22820*/  LDG.E.U16 R179, desc[UR56][R154.64] ;  /* 0x000000389ab37981 */ /* 0x002ea2000c1e1500 */
[----:B0-----:R-:W-:-:S03]  /*22830*/  IMAD.WIDE R158, R0, 0x2, R186 ;  /* 0x00000002009e7825 */ /* 0x001fc600078e02ba */
[----:B------:R-:W2:Y:S04]  /*22840*/  LDL.64 R186, [R1+0x1728] ;  /* 0x0017280001ba7983 */ /* 0x000ea80000100a00 */
[----:B------:R3:W2:Y:S01]  /*22850*/  LDG.E.U16 R199, desc[UR56][R156.64] ;  /* 0x000000389cc77981 */ /* 0x0006a2000c1e1500 */
[----:B------:R-:W-:-:S03]  /*22860*/  IMAD.WIDE R152, R0, 0x2, R222 ;  /* 0x0000000200987825 */ /* 0x000fc600078e02de */
[----:B------:R-:W2:Y:S04]  /*22870*/  LDG.E.U16 R23, desc[UR56][R14.64] ;  /* 0x000000380e177981 */ /* 0x000ea8000c1e1500 */
[----:B------:R4:W2:Y:S04]  /*22880*/  LDG.E.U16 R160, desc[UR56][R152.64] ;  /* 0x0000003898a07981 */ /* 0x0008a8000c1e1500 */
[----:B------:R-:W2:Y:S04]  /*22890*/  LDL.64 R226, [R1+0x1718] ;  /* 0x0017180001e27983 */ /* 0x000ea80000100a00 */
[----:B------:R-:W2:Y:S04]  /*228a0*/  LDL.64 R224, [R1+0x1710] ;  /* 0x0017100001e07983 */ /* 0x000ea80000100a00 */
[----:B------:R-:W2:Y:S04]  /*228b0*/  LDL.64 R222, [R1+0x1700] ;  /* 0x0017000001de7983 */ /* 0x000ea80000100a00 */
[----:B------:R0:W2:Y:S01]  /*228c0*/  LDG.E.U16 R240, desc[UR56][R158.64] ;  /* 0x000000389ef07981 */ /* 0x0000a2000c1e1500 */
        /* <DEDUP_REMOVED lines=12> */
[----:B------:R0:W-:Y:S04]  /*22990*/  STL [R1+0x88c], R228 ;  /* 0x00088ce401007387 */ /* 0x0001e80000100800 */
[----:B-1----:R-:W2:Y:S01]  /*229a0*/  LDG.E.U16 R232, desc[UR56][R156.64] ;  /* 0x000000389ce87981 */ /* 0x002ea2000c1e1500 */
[----:B0-----:R-:W-:-:S03]  /*229b0*/  IMAD.WIDE R158, R0, 0x2, R186 ;  /* 0x00000002009e7825 */ /* 0x001fc600078e02ba */
[----:B------:R-:W2:Y:S04]  /*229c0*/  LDL.64 R186, [R1+0x16e8] ;  /* 0x0016e80001ba7983 */ /* 0x000ea80000100a00 */
[----:B------:R0:W2:Y:S04]  /*229d0*/  LDG.E.U16 R231, desc[UR56][R154.64] ;  /* 0x000000389ae77981 */ /* 0x0000a8000c1e1500 */
        /* <DEDUP_REMOVED lines=14> */
[----:B------:R0:W-:Y:S04]  /*22ac0*/  STL [R1+0x878], R23 ;  /* 0x0008781701007387 */ /* 0x0001e80000100800 */
[----:B-1----:R2:W3:Y:S01]  /*22ad0*/  LDG.E.U16 R199, desc[UR56][R154.64] ;  /* 0x000000389ac77981 */ /* 0x0024e2000c1e1500 */
[----:B----4-:R-:W-:-:S03]  /*22ae0*/  IMAD.WIDE R156, R0, 0x2, R182 ;  /* 0x00000002009c7825 */ /* 0x010fc600078e02b6 */
[----:B------:R-:W4:Y:S04]  /*22af0*/  LDL.64 R182, [R1+0x16d0] ;  /* 0x0016d00001b67983 */ /* 0x000f280000100a00 */
        /* <DEDUP_REMOVED lines=14> */
[----:B------:R1:W-:Y:S04]  /*22be0*/  STL [R1+0x874], R240 ;  /* 0x000874f001007387 */ /* 0x0003e80000100800 */
[----:B------:R1:W-:Y:S04]  /*22bf0*/  STL [R1+0x870], R232 ;  /* 0x000870e801007387 */ /* 0x0003e80000100800 */
[----:B------:R1:W-:Y:S04]  /*22c00*/  STL [R1+0x86c], R231 ;  /* 0x00086ce701007387 */ /* 0x0003e80000100800 */
[----:B------:R4:W-:Y:S04]  /*22c10*/  STL [R1+0x868], R230 ;  /* 0x000868e601007387 */ /* 0x0009e80000100800 */
[----:B------:R2:W-:Y:S01]  /*22c20*/  STL [R1+0x864], R229 ;  /* 0x000864e501007387 */ /* 0x0005e20000100800 */
[----:B0-----:R-:W-:-:S03]  /*22c30*/  IMAD.WIDE R158, R0, 0x2, R212 ;  /* 0x00000002009e7825 */ /* 0x001fc600078e02d4 */
[----:B------:R-:W3:Y:S04]  /*22c40*/  LDL.64 R212, [R1+0x1698] ;  /* 0x0016980001d47983 */ /* 0x000ee80000100a00 */
[----:B-1----:R0:W3:Y:S04]  /*22c50*/  LDG.E.U16 R240, desc[UR56][R152.64] ;  /* 0x0000003898f07981 */ /* 0x0020e8000c1e1500 */
[----:B------:R1:W3:Y:S04]  /*22c60*/  LDG.E.U16 R232, desc[UR56][R14.64] ;  /* 0x000000380ee87981 */ /* 0x0002e8000c1e1500 */
[----:B------:R-:W3:Y:S04]  /*22c70*/  LDL.64 R222, [R1+0x16a0] ;  /* 0x0016a00001de7983 */ /* 0x000ee80000100a00 */
[----:B------:R1:W3:Y:S01]  /*22c80*/  LDG.E.U16 R231, desc[UR56][R158.64] ;  /* 0x000000389ee77981 */ /* 0x0002e2000c1e1500 */
[----:B----4-:R-:W-:-:S03]  /*22c90*/  IMAD.WIDE R156, R0, 0x2, R182 ;  /* 0x00000002009c7825 */ /* 0x010fc600078e02b6 */
[----:B------:R-:W4:Y:S04]  /*22ca0*/  LDL.64 R182, [R1+0x1690] ;  /* 0x0016900001b67983 */ /* 0x000f280000100a00 */
[----:B------:R3:W4:Y:S01]  /*22cb0*/  LDG.E.U16 R230, desc[UR56][R156.64] ;  /* 0x000000389ce67981 */ /* 0x000722000c1e1500 */
[----:B--2---:R-:W-:-:S03]  /*22cc0*/  IMAD.WIDE R154, R0, 0x2, R220 ;  /* 0x00000002009a7825 */ /* 0x004fc600078e02dc */
[----:B------:R-:W2:Y:S01]  /*22cd0*/  LDL.64 R220, [R1+0x1688] ;  /* 0x0016880001dc7983 */ /* 0x000ea20000100a00 */
[----:B0-----:R-:W-:-:S03]  /*22ce0*/  IMAD.WIDE R152, R0, 0x2, R186 ;  /* 0x0000000200987825 */ /* 0x001fc600078e02ba */
[----:B------:R-:W2:Y:S04]  /*22cf0*/  LDG.E.U16 R229, desc[UR56][R154.64] ;  /* 0x000000389ae57981 */ /* 0x000ea8000c1e1500 */
[----:B------:R-:W2:Y:S04]  /*22d00*/  LDL.64 R186, [R1+0x1680] ;  /* 0x0016800001ba7983 */ /* 0x000ea80000100a00 */
[----:B------:R0:W-:Y:S04]  /*22d10*/  STL [R1+0x860], R228 ;  /* 0x000860e401007387 */ /* 0x0001e80000100800 */
[----:B------:R1:W-:Y:S04]  /*22d20*/  STL [R1+0x85c], R217 ;  /* 0x00085cd901007387 */ /* 0x0003e80000100800 */
[----:B------:R1:W-:Y:S04]  /*22d30*/  STL [R1+0x858], R199 ;  /* 0x000858c701007387 */ /* 0x0003e80000100800 */
[----:B------:R3:W-:Y:S04]  /*22d40*/  STL [R1+0x854], R179 ;  /* 0x000854b301007387 */ /* 0x0007e80000100800 */
[----:B------:R-:W-:Y:S04]  /*22d50*/  STL [R1+0x850], R160 ;  /* 0x000850a001007387 */ /* 0x000fe80000100800 */
[----:B0-----:R0:W2:Y:S01]  /*22d60*/  LDG.E.U16 R228, desc[UR56][R152.64] ;  /* 0x0000003898e47981 */ /* 0x0010a2000c1e1500 */
[----:B-1----:R-:W-:-:S04]  /*22d70*/  IMAD.WIDE R14, R0, 0x2, R226 ;  /* 0x00000002000e7825 */ /* 0x002fc800078e02e2 */
[C---:B------:R-:W-:Y:S01]  /*22d80*/  IMAD.WIDE R158, R0.reuse, 0x2, R224 ;  /* 0x00000002009e7825 */ /* 0x040fe200078e02e0 */
[----:B------:R4:W2:Y:S04]  /*22d90*/  LDG.E.U16 R217, desc[UR56][R14.64] ;  /* 0x000000380ed97981 */ /* 0x0008a8000c1e1500 */
[----:B------:R2:W2:Y:S01]  /*22da0*/  LDG.E.U16 R199, desc[UR56][R158.64] ;  /* 0x000000389ec77981 */ /* 0x0004a2000c1e1500 */
[----:B---3--:R-:W-:-:S03]  /*22db0*/  IMAD.WIDE R156, R0, 0x2, R218 ;  /* 0x00000002009c7825 */ /* 0x008fc600078e02da */
[----:B------:R-:W3:Y:S04]  /*22dc0*/  LDL.64 R218, [R1+0x1678] ;  /* 0x0016780001da7983 */ /* 0x000ee80000100a00 */
[----:B------:R1:W3:Y:S01]  /*22dd0*/  LDG.E.U16 R179, desc[UR56][R156.64] ;  /* 0x000000389cb37981 */ /* 0x0002e2000c1e1500 */
[----:B0-----:R-:W-:-:S03]  /*22de0*/  IMAD.WIDE R152, R0, 0x2, R212 ;  /* 0x0000000200987825 */ /* 0x001fc600078e02d4 */
        /* <DEDUP_REMOVED lines=8> */
[----:B0-----:R-:W4:Y:S04]  /*22e70*/  LDG.E.U16 R23, desc[UR56][R152.64] ;  /* 0x0000003898177981 */ /* 0x001f28000c1e1500 */
[----:B------:R3:W4:Y:S04]  /*22e80*/  LDG.E.U16 R160, desc[UR56][R154.64] ;  /* 0x000000389aa07981 */ /* 0x000728000c1e1500 */
[----:B-1----:R4:W4:Y:S01]  /*22e90*/  LDG.E.U16 R239, desc[UR56][R14.64] ;  /* 0x000000380eef7981 */ /* 0x002922000c1e1500 */
        /* <DEDUP_REMOVED lines=97> */
[----:B------:R-:W-:Y:S04]  /*234b0*/  STL [R1+0x7e0], R243 ;  /* 0x0007e0f301007387 */ /* 0x000fe80000100800 */
[----:B------:R-:W3:Y:S04]  /*234c0*/  LDL.64 R226, [R1+0x1598] ;  /* 0x0015980001e27983 */ /* 0x000ee80000100a00 */
[----:B------:R-:W-:Y:S04]  /*234d0*/  STL [R1+0x7dc], R240 ;  /* 0x0007dcf001007387 */ /* 0x000fe80000100800 */
[----:B------:R-:W3:Y:S04]  /*234e0*/  LDL.64 R224, [R1+0x1590] ;  /* 0x0015900001e07983 */ /* 0x000ee80000100a00 */
[----:B------:R1:W-:Y:S04]  /*234f0*/  STL [R1+0x7d8], R232 ;  /* 0x0007d8e801007387 */ /* 0x0003e80000100800 */
[----:B0-----:R0:W3:Y:S01]  /*23500*/  LDG.E.U16 R239, desc[UR56][R14.64] ;  /* 0x000000380eef7981 */ /* 0x0010e2000c1e1500 */
[----:B----4-:R-:W-:-:S03]  /*23510*/  IMAD.WIDE R158, R0, 0x2, R182 ;  /* 0x00000002009e7825 */ /* 0x010fc600078e02b6 */
[----:B------:R-:W4:Y:S04]  /*23520*/  LDL.64 R182, [R1+0x1588] ;  /* 0x0015880001b67983 */ /* 0x000f280000100a00 */
        /* <DEDUP_REMOVED lines=9> */
[----:B0-----:R-:W3:Y:S01]  /*235c0*/  LDG.E.U16 R231, desc[UR56][R156.64] ;  /* 0x000000389ce77981 */ /* 0x001ee2000c1e1500 */
[----:B------:R-:W-:-:S03]  /*235d0*/  IMAD.WIDE R14, R0, 0x2, R212 ;  /* 0x00000002000e7825 */ /* 0x000fc600078e02d4 */
[----:B------:R-:W3:Y:S04]  /*235e0*/  LDL.64 R212, [R1+0x1560] ;  /* 0x0015600001d47983 */ /* 0x000ee80000100a00 */
[----:B------:R0:W-:Y:S04]  /*235f0*/  STL [R1+0x7d0], R230 ;  /* 0x0007d0e601007387 */ /* 0x0001e80000100800 */
[----:B------:R-:W-:Y:S04]  /*23600*/  STL [R1+0x7cc], R229 ;  /* 0x0007cce501007387 */ /* 0x000fe80000100800 */
[----:B------:R1:W-:Y:S04]  /*23610*/  STL [R1+0x7c8], R228 ;  /* 0x0007c8e401007387 */ /* 0x0003e80000100800 */
[----:B0-----:R4:W3:Y:S04]  /*23620*/  LDG.E.U16 R230, desc[UR56][R154.64] ;  /* 0x000000389ae67981 */ /* 0x0018e8000c1e1500 */
[----:B------:R0:W-:Y:S01]  /*23630*/  STL [R1+0x7c4], R217 ;  /* 0x0007c4d901007387 */ /* 0x0001e20000100800 */
[----:B-1----:R-:W-:-:S03]  /*23640*/  IMAD.WIDE R158, R0, 0x2, R226 ;  /* 0x00000002009e7825 */ /* 0x002fc600078e02e2 */
[----:B------:R2:W3:Y:S04]  /*23650*/  LDG.E.U16 R228, desc[UR56][R14.64] ;  /* 0x000000380ee47981 */ /* 0x0004e8000c1e1500 */
[----:B------:R-:W3:Y:S04]  /*23660*/  LDG.E.U16 R229, desc[UR56][R152.64] ;  /* 0x0000003898e57981 */ /* 0x000ee8000c1e1500 */
[----:B0-----:R0:W3:Y:S01]  /*23670*/  LDG.E.U16 R217, desc[UR56][R158.64] ;  /* 0x000000389ed97981 */ /* 0x0010e2000c1e1500 */
[----:B----4-:R-:W-:-:S03]  /*23680*/  IMAD.WIDE R154, R0, 0x2, R182 ;  /* 0x00000002009a7825 */ /* 0x010fc600078e02b6 */
[----:B------:R-:W4:Y:S01]  /*23690*/  LDL.64 R182, [R1+0x1558] ;  /* 0x0015580001b67983 */ /* 0x000f220000100a00 */
        /* <DEDUP_REMOVED lines=8> */
[----:B-1----:R-:W2:Y:S04]  /*23720*/  LDG.E.U16 R179, desc[UR56][R154.64] ;  /* 0x000000389ab37981 */ /* 0x002ea8000c1e1500 */
[----:B------:R3:W2:Y:S01]  /*23730*/  LDG.E.U16 R199, desc[UR56][R156.64] ;  /* 0x000000389cc77981 */ /* 0x0006a2000c1e1500 */
[----:B0-----:R-:W-:-:S03]  /*23740*/  IMAD.WIDE R158, R0, 0x2, R186 ;  /* 0x00000002009e7825 */ /* 0x001fc600078e02ba */
[----:B------:R-:W2:Y:S01]  /*23750*/  LDL.64 R186, [R1+0x1548] ;  /* 0x0015480001ba7983 */ /* 0x000ea20000100a00 */
        /* <DEDUP_REMOVED lines=20> */
[----:B-1----:R-:W2:Y:S04]  /*238a0*/  LDG.E.U16 R232, desc[UR56][R156.64] ;  /* 0x000000389ce87981 */ /* 0x002ea8000c1e1500 */
[----:B0-----:R0:W2:Y:S01]  /*238b0*/  LDG.E.U16 R231, desc[UR56][R154.64] ;  /* 0x000000389ae77981 */ /* 0x0010a2000c1e1500 */
[----:B------:R-:W-:-:S03]  /*238c0*/  IMAD.WIDE R158, R0, 0x2, R186 ;  /* 0x00000002009e7825 */ /* 0x000fc600078e02ba */
[----:B------:R-:W2:Y:S04]  /*238d0*/  LDL.64 R186, [R1+0x1508] ;  /* 0x0015080001ba7983 */ /* 0x000ea80000100a00 */
        /* <DEDUP_REMOVED lines=15> */
[----:B-1----:R2:W3:Y:S04]  /*239d0*/  LDG.E.U16 R199, desc[UR56][R154.64] ;  /* 0x000000389ac77981 */ /* 0x0024e8000c1e1500 */
[----:B------:R1:W3:Y:S01]  /*239e0*/  LDG.E.U16 R179, desc[UR56][R152.64] ;  /* 0x0000003898b37981 */ /* 0x0002e2000c1e1500 */
[----:B----4-:R-:W-:-:S03]  /*239f0*/  IMAD.WIDE R156, R0, 0x2, R182 ;  /* 0x00000002009c7825 */ /* 0x010fc600078e02b6 */
[----:B------:R-:W4:Y:S01]  /*23a00*/  LDL.64 R182, [R1+0x14f0] ;  /* 0x0014f00001b67983 */ /* 0x000f220000100a00 */
        /* <DEDUP_REMOVED lines=159> */
[----:B0-----:R0:W3:Y:S04]  /*24400*/  LDG.E.U16 R239, desc[UR56][R14.64] ;  /* 0x000000380eef7981 */ /* 0x0010e8000c1e1500 */
[----:B------:R-:W3:Y:S01]  /*24410*/  LDL.64 R222, [R1+0x13a0] ;  /* 0x0013a00001de7983 */ /* 0x000ee20000100a00 */
[----:B----4-:R-:W-:-:S03]  /*24420*/  IMAD.WIDE R158, R0, 0x2, R182 ;  /* 0x00000002009e7825 */ /* 0x010fc600078e02b6 */
        /* <DEDUP_REMOVED lines=19> */
[----:B------:R1:W3:Y:S04]  /*24560*/  LDG.E.U16 R229, desc[UR56][R152.64] ;  /* 0x0000003898e57981 */ /* 0x0002e8000c1e1500 */
        /* <DEDUP_REMOVED lines=13> */
[----:B------:R-:W-:-:S03]  /*24640*/  IMAD.WIDE R152, R0, 0x2, R222 ;  /* 0x0000000200987825 */ /* 0x000fc600078e02de */
[----:B0-----:R-:W2:Y:S01]  /*24650*/  LDG.E.U16 R23, desc[UR56][R14.64] ;  /* 0x000000380e177981 */ /* 0x001ea2000c1e1500 */
[----:B------:R-:W-:-:S03]  /*24660*/  IMAD.WIDE R158, R0, 0x2, R186 ;  /* 0x00000002009e7825 */ /* 0x000fc600078e02ba */
[----:B------:R-:W2:Y:S04]  /*24670*/  LDL.64 R186, [R1+0x1368] ;  /* 0x0013680001ba7983 */ /* 0x000ea80000100a00 */
        /* <DEDUP_REMOVED lines=19> */
[----:B0-----:R0:W2:Y:S04]  /*247b0*/  LDG.E.U16 R231, desc[UR56][R154.64] ;  /* 0x000000389ae77981 */ /* 0x0010a8000c1e1500 */
[----:B------:R-:W2:Y:S01]  /*247c0*/  LDG.E.U16 R229, desc[UR56][R14.64] ;  /* 0x000000380ee57981 */ /* 0x000ea2000c1e1500 */
[----:B------:R-:W-:-:S03]  /*247d0*/  IMAD.WIDE R158, R0, 0x2, R186 ;  /* 0x00000002009e7825 */ /* 0x000fc600078e02ba */
[----:B------:R-:W2:Y:S04]  /*247e0*/  LDL.64 R186, [R1+0x1328] ;  /* 0x0013280001ba7983 */ /* 0x000ea80000100a00 */
[----:B------:R1:W2:Y:S01]  /*247f0*/  LDG.E.U16 R230, desc[UR56][R152.64] ;  /* 0x0000003898e67981 */ /* 0x0002a2000c1e1500 */
[----:B0-----:R-:W-:-:S03]  /*24800*/  IMAD.WIDE R154, R0, 0x2, R226 ;  /* 0x00000002009a7825 */ /* 0x001fc600078e02e2 */
[----:B------:R0:W2:Y:S01]  /*24810*/  LDG.E.U16 R228, desc[UR56][R158.64] ;  /* 0x000000389ee47981 */ /* 0x0000a2000c1e1500 */
        /* <DEDUP_REMOVED lines=8> */
[----:B-1----:R4:W3:Y:S04]  /*248a0*/  LDG.E.U16 R217, desc[UR56][R156.64] ;  /* 0x000000389cd97981 */ /* 0x0028e8000c1e1500 */
[----:B------:R1:W-:Y:S04]  /*248b0*/  STL [R1+0x69c], R160 ;  /* 0x00069ca001007387 */ /* 0x0003e80000100800 */
[----:B------:R4:W-:Y:S04]  /*248c0*/  STL [R1+0x698], R23 ;  /* 0x0006981701007387 */ /* 0x0009e80000100800 */
[----:B0-----:R2:W3:Y:S04]  /*248d0*/  LDG.E.U16 R199, desc[UR56][R154.64] ;  /* 0x000000389ac77981 */ /* 0x0014e8000c1e1500 */
[----:B------:R0:W3:Y:S01]  /*248e0*/  LDG.E.U16 R179, desc[UR56][R152.64] ;  /* 0x0000003898b37981 */ /* 0x0000e2000c1e1500 */
[----:B------:R-:W-:-:S03]  /*248f0*/  IMAD.WIDE R158, R0, 0x2, R222 ;  /* 0x00000002009e7825 */ /* 0x000fc600078e02de */
[----:B-1----:R3:W3:Y:S01]  /*24900*/  LDG.E.U16 R160, desc[UR56][R14.64] ;  /* 0x000000380ea07981 */ /* 0x0026e2000c1e1500 */
[----:B----4-:R-:W-:-:S03]  /*24910*/  IMAD.WIDE R156, R0, 0x2, R182 ;  /* 0x00000002009c7825 */ /* 0x010fc600078e02b6 */
[----:B------:R-:W4:Y:S04]  /*24920*/  LDL.64 R182, [R1+0x1310] ;  /* 0x0013100001b67983 */ /* 0x000f280000100a00 */
[----:B------:R-:W4:Y:S04]  /*24930*/  LDL.64 R226, [R1+0x12f8] ;  /* 0x0012f80001e27983 */ /* 0x000f280000100a00 */
[----:B------:R-:W4:Y:S04]  /*24940*/  LDL.64 R224, [R1+0x12f0] ;  /* 0x0012f00001e07983 */ /* 0x000f280000100a00 */
[----:B------:R1:W4:Y:S04]  /*24950*/  LDG.E.U16 R23, desc[UR56][R158.64] ;  /* 0x000000389e177981 */ /* 0x000328000c1e1500 */
[----:B------:R4:W4:Y:S01]  /*24960*/  LDG.E.U16 R239, desc[UR56][R156.64] ;  /* 0x000000389cef7981 */ /* 0x000922000c1e1500 */
[----:B--2---:R-:W-:-:S03]  /*24970*/  IMAD.WIDE R154, R0, 0x2, R220 ;  /* 0x00000002009a7825 */ /* 0x004fc600078e02dc */
[----:B------:R-:W2:Y:S04]  /*24980*/  LDL.64 R220, [R1+0x1308] ;  /* 0x0013080001dc7983 */ /* 0x000ea80000100a00 */
[----:B------:R2:W2:Y:S01]  /*24990*/  LDG.E.U16 R243, desc[UR56][R154.64] ;  /* 0x000000389af37981 */ /* 0x0004a2000c1e1500 */
[----:B0-----:R-:W-:-:S03]  /*249a0*/  IMAD.WIDE R152, R0, 0x2, R186 ;  /* 0x0000000200987825 */ /* 0x001fc600078e02ba */
        /* <DEDUP_REMOVED lines=8> */
[----:B-1----:R-:W-:-:S03]  /*24a30*/  IMAD.WIDE R158, R0, 0x2, R212 ;  /* 0x00000002009e7825 */ /* 0x002fc600078e02d4 */
[----:B------:R-:W3:Y:S04]  /*24a40*/  LDL.64 R212, [R1+0x12d8] ;  /* 0x0012d80001d47983 */ /* 0x000ee80000100a00 */
[----:B0-----:R0:W3:Y:S04]  /*24a50*/  LDG.E.U16 R240, desc[UR56][R152.64] ;  /* 0x0000003898f07981 */ /* 0x0010e8000c1e1500 */
        /* <DEDUP_REMOVED lines=78> */
[----:B------:R-:W2:Y:S01]  /*24f40*/  LDL.64 R224, [R1+0x1230] ;  /* 0x0012300001e07983 */ /* 0x000ea20000100a00 */
[----:B---3--:R-:W-:-:S03]  /*24f50*/  IMAD.WIDE R158, R0, 0x2, R218 ;  /* 0x00000002009e7825 */ /* 0x008fc600078e02da */
[----:B------:R-:W3:Y:S04]  /*24f60*/  LDL.64 R222, [R1+0x1220] ;  /* 0x0012200001de7983 */ /* 0x000ee80000100a00 */
        /* <DEDUP_REMOVED lines=94> */
[----:B0-----:R-:W2:Y:S04]  /*25550*/  LDG.E.U16 R23, desc[UR56][R14.64] ;  /* 0x000000380e177981 */ /* 0x001ea8000c1e1500 */
[----:B------:R4:W2:Y:S01]  /*25560*/  LDG.E.U16 R160, desc[UR56][R152.64] ;  /* 0x0000003898a07981 */ /* 0x0008a2000c1e1500 */
[----:B------:R-:W-:-:S03]  /*25570*/  IMAD.WIDE R158, R0, 0x2, R186 ;  /* 0x00000002009e7825 */ /* 0x000fc600078e02ba */
[----:B------:R-:W2:Y:S04]  /*25580*/  LDL.64 R186, [R1+0x1188] ;  /* 0x0011880001ba7983 */ /* 0x000ea80000100a00 */
        /* <DEDUP_REMOVED lines=19> */
[----:B------:R-:W2:Y:S04]  /*256c0*/  LDG.E.U16 R229, desc[UR56][R14.64] ;  /* 0x000000380ee57981 */ /* 0x000ea8000c1e1500 */
[----:B------:R1:W2:Y:S01]  /*256d0*/  LDG.E.U16 R230, desc[UR56][R152.64] ;  /* 0x0000003898e67981 */ /* 0x0002a2000c1e1500 */
[----:B------:R-:W-:-:S03]  /*256e0*/  IMAD.WIDE R158, R0, 0x2, R186 ;  /* 0x00000002009e7825 */ /* 0x000fc600078e02ba */
[----:B------:R-:W2:Y:S01]  /*256f0*/  LDL.64 R186, [R1+0x1148] ;  /* 0x0011480001ba7983 */ /* 0x000ea20000100a00 */
        /* <DEDUP_REMOVED lines=16> */
[----:B-1----:R3:W3:Y:S04]  /*25800*/  LDG.E.U16 R160, desc[UR56][R14.64] ;  /* 0x000000380ea07981 */ /* 0x0026e8000c1e1500 */
[----:B------:R-:W3:Y:S01]  /*25810*/  LDL.64 R226, [R1+0x1118] ;  /* 0x0011180001e27983 */ /* 0x000ee20000100a00 */
[----:B----4-:R-:W-:-:S03]  /*25820*/  IMAD.WIDE R156, R0, 0x2, R182 ;  /* 0x00000002009c7825 */ /* 0x010fc600078e02b6 */
        /* <DEDUP_REMOVED lines=14> */
[----:B------:R4:W-:Y:S01]  /*25910*/  STL [R1+0x598], R230 ;  /* 0x000598e601007387 */ /* 0x0009e20000100800 */
[----:B-1----:R-:W-:-:S03]  /*25920*/  IMAD.WIDE R158, R0, 0x2, R212 ;  /* 0x00000002009e7825 */ /* 0x002fc600078e02d4 */
[----:B------:R1:W-:Y:S04]  /*25930*/  STL [R1+0x594], R229 ;  /* 0x000594e501007387 */ /* 0x0003e80000100800 */
[----:B------:R-:W3:Y:S04]  /*25940*/  LDL.64 R212, [R1+0x10f8] ;  /* 0x0010f80001d47983 */ /* 0x000ee80000100a00 */
[----:B0-----:R0:W3:Y:S04]  /*25950*/  LDG.E.U16 R240, desc[UR56][R152.64] ;  /* 0x0000003898f07981 */ /* 0x0010e8000c1e1500 */
[----:B------:R1:W3:Y:S04]  /*25960*/  LDG.E.U16 R232, desc[UR56][R14.64] ;  /* 0x000000380ee87981 */ /* 0x0002e8000c1e1500 */
[----:B------:R-:W3:Y:S04]  /*25970*/  LDL.64 R222, [R1+0x1100] ;  /* 0x0011000001de7983 */ /* 0x000ee80000100a00 */
[----:B------:R-:W3:Y:S01]  /*25980*/  LDG.E.U16 R231, desc[UR56][R158.64] ;  /* 0x000000389ee77981 */ /* 0x000ee2000c1e1500 */
[----:B----4-:R-:W-:-:S03]  /*25990*/  IMAD.WIDE R156, R0, 0x2, R182 ;  /* 0x00000002009c7825 */ /* 0x010fc600078e02b6 */
[----:B------:R-:W4:Y:S04]  /*259a0*/  LDL.64 R182, [R1+0x10f0] ;  /* 0x0010f00001b67983 */ /* 0x000f280000100a00 */
[----:B------:R3:W4:Y:S01]  /*259b0*/  LDG.E.U16 R230, desc[UR56][R156.64] ;  /* 0x000000389ce67981 */ /* 0x000722000c1e1500 */
[----:B--2---:R-:W-:-:S03]  /*259c0*/  IMAD.WIDE R154, R0, 0x2, R220 ;  /* 0x00000002009a7825 */ /* 0x004fc600078e02dc */
[----:B------:R-:W2:Y:S01]  /*259d0*/  LDL.64 R220, [R1+0x10e8] ;  /* 0x0010e80001dc7983 */ /* 0x000ea20000100a00 */
[----:B0-----:R-:W-:-:S03]  /*259e0*/  IMAD.WIDE R152, R0, 0x2, R186 ;  /* 0x0000000200987825 */ /* 0x001fc600078e02ba */
[----:B-1----:R-:W2:Y:S04]  /*259f0*/  LDG.E.U16 R229, desc[UR56][R154.64] ;  /* 0x000000389ae57981 */ /* 0x002ea8000c1e1500 */
[----:B------:R-:W2:Y:S04]  /*25a00*/  LDL.64 R186, [R1+0x10e0] ;  /* 0x0010e00001ba7983 */ /* 0x000ea80000100a00 */
[----:B------:R0:W-:Y:S04]  /*25a10*/  STL [R1+0x590], R228 ;  /* 0x000590e401007387 */ /* 0x0001e80000100800 */
[----:B------:R1:W-:Y:S04]  /*25a20*/  STL [R1+0x58c], R217 ;  /* 0x00058cd901007387 */ /* 0x0003e80000100800 */
[----:B------:R-:W-:Y:S04]  /*25a30*/  STL [R1+0x588], R199 ;  /* 0x000588c701007387 */ /* 0x000fe80000100800 */
[----:B------:R3:W-:Y:S04]  /*25a40*/  STL [R1+0x584], R179 ;  /* 0x000584b301007387 */ /* 0x0007e80000100800 */
[----:B------:R-:W-:Y:S04]  /*25a50*/  STL [R1+0x580], R160 ;  /* 0x000580a001007387 */ /* 0x000fe80000100800 */
[----:B0-----:R0:W2:Y:S01]  /*25a60*/  LDG.E.U16 R228, desc[UR56][R152.64] ;  /* 0x0000003898e47981 */ /* 0x0010a2000c1e1500 */
[----:B------:R-:W-:-:S05]  /*25a70*/  IMAD.WIDE R14, R0, 0x2, R226 ;  /* 0x00000002000e7825 */ /* 0x000fca00078e02e2 */
[----:B-1----:R4:W2:Y:S01]  /*25a80*/  LDG.E.U16 R217, desc[UR56][R14.64] ;  /* 0x000000380ed97981 */ /* 0x0028a2000c1e1500 */
[----:B---3--:R-:W-:-:S03]  /*25a90*/  IMAD.WIDE R156, R0, 0x2, R218 ;  /* 0x00000002009c7825 */ /* 0x008fc600078e02da */
[----:B------:R-:W3:Y:S01]  /*25aa0*/  LDL.64 R218, [R1+0x10d8] ;  /* 0x0010d80001da7983 */ /* 0x000ee20000100a00 */
[----:B------:R-:W-:-:S03]  /*25ab0*/  IMAD.WIDE R158, R0, 0x2, R224 ;  /* 0x00000002009e7825 */ /* 0x000fc600078e02e0 */
[----:B------:R-:W3:Y:S04]  /*25ac0*/  LDG.E.U16 R179, desc[UR56][R156.64] ;  /* 0x000000389cb37981 */ /* 0x000ee8000c1e1500 */
        /* <DEDUP_REMOVED lines=19> */
[----:B0-----:R-:W2:Y:S01]  /*25c00*/  LDG.E.U16 R232, desc[UR56][R158.64] ;  /* 0x000000389ee87981 */ /* 0x001ea2000c1e1500 */
        /* <DEDUP_REMOVED lines=18> */
[----:B------:R-:W2:Y:S01]  /*25d30*/  LDL.64 R186, [R1+0x1078] ;  /* 0x0010780001ba7983 */ /* 0x000ea20000100a00 */
[----:B------:R-:W-:-:S03]  /*25d40*/  IMAD.WIDE R158, R0, 0x2, R220 ;  /* 0x00000002009e7825 */ /* 0x000fc600078e02dc */
[----:B------:R-:W2:Y:S04]  /*25d50*/  LDL.64 R220, [R1+0x1080] ;  /* 0x0010800001dc7983 */ /* 0x000ea80000100a00 */
[----:B------:R1:W-:Y:S04]  /*25d60*/  STL [R1+0x554], R199 ;  /* 0x000554c701007387 */ /* 0x0003e80000100800 */
[----:B------:R-:W-:Y:S01]  /*25d70*/  STL [R1+0x550], R179 ;  /* 0x000550b301007387 */ /* 0x000fe20000100800 */
[----:B0-----:R-:W-:-:S03]  /*25d80*/  IMAD.WIDE R156, R0, 0x2, R226 ;  /* 0x00000002009c7825 */ /* 0x001fc600078e02e2 */
[----:B------:R0:W-:Y:S04]  /*25d90*/  STL [R1+0x54c], R160 ;  /* 0x00054ca001007387 */ /* 0x0001e80000100800 */
[----:B------:R3:W2:Y:S04]  /*25da0*/  LDG.E.U16 R217, desc[UR56][R158.64] ;  /* 0x000000389ed97981 */ /* 0x0006a8000c1e1500 */
[----:B------:R3:W-:Y:S04]  /*25db0*/  STL [R1+0x548], R23 ;  /* 0x0005481701007387 */ /* 0x0007e80000100800 */
[----:B------:R2:W-:Y:S04]  /*25dc0*/  STL [R1+0x544], R239 ;  /* 0x000544ef01007387 */ /* 0x0005e80000100800 */
[----:B-1----:R1:W2:Y:S01]  /*25dd0*/  LDG.E.U16 R199, desc[UR56][R156.64] ;  /* 0x000000389cc77981 */ /* 0x0022a2000c1e1500 */
[----:B------:R-:W-:-:S03]  /*25de0*/  IMAD.WIDE R154, R0, 0x2, R224 ;  /* 0x00000002009a7825 */ /* 0x000fc600078e02e0 */
[----:B0-----:R-:W2:Y:S04]  /*25df0*/  LDG.E.U16 R160, desc[UR56][R152.64] ;  /* 0x0000003898a07981 */ /* 0x001ea8000c1e1500 */
[----:B------:R4:W2:Y:S01]  /*25e00*/  LDG.E.U16 R179, desc[UR56][R154.64] ;  /* 0x000000389ab37981 */ /* 0x0008a2000c1e1500 */
[----:B------:R-:W-:-:S03]  /*25e10*/  IMAD.WIDE R14, R0, 0x2, R222 ;  /* 0x00000002000e7825 */ /* 0x000fc600078e02de */
[----:B------:R-:W2:Y:S01]  /*25e20*/  LDL.64 R226, [R1+0x1058] ;  /* 0x0010580001e27983 */ /* 0x000ea20000100a00 */
[----:B---3--:R-:W-:-:S03]  /*25e30*/  IMAD.WIDE R158, R0, 0x2, R218 ;  /* 0x00000002009e7825 */ /* 0x008fc600078e02da */
[----:B------:R-:W3:Y:S04]  /*25e40*/  LDL.64 R218, [R1+0x1070] ;  /* 0x0010700001da7983 */ /* 0x000ee80000100a00 */
[----:B------:R2:W3:Y:S04]  /*25e50*/  LDG.E.U16 R23, desc[UR56][R14.64] ;  /* 0x000000380e177981 */ /* 0x0004e8000c1e1500 */
[----:B------:R-:W3:Y:S04]  /*25e60*/  LDL.64 R224, [R1+0x1050] ;  /* 0x0010500001e07983 */ /* 0x000ee80000100a00 */
[----:B------:R-:W3:Y:S04]  /*25e70*/  LDL.64 R222, [R1+0x1040] ;  /* 0x0010400001de7983 */ /* 0x000ee80000100a00 */
[----:B------:R3:W3:Y:S01]  /*25e80*/  LDG.E.U16 R243, desc[UR56][R158.64] ;  /* 0x000000389ef37981 */ /* 0x0006e2000c1e1500 */
[----:B-1----:R-:W-:-:S03]  /*25e90*/  IMAD.WIDE R156, R0, 0x2, R212 ;  /* 0x00000002009c7825 */ /* 0x002fc600078e02d4 */
[----:B------:R-:W3:Y:S04]  /*25ea0*/  LDL.64 R212, [R1+0x1068] ;  /* 0x0010680001d47983 */ /* 0x000ee80000100a00 */
[----:B------:R0:W3:Y:S01]  /*25eb0*/  LDG.E.U16 R244, desc[UR56][R156.64] ;  /* 0x000000389cf47981 */ /* 0x0000e2000c1e1500 */
[----:B----4-:R-:W-:-:S03]  /*25ec0*/  IMAD.WIDE R154, R0, 0x2, R182 ;  /* 0x00000002009a7825 */ /* 0x010fc600078e02b6 */
[----:B------:R-:W4:Y:S04]  /*25ed0*/  LDL.64 R182, [R1+0x1060] ;  /* 0x0010600001b67983 */ /* 0x000f280000100a00 */
[----:B------:R4:W4:Y:S01]  /*25ee0*/  LDG.E.U16 R240, desc[UR56][R154.64] ;  /* 0x000000389af07981 */ /* 0x000922000c1e1500 */
[----:B--2---:R-:W-:-:S03]  /*25ef0*/  IMAD.WIDE R14, R0, 0x2, R186 ;  /* 0x00000002000e7825 */ /* 0x004fc600078e02ba */
[----:B------:R-:W2:Y:S01]  /*25f00*/  LDL.64 R186, [R1+0x1038] ;  /* 0x0010380001ba7983 */ /* 0x000ea20000100a00 */
[----:B------:R-:W-:-:S03]  /*25f10*/  IMAD.WIDE R152, R0, 0x2, R220 ;  /* 0x0000000200987825 */ /* 0x000fc600078e02dc */
[----:B------:R-:W2:Y:S04]  /*25f20*/  LDL.64 R220, [R1+0x1048] ;  /* 0x0010480001dc7983 */ /* 0x000ea80000100a00 */
[----:B------:R1:W-:Y:S04]  /*25f30*/  STL [R1+0x540], R232 ;  /* 0x000540e801007387 */ /* 0x0003e80000100800 */
[----:B------:R0:W-:Y:S04]  /*25f40*/  STL [R1+0x53c], R231 ;  /* 0x00053ce701007387 */ /* 0x0001e80000100800 */
[----:B------:R4:W-:Y:S04]  /*25f50*/  STL [R1+0x538], R230 ;  /* 0x000538e601007387 */ /* 0x0009e80000100800 */
[----:B------:R4:W-:Y:S04]  /*25f60*/  STL [R1+0x534], R229 ;  /* 0x000534e501007387 */ /* 0x0009e80000100800 */
[----:B------:R-:W-:Y:S04]  /*25f70*/  STL [R1+0x530], R228 ;  /* 0x000530e401007387 */ /* 0x000fe80000100800 */
[----:B------:R-:W2:Y:S04]  /*25f80*/  LDG.E.U16 R239, desc[UR56][R152.64] ;  /* 0x0000003898ef7981 */ /* 0x000ea8000c1e1500 */
[----:B-1----:R-:W2:Y:S01]  /*25f90*/  LDG.E.U16 R232, desc[UR56][R14.64] ;  /* 0x000000380ee87981 */ /* 0x002ea2000c1e1500 */
[----:B---3--:R-:W-:-:S03]  /*25fa0*/  IMAD.WIDE R158, R0, 0x2, R218 ;  /* 0x00000002009e7825 */ /* 0x008fc600078e02da */
[----:B------:R-:W3:Y:S01]  /*25fb0*/  LDL.64 R218, [R1+0x1030] ;  /* 0x0010300001da7983 */ /* 0x000ee20000100a00 */
[----:B0-----:R-:W-:-:S03]  /*25fc0*/  IMAD.WIDE R156, R0, 0x2, R212 ;  /* 0x00000002009c7825 */ /* 0x001fc600078e02d4 */
[----:B------:R-:W3:Y:S04]  /*25fd0*/  LDG.E.U16 R231, desc[UR56][R158.64] ;  /* 0x000000389ee77981 */ /* 0x000ee8000c1e1500 */
[----:B------:R-:W3:Y:S01]  /*25fe0*/  LDL.64 R212, [R1+0x1028] ;  /* 0x0010280001d47983 */ /* 0x000ee20000100a00 */
[----:B----4-:R-:W-:-:S03]  /*25ff0*/  IMAD.WIDE R154, R0, 0x2, R182 ;  /* 0x00000002009a7825 */ /* 0x010fc600078e02b6 */
[----:B------:R-:W4:Y:S04]  /*26000*/  LDG.E.U16 R230, desc[UR56][R156.64] ;  /* 0x000000389ce67981 */ /* 0x000f28000c1e1500 */
[----:B------:R-:W4:Y:S04]  /*26010*/  LDL.64 R182, [R1+0x1020] ;  /* 0x0010200001b67983 */ /* 0x000f280000100a00 */
[----:B------:R-:W-:Y:S04]  /*26020*/  STL [R1+0x52c], R217 ;  /* 0x00052cd901007387 */ /* 0x000fe80000100800 */
[----:B------:R-:W-:Y:S04]  /*26030*/  STL [R1+0x528], R199 ;  /* 0x000528c701007387 */ /* 0x000fe80000100800 */
[----:B------:R-:W-:Y:S04]  /*26040*/  STL [R1+0x524], R179 ;  /* 0x000524b301007387 */ /* 0x000fe80000100800 */
[----:B------:R2:W4:Y:S04]  /*26050*/  LDG.E.U16 R229, desc[UR56][R154.64] ;  /* 0x000000389ae57981 */ /* 0x000528000c1e1500 */
[----:B------:R0:W-:Y:S04]  /*26060*/  STL [R1+0x520], R160 ;  /* 0x000520a001007387 */ /* 0x0001e80000100800 */
[----:B------:R1:W-:Y:S01]  /*26070*/  STL [R1+0x51c], R23 ;  /* 0x00051c1701007387 */ /* 0x0003e20000100800 */
[----:B--2---:R-:W-:-:S03]  /*26080*/  IMAD.WIDE R154, R0, 0x2, R186 ;  /* 0x00000002009a7825 */ /* 0x004fc600078e02ba */
[----:B------:R-:W2:Y:S01]  /*26090*/  LDL.64 R186, [R1+0x1010] ;  /* 0x0010100001ba7983 */ /* 0x000ea20000100a00 */
[----:B------:R-:W-:-:S03]  /*260a0*/  IMAD.WIDE R152, R0, 0x2, R226 ;  /* 0x0000000200987825 */ /* 0x000fc600078e02e2 */
[----:B0-----:R-:W2:Y:S01]  /*260b0*/  LDG.E.U16 R160, desc[UR56][R154.64] ;  /* 0x000000389aa07981 */ /* 0x001ea2000c1e1500 */
[----:B------:R-:W-:-:S03]  /*260c0*/  IMAD.WIDE R14, R0, 0x2, R224 ;  /* 0x00000002000e7825 */ /* 0x000fc600078e02e0 */
[----:B------:R3:W2:Y:S01]  /*260d0*/  LDG.E.U16 R228, desc[UR56][R152.64] ;  /* 0x0000003898e47981 */ /* 0x0006a2000c1e1500 */
[----:B------:R-:W-:-:S03]  /*260e0*/  IMAD.WIDE R158, R0, 0x2, R220 ;  /* 0x00000002009e7825 */ /* 0x000fc600078e02dc */
[----:B------:R0:W2:Y:S04]  /*260f0*/  LDG.E.U16 R217, desc[UR56][R14.64] ;  /* 0x000000380ed97981 */ /* 0x0000a8000c1e1500 */
[----:B------:R-:W2:Y:S04]  /*26100*/  LDL.64 R220, [R1+0x1018] ;  /* 0x0010180001dc7983 */ /* 0x000ea80000100a00 */
[----:B------:R4:W2:Y:S01]  /*26110*/  LDG.E.U16 R199, desc[UR56][R158.64] ;  /* 0x000000389ec77981 */ /* 0x0008a2000c1e1500 */
[----:B------:R-:W-:-:S05]  /*26120*/  IMAD.WIDE R156, R0, 0x2, R222 ;  /* 0x00000002009c7825 */ /* 0x000fca00078e02de */
[----:B------:R2:W2:Y:S01]  /*26130*/  LDG.E.U16 R179, desc[UR56][R156.64] ;  /* 0x000000389cb37981 */ /* 0x0004a2000c1e1500 */
[----:B---3--:R-:W-:-:S03]  /*26140*/  IMAD.WIDE R152, R0, 0x2, R218 ;  /* 0x0000000200987825 */ /* 0x008fc600078e02da */
[----:B------:R-:W3:Y:S04]  /*26150*/  LDL.64 R218, [R1+0x1008] ;  /* 0x0010080001da7983 */ /* 0x000ee80000100a00 */
[----:B-1----:R3:W3:Y:S01]  /*26160*/  LDG.E.U16 R23, desc[UR56][R152.64] ;  /* 0x0000003898177981 */ /* 0x0026e2000c1e1500 */
[----:B0-----:R-:W-:-:S03]  /*26170*/  IMAD.WIDE R14, R0, 0x2, R212 ;  /* 0x00000002000e7825 */ /* 0x001fc600078e02d4 */
[----:B------:R-:W3:Y:S04]  /*26180*/  LDL.64 R212, [R1+0x1000] ;  /* 0x0010000001d47983 */ /* 0x000ee80000100a00 */
[----:B------:R0:W-:Y:S04]  /*26190*/  STL [R1+0x518], R243 ;  /* 0x000518f301007387 */ /* 0x0001e80000100800 */
[----:B------:R-:W-:Y:S04]  /*261a0*/  STL [R1+0x514], R244 ;  /* 0x000514f401007387 */ /* 0x000fe80000100800 */
[----:B------:R1:W-:Y:S04]  /*261b0*/  STL [R1+0x510], R240 ;  /* 0x000510f001007387 */ /* 0x0003e80000100800 */
        /* <DEDUP_REMOVED lines=10> */
[----:B------:R-:W2:Y:S04]  /*26260*/  LDL.64 R186, [R1+0xfd0] ;  /* 0x000fd00001ba7983 */ /* 0x000ea80000100a00 */
[----:B------:R4:W2:Y:S01]  /*26270*/  LDG.E.U16 R232, desc[UR56][R154.64] ;  /* 0x000000389ae87981 */ /* 0x0008a2000c1e1500 */
[----:B------:R-:W-:-:S03]  /*26280*/  IMAD.WIDE R156, R0, 0x2, R220 ;  /* 0x00000002009c7825 */ /* 0x000fc600078e02dc */
[----:B------:R-:W2:Y:S04]  /*26290*/  LDL.64 R220, [R1+0xfd8] ;  /* 0x000fd80001dc7983 */ /* 0x000ea80000100a00 */
[----:B------:R4:W2:Y:S01]  /*262a0*/  LDG.E.U16 R239, desc[UR56][R156.64] ;  /* 0x000000389cef7981 */ /* 0x0008a2000c1e1500 */
[----:B---3--:R-:W-:-:S03]  /*262b0*/  IMAD.WIDE R152, R0, 0x2, R218 ;  /* 0x0000000200987825 */ /* 0x008fc600078e02da */
[----:B------:R-:W3:Y:S04]  /*262c0*/  LDL.64 R218, [R1+0xfc8] ;  /* 0x000fc80001da7983 */ /* 0x000ee80000100a00 */
[----:B------:R0:W-:Y:S04]  /*262d0*/  STL [R1+0x504], R231 ;  /* 0x000504e701007387 */ /* 0x0001e80000100800 */
[----:B0-----:R0:W3:Y:S01]  /*262e0*/  LDG.E.U16 R231, desc[UR56][R152.64] ;  /* 0x0000003898e77981 */ /* 0x0010e2000c1e1500 */
[----:B------:R-:W-:-:S03]  /*262f0*/  IMAD.WIDE R14, R0, 0x2, R212 ;  /* 0x00000002000e7825 */ /* 0x000fc600078e02d4 */
[----:B------:R-:W3:Y:S04]  /*26300*/  LDL.64 R212, [R1+0xfc0] ;  /* 0x000fc00001d47983 */ /* 0x000ee80000100a00 */
[----:B------:R0:W-:Y:S04]  /*26310*/  STL [R1+0x500], R230 ;  /* 0x000500e601007387 */ /* 0x0001e80000100800 */
[----:B------:R-:W-:Y:S04]  /*26320*/  STL [R1+0x4fc], R229 ;  /* 0x0004fce501007387 */ /* 0x000fe80000100800 */
[----:B------:R0:W-:Y:S04]  /*26330*/  STL [R1+0x4f8], R228 ;  /* 0x0004f8e401007387 */ /* 0x0001e80000100800 */
[----:B------:R0:W-:Y:S01]  /*26340*/  STL [R1+0x4f4], R217 ;  /* 0x0004f4d901007387 */ /* 0x0001e20000100800 */
[----:B-1----:R-:W-:-:S03]  /*26350*/  IMAD.WIDE R158, R0, 0x2, R226 ;  /* 0x00000002009e7825 */ /* 0x002fc600078e02e2 */
[----:B0-----:R-:W3:Y:S04]  /*26360*/  LDG.E.U16 R230, desc[UR56][R14.64] ;  /* 0x000000380ee67981 */ /* 0x001ee8000c1e1500 */
[----:B------:R-:W3:Y:S04]  /*26370*/  LDL.64 R228, [R1+0xfb0] ;  /* 0x000fb00001e47983 */ /* 0x000ee80000100a00 */
[----:B------:R2:W3:Y:S01]  /*26380*/  LDG.E.U16 R217, desc[UR56][R158.64] ;  /* 0x000000389ed97981 */ /* 0x0004e2000c1e1500 */
[----:B----4-:R-:W-:-:S03]  /*26390*/  IMAD.WIDE R154, R0, 0x2, R182 ;  /* 0x00000002009a7825 */ /* 0x010fc600078e02b6 */
[----:B------:R-:W4:Y:S04]  /*263a0*/  LDL.64 R182, [R1+0xfb8] ;  /* 0x000fb80001b67983 */ /* 0x000f280000100a00 */
[----:B------:R-:W-:Y:S04]  /*263b0*/  STL [R1+0x4f0], R199 ;  /* 0x0004f0c701007387 */ /* 0x000fe80000100800 */
[----:B------:R0:W-:Y:S04]  /*263c0*/  STL [R1+0x4ec], R179 ;  /* 0x0004ecb301007387 */ /* 0x0001e80000100800 */
[----:B------:R1:W-:Y:S04]  /*263d0*/  STL [R1+0x4e8], R160 ;  /* 0x0004e8a001007387 */ /* 0x0003e80000100800 */
[----:B------:R2:W-:Y:S04]  /*263e0*/  STL [R1+0x4e4], R23 ;  /* 0x0004e41701007387 */ /* 0x0005e80000100800 */
[----:B------:R-:W-:Y:S01]  /*263f0*/  STL [R1+0x4e0], R243 ;  /* 0x0004e0f301007387 */ /* 0x000fe20000100800 */
[----:B------:R-:W-:-:S03]  /*26400*/  IMAD.WIDE R156, R0, 0x2, R224 ;  /* 0x00000002009c7825 */ /* 0x000fc600078e02e0 */
[----:B0-----:R-:W4:Y:S04]  /*26410*/  LDG.E.U16 R179, desc[UR56][R154.64] ;  /* 0x000000389ab37981 */ /* 0x001f28000c1e1500 */
[----:B------:R3:W4:Y:S01]  /*26420*/  LDG.E.U16 R199, desc[UR56][R156.64] ;  /* 0x000000389cc77981 */ /* 0x000722000c1e1500 */
[----:B------:R-:W-:-:S03]  /*26430*/  IMAD.WIDE R152, R0, 0x2, R222 ;  /* 0x0000000200987825 */ /* 0x000fc600078e02de */
[----:B------:R-:W4:Y:S04]  /*26440*/  LDL.64 R226, [R1+0xf98] ;  /* 0x000f980001e27983 */ /* 0x000f280000100a00 */
[----:B-1----:R4:W4:Y:S04]  /*26450*/  LDG.E.U16 R160, desc[UR56][R152.64] ;  /* 0x0000003898a07981 */ /* 0x002928000c1e1500 */
[----:B------:R-:W4:Y:S04]  /*26460*/  LDL.64 R224, [R1+0xf90] ;  /* 0x000f900001e07983 */ /* 0x000f280000100a00 */
[----:B------:R-:W4:Y:S01]  /*26470*/  LDL.64 R222, [R1+0xf80] ;  /* 0x000f800001de7983 */ /* 0x000f220000100a00 */
[----:B--2---:R-:W-:-:S03]  /*26480*/  IMAD.WIDE R158, R0, 0x2, R186 ;  /* 0x00000002009e7825 */ /* 0x004fc600078e02ba */
[----:B------:R-:W2:Y:S04]  /*26490*/  LDL.64 R186, [R1+0xfa8] ;  /* 0x000fa80001ba7983 */ /* 0x000ea80000100a00 */
[----:B------:R2:W2:Y:S01]  /*264a0*/  LDG.E.U16 R244, desc[UR56][R158.64] ;  /* 0x000000389ef47981 */ /* 0x0004a2000c1e1500 */
[----:B------:R-:W-:-:S03]  /*264b0*/  IMAD.WIDE R14, R0, 0x2, R220 ;  /* 0x00000002000e7825 */ /* 0x000fc600078e02dc */
[----:B------:R-:W2:Y:S04]  /*264c0*/  LDL.64 R220, [R1+0xf78] ;  /* 0x000f780001dc7983 */ /* 0x000ea80000100a00 */
[----:B------:R0:W2:Y:S01]  /*264d0*/  LDG.E.U16 R23, desc[UR56][R14.64] ;  /* 0x000000380e177981 */ /* 0x0000a2000c1e1500 */
[----:B---3--:R-:W-:-:S03]  /*264e0*/  IMAD.WIDE R156, R0, 0x2, R218 ;  /* 0x00000002009c7825 */ /* 0x008fc600078e02da */
[----:B------:R-:W3:Y:S01]  /*264f0*/  LDL.64 R218, [R1+0xfa0] ;  /* 0x000fa00001da7983 */ /* 0x000ee20000100a00 */
[----:B------:R-:W-:-:S03]  /*26500*/  IMAD.WIDE R154, R0, 0x2, R212 ;  /* 0x00000002009a7825 */ /* 0x000fc600078e02d4 */
[----:B------:R-:W3:Y:S01]  /*26510*/  LDL.64 R212, [R1+0xf88] ;  /* 0x000f880001d47983 */ /* 0x000ee20000100a00 */
[----:B----4-:R-:W-:-:S03]  /*26520*/  IMAD.WIDE R152, R0, 0x2, R182 ;  /* 0x0000000200987825 */ /* 0x010fc600078e02b6 */
[----:B------:R-:W4:Y:S04]  /*26530*/  LDL.64 R182, [R1+0xf70] ;  /* 0x000f700001b67983 */ /* 0x000f280000100a00 */
[----:B------:R1:W-:Y:S04]  /*26540*/  STL [R1+0x4dc], R240 ;  /* 0x0004dcf001007387 */ /* 0x0003e80000100800 */
[----:B------:R0:W-:Y:S04]  /*26550*/  STL [R1+0x4d8], R239 ;  /* 0x0004d8ef01007387 */ /* 0x0001e80000100800 */
[----:B------:R-:W-:Y:S04]  /*26560*/  STL [R1+0x4d4], R232 ;  /* 0x0004d4e801007387 */ /* 0x000fe80000100800 */
[----:B------:R0:W-:Y:S04]  /*26570*/  STL [R1+0x4d0], R231 ;  /* 0x0004d0e701007387 */ /* 0x0001e80000100800 */
[----:B------:R0:W-:Y:S01]  /*26580*/  STL [R1+0x4cc], R230 ;  /* 0x0004cce601007387 */ /* 0x0001e20000100800 */
[----:B--2---:R-:W-:-:S03]  /*26590*/  IMAD.WIDE R158, R0, 0x2, R186 ;  /* 0x00000002009e7825 */ /* 0x004fc600078e02ba */
[----:B-1----:R-:W2:Y:S04]  /*265a0*/  LDG.E.U16 R240, desc[UR56][R156.64] ;  /* 0x000000389cf07981 */ /* 0x002ea8000c1e1500 */
[----:B------:R-:W2:Y:S01]  /*265b0*/  LDL.64 R186, [R1+0xf68] ;  /* 0x000f680001ba7983 */ /* 0x000ea20000100a00 */
[----:B0-----:R-:W-:-:S03]  /*265c0*/  IMAD.WIDE R14, R0, 0x2, R228 ;  /* 0x00000002000e7825 */ /* 0x001fc600078e02e4 */
[----:B------:R0:W2:Y:S04]  /*265d0*/  LDG.E.U16 R239, desc[UR56][R154.64] ;  /* 0x000000389aef7981 */ /* 0x0000a8000c1e1500 */
[----:B------:R-:W2:Y:S04]  /*265e0*/  LDG.E.U16 R231, desc[UR56][R14.64] ;  /* 0x000000380ee77981 */ /* 0x000ea8000c1e1500 */
[----:B------:R1:W2:Y:S01]  /*265f0*/  LDG.E.U16 R232, desc[UR56][R152.64] ;  /* 0x0000003898e87981 */ /* 0x0002a2000c1e1500 */
[----:B0-----:R-:W-:-:S03]  /*26600*/  IMAD.WIDE R154, R0, 0x2, R226 ;  /* 0x00000002009a7825 */ /* 0x001fc600078e02e2 */
[----:B------:R0:W2:Y:S01]  /*26610*/  LDG.E.U16 R230, desc[UR56][R158.64] ;  /* 0x000000389ee67981 */ /* 0x0000a2000c1e1500 */
[----:B---3--:R-:W-:-:S03]  /*26620*/  IMAD.WIDE R156, R0, 0x2, R218 ;  /* 0x00000002009c7825 */ /* 0x008fc600078e02da */
[----:B------:R-:W3:Y:S04]  /*26630*/  LDL.64 R218, [R1+0xf60] ;  /* 0x000f600001da7983 */ /* 0x000ee80000100a00 */
[----:B------:R0:W-:Y:S01]  /*26640*/  STL [R1+0x4c8], R217 ;  /* 0x0004c8d901007387 */ /* 0x0001e20000100800 */
[----:B-1----:R-:W-:-:S04]  /*26650*/  IMAD.WIDE R152, R0, 0x2, R224 ;  /* 0x0000000200987825 */ /* 0x002fc800078e02e0 */
[C---:B------:R-:W-:Y:S01]  /*26660*/  IMAD.WIDE R14, R0.reuse, 0x2, R212 ;  /* 0x00000002000e7825 */ /* 0x040fe200078e02d4 */
[----:B0-----:R-:W3:Y:S04]  /*26670*/  LDG.E.U16 R217, desc[UR56][R156.64] ;  /* 0x000000389cd97981 */ /* 0x001ee8000c1e1500 */
[----:B------:R-:W3:Y:S04]  /*26680*/  LDL.64 R212, [R1+0xf58] ;  /* 0x000f580001d47983 */ /* 0x000ee80000100a00 */
[----:B------:R0:W-:Y:S04]  /*26690*/  STL [R1+0x4c4], R199 ;  /* 0x0004c4c701007387 */ /* 0x0001e80000100800 */
[----:B------:R1:W-:Y:S04]  /*266a0*/  STL [R1+0x4c0], R179 ;  /* 0x0004c0b301007387 */ /* 0x0003e80000100800 */
[----:B------:R1:W-:Y:S04]  /*266b0*/  STL [R1+0x4bc], R160 ;  /* 0x0004bca001007387 */ /* 0x0003e80000100800 */
[----:B0-----:R4:W3:Y:S04]  /*266c0*/  LDG.E.U16 R199, desc[UR56][R154.64] ;  /* 0x000000389ac77981 */ /* 0x0018e8000c1e1500 */
[----:B------:R0:W-:Y:S04]  /*266d0*/  STL [R1+0x4b8], R23 ;  /* 0x0004b81701007387 */ /* 0x0001e80000100800 */
[----:B-1----:R2:W3:Y:S04]  /*266e0*/  LDG.E.U16 R179, desc[UR56][R152.64] ;  /* 0x0000003898b37981 */ /* 0x0024e8000c1e1500 */
[----:B------:R-:W3:Y:S01]  /*266f0*/  LDL.64 R228, [R1+0xf50] ;  /* 0x000f500001e47983 */ /* 0x000ee20000100a00 */
[----:B------:R-:W-:-:S03]  /*26700*/  IMAD.WIDE R158, R0, 0x2, R222 ;  /* 0x00000002009e7825 */ /* 0x000fc600078e02de */
[----:B------:R3:W3:Y:S01]  /*26710*/  LDG.E.U16 R160, desc[UR56][R14.64] ;  /* 0x000000380ea07981 */ /* 0x0006e2000c1e1500 */
[----:B----4-:R-:W-:-:S03]  /*26720*/  IMAD.WIDE R154, R0, 0x2, R182 ;  /* 0x00000002009a7825 */ /* 0x010fc600078e02b6 */
[----:B------:R-:W4:Y:S04]  /*26730*/  LDL.64 R226, [R1+0xf38] ;  /* 0x000f380001e27983 */ /* 0x000f280000100a00 */
[----:B------:R-:W4:Y:S04]  /*26740*/  LDL.64 R182, [R1+0xf48] ;  /* 0x000f480001b67983 */ /* 0x000f280000100a00 */
[----:B------:R-:W4:Y:S04]  /*26750*/  LDL.64 R224, [R1+0xf30] ;  /* 0x000f300001e07983 */ /* 0x000f280000100a00 */
[----:B0-----:R0:W4:Y:S01]  /*26760*/  LDG.E.U16 R23, desc[UR56][R158.64] ;  /* 0x000000389e177981 */ /* 0x001122000c1e1500 */
[----:B------:R-:W-:-:S03]  /*26770*/  IMAD.WIDE R156, R0, 0x2, R220 ;  /* 0x00000002009c7825 */ /* 0x000fc600078e02dc */
[----:B------:R4:W4:Y:S04]  /*26780*/  LDG.E.U16 R245, desc[UR56][R154.64] ;  /* 0x000000389af57981 */ /* 0x000928000c1e1500 */
[----:B------:R-:W4:Y:S01]  /*26790*/  LDG.E.U16 R243, desc[UR56][R156.64] ;  /* 0x000000389cf37981 */ /* 0x000f22000c1e1500 */
[----:B--2---:R-:W-:-:S03]  /*267a0*/  IMAD.WIDE R152, R0, 0x2, R186 ;  /* 0x0000000200987825 */ /* 0x004fc600078e02ba */
[----:B------:R-:W2:Y:S01]  /*267b0*/  LDL.64 R186, [R1+0xf40] ;  /* 0x000f400001ba7983 */ /* 0x000ea20000100a00 */
[----:B---3--:R-:W-:-:S03]  /*267c0*/  IMAD.WIDE R14, R0, 0x2, R218 ;  /* 0x00000002000e7825 */ /* 0x008fc600078e02da */
[----:B------:R-:W3:Y:S04]  /*267d0*/  LDL.64 R218, [R1+0xf28] ;  /* 0x000f280001da7983 */ /* 0x000ee80000100a00 */
[----:B------:R1:W-:Y:S04]  /*267e0*/  STL [R1+0x4b4], R244 ;  /* 0x0004b4f401007387 */ /* 0x0003e80000100800 */
[----:B------:R0:W-:Y:S04]  /*267f0*/  STL [R1+0x4b0], R240 ;  /* 0x0004b0f001007387 */ /* 0x0001e80000100800 */
[----:B------:R0:W-:Y:S04]  /*26800*/  STL [R1+0x4ac], R239 ;  /* 0x0004acef01007387 */ /* 0x0001e80000100800 */
[----:B------:R-:W-:Y:S04]  /*26810*/  STL [R1+0x4a8], R232 ;  /* 0x0004a8e801007387 */ /* 0x000fe80000100800 */
[----:B------:R2:W-:Y:S04]  /*26820*/  STL [R1+0x4a4], R231 ;  /* 0x0004a4e701007387 */ /* 0x0005e80000100800 */
[----:B-1----:R2:W3:Y:S01]  /*26830*/  LDG.E.U16 R244, desc[UR56][R152.64] ;  /* 0x0000003898f47981 */ /* 0x0024e2000c1e1500 */
[----:B0-----:R-:W-:-:S03]  /*26840*/  IMAD.WIDE R158, R0, 0x2, R212 ;  /* 0x00000002009e7825 */ /* 0x001fc600078e02d4 */
[----:B------:R0:W3:Y:S04]  /*26850*/  LDG.E.U16 R240, desc[UR56][R14.64] ;  /* 0x000000380ef07981 */ /* 0x0000e8000c1e1500 */
[----:B------:R-:W3:Y:S04]  /*26860*/  LDL.64 R212, [R1+0xf10] ;  /* 0x000f100001d47983 */ /* 0x000ee80000100a00 */
[----:B------:R-:W3:Y:S04]  /*26870*/  LDL.64 R222, [R1+0xf20] ;  /* 0x000f200001de7983 */ /* 0x000ee80000100a00 */
[----:B------:R-:W3:Y:S04]  /*26880*/  LDL.64 R220, [R1+0xf18] ;  /* 0x000f180001dc7983 */ /* 0x000ee80000100a00 */
[----:B------:R1:W3:Y:S01]  /*26890*/  LDG.E.U16 R239, desc[UR56][R158.64] ;  /* 0x000000389eef7981 */ /* 0x0002e2000c1e1500 */
[----:B----4-:R-:W-:-:S03]  /*268a0*/  IMAD.WIDE R154, R0, 0x2, R182 ;  /* 0x00000002009a7825 */ /* 0x010fc600078e02b6 */
[----:B------:R-:W4:Y:S01]  /*268b0*/  LDL.64 R182, [R1+0xf08] ;  /* 0x000f080001b67983 */ /* 0x000f220000100a00 */
[----:B--2---:R-:W-:-:S03]  /*268c0*/  IMAD.WIDE R152, R0, 0x2, R186 ;  /* 0x0000000200987825 */ /* 0x004fc600078e02ba */
[----:B------:R-:W2:Y:S04]  /*268d0*/  LDG.E.U16 R231, desc[UR56][R154.64] ;  /* 0x000000389ae77981 */ /* 0x000ea8000c1e1500 */
[----:B------:R-:W2:Y:S01]  /*268e0*/  LDL.64 R186, [R1+0xf00] ;  /* 0x000f000001ba7983 */ /* 0x000ea20000100a00 */
[----:B------:R-:W-:-:S03]  /*268f0*/  IMAD.WIDE R156, R0, 0x2, R228 ;  /* 0x00000002009c7825 */ /* 0x000fc600078e02e4 */
[----:B------:R-:W-:Y:S04]  /*26900*/  STL [R1+0x4a0], R230 ;  /* 0x0004a0e601007387 */ /* 0x000fe80000100800 */
[----:B------:R1:W-:Y:S01]  /*26910*/  STL [R1+0x49c], R217 ;  /* 0x00049cd901007387 */ /* 0x0003e20000100800 */
[----:B0-----:R-:W-:-:S03]  /*26920*/  IMAD.WIDE R14, R0, 0x2, R226 ;  /* 0x00000002000e7825 */ /* 0x001fc600078e02e2 */
[----:B------:R0:W-:Y:S04]  /*26930*/  STL [R1+0x498], R199 ;  /* 0x000498c701007387 */ /* 0x0001e80000100800 */
[----:B------:R3:W2:Y:S04]  /*26940*/  LDG.E.U16 R232, desc[UR56][R156.64] ;  /* 0x000000389ce87981 */ /* 0x0006a8000c1e1500 */
[----:B------:R-:W-:Y:S04]  /*26950*/  STL [R1+0x494], R179 ;  /* 0x000494b301007387 */ /* 0x000fe80000100800 */
[----:B------:R3:W-:Y:S04]  /*26960*/  STL [R1+0x490], R160 ;  /* 0x000490a001007387 */ /* 0x0007e80000100800 */
[----:B-1----:R1:W2:Y:S01]  /*26970*/  LDG.E.U16 R217, desc[UR56][R14.64] ;  /* 0x000000380ed97981 */ /* 0x0022a2000c1e1500 */
[----:B------:R-:W-:-:S03]  /*26980*/  IMAD.WIDE R158, R0, 0x2, R224 ;  /* 0x00000002009e7825 */ /* 0x000fc600078e02e0 */
[----:B------:R-:W2:Y:S04]  /*26990*/  LDL.64 R228, [R1+0xef0] ;  /* 0x000ef00001e47983 */ /* 0x000ea80000100a00 */
[----:B0-----:R4:W2:Y:S01]  /*269a0*/  LDG.E.U16 R199, desc[UR56][R158.64] ;  /* 0x000000389ec77981 */ /* 0x0018a2000c1e1500 */
[----:B---3--:R-:W-:-:S03]  /*269b0*/  IMAD.WIDE R156, R0, 0x2, R218 ;  /* 0x00000002009c7825 */ /* 0x008fc600078e02da */
[----:B------:R0:W3:Y:S04]  /*269c0*/  LDG.E.U16 R230, desc[UR56][R152.64] ;  /* 0x0000003898e67981 */ /* 0x0000e8000c1e1500 */
[----:B------:R-:W3:Y:S04]  /*269d0*/  LDL.64 R218, [R1+0xef8] ;  /* 0x000ef80001da7983 */ /* 0x000ee80000100a00 */
[----:B------:R2:W3:Y:S01]  /*269e0*/  LDG.E.U16 R160, desc[UR56][R156.64] ;  /* 0x000000389ca07981 */ /* 0x0004e2000c1e1500 */
[----:B-1----:R-:W-:-:S03]  /*269f0*/  IMAD.WIDE R14, R0, 0x2, R212 ;  /* 0x00000002000e7825 */ /* 0x002fc600078e02d4 */
[----:B------:R-:W3:Y:S04]  /*26a00*/  LDL.64 R212, [R1+0xee8] ;  /* 0x000ee80001d47983 */ /* 0x000ee80000100a00 */
[----:B------:R-:W-:Y:S04]  /*26a10*/  STL [R1+0x48c], R23 ;  /* 0x00048c1701007387 */ /* 0x000fe80000100800 */
[----:B------:R1:W-:Y:S04]  /*26a20*/  STL [R1+0x488], R243 ;  /* 0x000488f301007387 */ /* 0x0003e80000100800 */
[----:B------:R-:W-:Y:S04]  /*26a30*/  STL [R1+0x484], R245 ;  /* 0x000484f501007387 */ /* 0x000fe80000100800 */
[----:B------:R-:W-:Y:S01]  /*26a40*/  STL [R1+0x480], R244 ;  /* 0x000480f401007387 */ /* 0x000fe20000100800 */
[----:B----4-:R-:W-:-:S03]  /*26a50*/  IMAD.WIDE R158, R0, 0x2, R182 ;  /* 0x00000002009e7825 */ /* 0x010fc600078e02b6 */
[----:B-1----:R-:W4:Y:S04]  /*26a60*/  LDG.E.U16 R243, desc[UR56][R14.64] ;  /* 0x000000380ef37981 */ /* 0x002f28000c1e1500 */
[----:B------:R-:W4:Y:S04]  /*26a70*/  LDL.64 R182, [R1+0xee0] ;  /* 0x000ee00001b67983 */ /* 0x000f280000100a00 */
[----:B------:R1:W-:Y:S01]  /*26a80*/  STL [R1+0x47c], R240 ;  /* 0x00047cf001007387 */ /* 0x0003e20000100800 */
[----:B------:R-:W-:-:S03]  /*26a90*/  IMAD.WIDE R154, R0, 0x2, R222 ;  /* 0x00000002009a7825 */ /* 0x000fc600078e02de */
[----:B------:R-:W4:Y:S01]  /*26aa0*/  LDL.64 R226, [R1+0xed8] ;  /* 0x000ed80001e27983 */ /* 0x000f220000100a00 */
[----:B0-----:R-:W-:-:S03]  /*26ab0*/  IMAD.WIDE R152, R0, 0x2, R220 ;  /* 0x0000000200987825 */ /* 0x001fc600078e02dc */
[----:B------:R3:W4:Y:S04]  /*26ac0*/  LDG.E.U16 R179, desc[UR56][R154.64] ;  /* 0x000000389ab37981 */ /* 0x000728000c1e1500 */
[----:B------:R0:W4:Y:S04]  /*26ad0*/  LDG.E.U16 R23, desc[UR56][R152.64] ;  /* 0x0000003898177981 */ /* 0x000128000c1e1500 */
[----:B------:R-:W4:Y:S04]  /*26ae0*/  LDL.64 R224, [R1+0xed0] ;  /* 0x000ed00001e07983 */ /* 0x000f280000100a00 */
[----:B------:R-:W4:Y:S04]  /*26af0*/  LDL.64 R222, [R1+0xec0] ;  /* 0x000ec00001de7983 */ /* 0x000f280000100a00 */
[----:B------:R-:W4:Y:S04]  /*26b00*/  LDL.64 R220, [R1+0xeb8] ;  /* 0x000eb80001dc7983 */ /* 0x000f280000100a00 */
[----:B-1----:R4:W4:Y:S01]  /*26b10*/  LDG.E.U16 R240, desc[UR56][R158.64] ;  /* 0x000000389ef07981 */ /* 0x002922000c1e1500 */
[----:B--2---:R-:W-:-:S03]  /*26b20*/  IMAD.WIDE R156, R0, 0x2, R186 ;  /* 0x00000002009c7825 */ /* 0x004fc600078e02ba */
[----:B------:R-:W2:Y:S01]  /*26b30*/  LDL.64 R186, [R1+0xec8] ;  /* 0x000ec80001ba7983 */ /* 0x000ea20000100a00 */
[----:B---3--:R-:W-:-:S03]  /*26b40*/  IMAD.WIDE R154, R0, 0x2, R218 ;  /* 0x00000002009a7825 */ /* 0x008fc600078e02da */
[----:B------:R-:W3:Y:S01]  /*26b50*/  LDL.64 R218, [R1+0xeb0] ;  /* 0x000eb00001da7983 */ /* 0x000ee20000100a00 */
[----:B0-----:R-:W-:-:S04]  /*26b60*/  IMAD.WIDE R152, R0, 0x2, R228 ;  /* 0x0000000200987825 */ /* 0x001fc800078e02e4 */
[C---:B------:R-:W-:Y:S02]  /*26b70*/  IMAD.WIDE R14, R0.reuse, 0x2, R212 ;  /* 0x00000002000e7825 */ /* 0x040fe400078e02d4 */
[----:B------:R-:W3:Y:S04]  /*26b80*/  LDL.64 R212, [R1+0xea8] ;  /* 0x000ea80001d47983 */ /* 0x000ee80000100a00 */
[----:B------:R-:W-:Y:S04]  /*26b90*/  STL [R1+0x478], R239 ;  /* 0x000478ef01007387 */ /* 0x000fe80000100800 */
[----:B------:R-:W-:Y:S04]  /*26ba0*/  STL [R1+0x474], R232 ;  /* 0x000474e801007387 */ /* 0x000fe80000100800 */
[----:B------:R0:W-:Y:S04]  /*26bb0*/  STL [R1+0x470], R231 ;  /* 0x000470e701007387 */ /* 0x0001e80000100800 */
[----:B------:R1:W-:Y:S04]  /*26bc0*/  STL [R1+0x46c], R230 ;  /* 0x00046ce601007387 */ /* 0x0003e80000100800 */
[----:B------:R4:W-:Y:S04]  /*26bd0*/  STL [R1+0x468], R217 ;  /* 0x000468d901007387 */ /* 0x0009e80000100800 */
[----:B0-----:R2:W3:Y:S04]  /*26be0*/  LDG.E.U16 R231, desc[UR56][R152.64] ;  /* 0x0000003898e77981 */ /* 0x0014e8000c1e1500 */
[----:B------:R0:W3:Y:S04]  /*26bf0*/  LDG.E.U16 R239, desc[UR56][R156.64] ;  /* 0x000000389cef7981 */ /* 0x0000e8000c1e1500 */
[----:B------:R0:W3:Y:S04]  /*26c00*/  LDG.E.U16 R232, desc[UR56][R154.64] ;  /* 0x000000389ae87981 */ /* 0x0000e8000c1e1500 */
[----:B-1----:R1:W3:Y:S01]  /*26c10*/  LDG.E.U16 R230, desc[UR56][R14.64] ;  /* 0x000000380ee67981 */ /* 0x0022e2000c1e1500 */
[----:B----4-:R-:W-:-:S03]  /*26c20*/  IMAD.WIDE R158, R0, 0x2, R182 ;  /* 0x00000002009e7825 */ /* 0x010fc600078e02b6 */
[----:B------:R-:W4:Y:S04]  /*26c30*/  LDL.64 R182, [R1+0xea0] ;  /* 0x000ea00001b67983 */ /* 0x000f280000100a00 */
[----:B------:R-:W4:Y:S01]  /*26c40*/  LDG.E.U16 R217, desc[UR56][R158.64] ;  /* 0x000000389ed97981 */ /* 0x000f22000c1e1500 */
[----:B--2---:R-:W-:-:S03]  /*26c50*/  IMAD.WIDE R152, R0, 0x2, R186 ;  /* 0x0000000200987825 */ /* 0x004fc600078e02ba */
[----:B------:R-:W2:Y:S01]  /*26c60*/  LDL.64 R186, [R1+0xe98] ;  /* 0x000e980001ba7983 */ /* 0x000ea20000100a00 */
[----:B0-----:R-:W-:-:S03]  /*26c70*/  IMAD.WIDE R156, R0, 0x2, R226 ;  /* 0x00000002009c7825 */ /* 0x001fc600078e02e2 */
[----:B------:R0:W-:Y:S04]  /*26c80*/  STL [R1+0x464], R199 ;  /* 0x000464c701007387 */ /* 0x0001e80000100800 */
[----:B------:R1:W-:Y:S01]  /*26c90*/  STL [R1+0x460], R160 ;  /* 0x000460a001007387 */ /* 0x0003e20000100800 */
[----:B------:R-:W-:-:S03]  /*26ca0*/  IMAD.WIDE R154, R0, 0x2, R224 ;  /* 0x00000002009a7825 */ /* 0x000fc600078e02e0 */
[----:B------:R1:W-:Y:S04]  /*26cb0*/  STL [R1+0x45c], R179 ;  /* 0x00045cb301007387 */ /* 0x0003e80000100800 */
[----:B0-----:R3:W2:Y:S04]  /*26cc0*/  LDG.E.U16 R199, desc[UR56][R156.64] ;  /* 0x000000389cc77981 */ /* 0x0016a8000c1e1500 */
[----:B------:R0:W-:Y:S04]  /*26cd0*/  STL [R1+0x458], R23 ;  /* 0x0004581701007387 */ /* 0x0001e80000100800 */
[----:B------:R-:W-:Y:S04]  /*26ce0*/  STL [R1+0x450], R243 ;  /* 0x000450f301007387 */ /* 0x000fe80000100800 */
[----:B-1----:R1:W2:Y:S01]  /*26cf0*/  LDG.E.U16 R160, desc[UR56][R154.64] ;  /* 0x000000389aa07981 */ /* 0x0022a2000c1e1500 */
[----:B------:R-:W-:-:S03]  /*26d00*/  IMAD.WIDE R14, R0, 0x2, R222 ;  /* 0x00000002000e7825 */ /* 0x000fc600078e02de */
[----:B------:R-:W2:Y:S04]  /*26d10*/  LDL.64 R228, [R1+0xe90] ;  /* 0x000e900001e47983 */ /* 0x000ea80000100a00 */
[----:B------:R4:W2:Y:S04]  /*26d20*/  LDG.E.U16 R179, desc[UR56][R152.64] ;  /* 0x0000003898b37981 */ /* 0x0008a8000c1e1500 */
[----:B0-----:R2:W2:Y:S01]  /*26d30*/  LDG.E.U16 R23, desc[UR56][R14.64] ;  /* 0x000000380e177981 */ /* 0x0014a2000c1e1500 */
[----:B---3--:R-:W-:-:S03]  /*26d40*/  IMAD.WIDE R156, R0, 0x2, R218 ;  /* 0x00000002009c7825 */ /* 0x008fc600078e02da */
[----:B------:R-:W3:Y:S04]  /*26d50*/  LDL.64 R226, [R1+0xe78] ;  /* 0x000e780001e27983 */ /* 0x000ee80000100a00 */
[----:B------:R-:W3:Y:S01]  /*26d60*/  LDL.64 R218, [R1+0xe88] ;  /* 0x000e880001da7983 */ /* 0x000ee20000100a00 */
[----:B------:R-:W-:-:S03]  /*26d70*/  IMAD.WIDE R158, R0, 0x2, R220 ;  /* 0x00000002009e7825 */ /* 0x000fc600078e02dc */
[----:B------:R-:W3:Y:S04]  /*26d80*/  LDL.64 R224, [R1+0xe70] ;  /* 0x000e700001e07983 */ /* 0x000ee80000100a00 */
[----:B------:R-:W3:Y:S04]  /*26d90*/  LDL.64 R222, [R1+0xe60] ;  /* 0x000e600001de7983 */ /* 0x000ee80000100a00 */
[----:B------:R-:W3:Y:S04]  /*26da0*/  LDL.64 R220, [R1+0xe58] ;  /* 0x000e580001dc7983 */ /* 0x000ee80000100a00 */
[----:B------:R-:W3:Y:S04]  /*26db0*/  LDG.E.U16 R248, desc[UR56][R156.64] ;  /* 0x000000389cf87981 */ /* 0x000ee8000c1e1500 */
[----:B------:R0:W3:Y:S01]  /*26dc0*/  LDG.E.U16 R250, desc[UR56][R158.64] ;  /* 0x000000389efa7981 */ /* 0x0000e2000c1e1500 */
[----:B-1----:R-:W-:-:S03]  /*26dd0*/  IMAD.WIDE R154, R0, 0x2, R212 ;  /* 0x00000002009a7825 */ /* 0x002fc600078e02d4 */
[----:B------:R-:W3:Y:S04]  /*26de0*/  LDL.64 R212, [R1+0xe80] ;  /* 0x000e800001d47983 */ /* 0x000ee80000100a00 */
[----:B------:R-:W3:Y:S01]  /*26df0*/  LDG.E.U16 R245, desc[UR56][R154.64] ;  /* 0x000000389af57981 */ /* 0x000ee2000c1e1500 */
[----:B----4-:R-:W-:-:S03]  /*26e00*/  IMAD.WIDE R152, R0, 0x2, R182 ;  /* 0x0000000200987825 */ /* 0x010fc600078e02b6 */
[----:B------:R-:W4:Y:S01]  /*26e10*/  LDL.64 R182, [R1+0xe68] ;  /* 0x000e680001b67983 */ /* 0x000f220000100a00 */
[----:B--2---:R-:W-:-:S03]  /*26e20*/  IMAD.WIDE R14, R0, 0x2, R186 ;  /* 0x00000002000e7825 */ /* 0x004fc600078e02ba */
[----:B------:R-:W2:Y:S04]  /*26e30*/  LDL.64 R186, [R1+0xe50] ;  /* 0x000e500001ba7983 */ /* 0x000ea80000100a00 */
[----:B------:R-:W-:Y:S04]  /*26e40*/  STL [R1+0x448], R240 ;  /* 0x000448f001007387 */ /* 0x000fe80000100800 */
[----:B------:R1:W-:Y:S04]  /*26e50*/  STL [R1+0x440], R239 ;  /* 0x000440ef01007387 */ /* 0x0003e80000100800 */
[----:B------:R0:W-:Y:S04]  /*26e60*/  STL [R1+0x43c], R232 ;  /* 0x00043ce801007387 */ /* 0x0001e80000100800 */
[----:B------:R0:W-:Y:S04]  /*26e70*/  STL [R1+0x438], R231 ;  /* 0x000438e701007387 */ /* 0x0001e80000100800 */
[----:B------:R3:W-:Y:S04]  /*26e80*/  STL [R1+0x434], R230 ;  /* 0x000434e601007387 */ /* 0x0007e80000100800 */
[----:B-1----:R1:W2:Y:S04]  /*26e90*/  LDG.E.U16 R239, desc[UR56][R152.64] ;  /* 0x0000003898ef7981 */ /* 0x0022a8000c1e1500 */
[----:B0-----:R0:W2:Y:S01]  /*26ea0*/  LDG.E.U16 R232, desc[UR56][R14.64] ;  /* 0x000000380ee87981 */ /* 0x0010a2000c1e1500 */
[----:B------:R-:W-:-:S05]  /*26eb0*/  IMAD.WIDE R158, R0, 0x2, R228 ;  /* 0x00000002009e7825 */ /* 0x000fca00078e02e4 */
[----:B------:R4:W2:Y:S01]  /*26ec0*/  LDG.E.U16 R231, desc[UR56][R158.64] ;  /* 0x000000389ee77981 */ /* 0x0008a2000c1e1500 */
[----:B---3--:R-:W-:-:S03]  /*26ed0*/  IMAD.WIDE R156, R0, 0x2, R218 ;  /* 0x00000002009c7825 */ /* 0x008fc600078e02da */
[----:B------:R-:W3:Y:S01]  /*26ee0*/  LDL.64 R218, [R1+0xe48] ;  /* 0x000e480001da7983 */ /* 0x000ee20000100a00 */
[----:B-1----:R-:W-:-:S05]  /*26ef0*/  IMAD.WIDE R152, R0, 0x2, R226 ;  /* 0x0000000200987825 */ /* 0x002fca00078e02e2 */
[----:B------:R2:W3:Y:S01]  /*26f00*/  LDG.E.U16 R230, desc[UR56][R152.64] ;  /* 0x0000003898e67981 */ /* 0x0004e2000c1e1500 */
[----:B------:R-:W-:-:S03]  /*26f10*/  IMAD.WIDE R154, R0, 0x2, R212 ;  /* 0x00000002009a7825 */ /* 0x000fc600078e02d4 */
[----:B------:R-:W3:Y:S04]  /*26f20*/  LDL.64 R212, [R1+0xe40] ;  /* 0x000e400001d47983 */ /* 0x000ee80000100a00 */
[----:B------:R-:W-:Y:S04]  /*26f30*/  STL [R1+0x430], R217 ;  /* 0x000430d901007387 */ /* 0x000fe80000100800 */
[----:B------:R1:W-:Y:S04]  /*26f40*/  STL [R1+0x42c], R199 ;  /* 0x00042cc701007387 */ /* 0x0003e80000100800 */
[----:B------:R-:W-:Y:S04]  /*26f50*/  STL [R1+0x428], R160 ;  /* 0x000428a001007387 */ /* 0x000fe80000100800 */
[----:B------:R-:W-:Y:S04]  /*26f60*/  STL [R1+0x424], R179 ;  /* 0x000424b301007387 */ /* 0x000fe80000100800 */
[----:B------:R1:W-:Y:S01]  /*26f70*/  STL [R1+0x420], R23 ;  /* 0x0004201701007387 */ /* 0x0003e20000100800 */
[----:B0-----:R-:W-:-:S03]  /*26f80*/  IMAD.WIDE R14, R0, 0x2, R224 ;  /* 0x00000002000e7825 */ /* 0x001fc600078e02e0 */
[----:B------:R-:W3:Y:S04]  /*26f90*/  LDL.64 R228, [R1+0xe30] ;  /* 0x000e300001e47983 */ /* 0x000ee80000100a00 */
[----:B-1----:R0:W3:Y:S04]  /*26fa0*/  LDG.E.U16 R199, desc[UR56][R156.64] ;  /* 0x000000389cc77981 */ /* 0x0020e8000c1e1500 */
[----:B------:R-:W3:Y:S04]  /*26fb0*/  LDG.E.U16 R23, desc[UR56][R14.64] ;  /* 0x000000380e177981 */ /* 0x000ee8000c1e1500 */
[----:B------:R1:W3:Y:S01]  /*26fc0*/  LDG.E.U16 R160, desc[UR56][R154.64] ;  /* 0x000000389aa07981 */ /* 0x0002e2000c1e1500 */
[----:B----4-:R-:W-:-:S03]  /*26fd0*/  IMAD.WIDE R158, R0, 0x2, R182 ;  /* 0x00000002009e7825 */ /* 0x010fc600078e02b6 */
[----:B------:R-:W4:Y:S01]  /*26fe0*/  LDL.64 R182, [R1+0xe38] ;  /* 0x000e380001b67983 */ /* 0x000f220000100a00 */
[----:B--2---:R-:W-:-:S03]  /*26ff0*/  IMAD.WIDE R152, R0, 0x2, R186 ;  /* 0x0000000200987825 */ /* 0x004fc600078e02ba */
[----:B------:R2:W4:Y:S04]  /*27000*/  LDG.E.U16 R244, desc[UR56][R158.64] ;  /* 0x000000389ef47981 */ /* 0x000528000c1e1500 */
[----:B------:R-:W4:Y:S01]  /*27010*/  LDL.64 R186, [R1+0xe28] ;  /* 0x000e280001ba7983 */ /* 0x000f220000100a00 */
[----:B0-----:R-:W-:-:S03]  /*27020*/  IMAD.WIDE R156, R0, 0x2, R222 ;  /* 0x00000002009c7825 */ /* 0x001fc600078e02de */
[----:B------:R-:W4:Y:S01]  /*27030*/  LDG.E.U16 R240, desc[UR56][R152.64] ;  /* 0x0000003898f07981 */ /* 0x000f22000c1e1500 */
[----:B-1----:R-:W-:-:S03]  /*27040*/  IMAD.WIDE R154, R0, 0x2, R220 ;  /* 0x00000002009a7825 */ /* 0x002fc600078e02dc */
[----:B------:R4:W4:Y:S04]  /*27050*/  LDG.E.U16 R179, desc[UR56][R156.64] ;  /* 0x000000389cb37981 */ /* 0x000928000c1e1500 */
[----:B------:R0:W4:Y:S01]  /*27060*/  LDG.E.U16 R243, desc[UR56][R154.64] ;  /* 0x000000389af37981 */ /* 0x000122000c1e1500 */
[----:B---3--:R-:W-:-:S03]  /*27070*/  IMAD.WIDE R14, R0, 0x2, R218 ;  /* 0x00000002000e7825 */ /* 0x008fc600078e02da */
[----:B------:R-:W3:Y:S04]  /*27080*/  LDL.64 R218, [R1+0xe20] ;  /* 0x000e200001da7983 */ /* 0x000ee80000100a00 */
[----:B------:R-:W-:Y:S04]  /*27090*/  STL [R1+0x41c], R250 ;  /* 0x00041cfa01007387 */ /* 0x000fe80000100800 */
[----:B------:R-:W-:Y:S04]  /*270a0*/  STL [R1+0x418], R248 ;  /* 0x000418f801007387 */ /* 0x000fe80000100800 */
[----:B------:R-:W3:Y:S04]  /*270b0*/  LDL.64 R226, [R1+0xe18] ;  /* 0x000e180001e27983 */ /* 0x000ee80000100a00 */
[----:B------:R-:W-:Y:S04]  /*270c0*/  STL [R1+0x414], R245 ;  /* 0x000414f501007387 */ /* 0x000fe80000100800 */
[----:B------:R-:W3:Y:S04]  /*270d0*/  LDL.64 R224, [R1+0xe10] ;  /* 0x000e100001e07983 */ /* 0x000ee80000100a00 */
[----:B------:R1:W-:Y:S01]  /*270e0*/  STL [R1+0x410], R239 ;  /* 0x000410ef01007387 */ /* 0x0003e20000100800 */
[----:B--2---:R-:W-:-:S03]  /*270f0*/  IMAD.WIDE R158, R0, 0x2, R212 ;  /* 0x00000002009e7825 */ /* 0x004fc600078e02d4 */
[----:B------:R-:W2:Y:S04]  /*27100*/  LDL.64 R212, [R1+0xe08] ;  /* 0x000e080001d47983 */ /* 0x000ea80000100a00 */
[----:B------:R3:W2:Y:S04]  /*27110*/  LDG.E.U16 R217, desc[UR56][R14.64] ;  /* 0x000000380ed97981 */ /* 0x0006a8000c1e1500 */
[----:B------:R-:W-:Y:S04]  /*27120*/  STL [R1+0x40c], R232 ;  /* 0x00040ce801007387 */ /* 0x000fe80000100800 */
[----:B------:R-:W2:Y:S04]  /*27130*/  LDL.64 R222, [R1+0xe00] ;  /* 0x000e000001de7983 */ /* 0x000ea80000100a00 */
[----:B------:R-:W2:Y:S01]  /*27140*/  LDL.64 R220, [R1+0xdf8] ;  /* 0x000df80001dc7983 */ /* 0x000ea20000100a00 */
[----:B----4-:R-:W-:-:S03]  /*27150*/  IMAD.WIDE R156, R0, 0x2, R182 ;  /* 0x00000002009c7825 */ /* 0x010fc600078e02b6 */
[----:B------:R-:W4:Y:S01]  /*27160*/  LDL.64 R182, [R1+0xdf0] ;  /* 0x000df00001b67983 */ /* 0x000f220000100a00 */
[----:B------:R-:W-:-:S03]  /*27170*/  IMAD.WIDE R152, R0, 0x2, R186 ;  /* 0x0000000200987825 */ /* 0x000fc600078e02ba */
[----:B------:R-:W4:Y:S01]  /*27180*/  LDL.64 R186, [R1+0xde8] ;  /* 0x000de80001ba7983 */ /* 0x000f220000100a00 */
[----:B0-----:R-:W-:-:S03]  /*27190*/  IMAD.WIDE R154, R0, 0x2, R228 ;  /* 0x00000002009a7825 */ /* 0x001fc600078e02e4 */
[----:B------:R-:W-:Y:S04]  /*271a0*/  STL [R1+0x408], R231 ;  /* 0x000408e701007387 */ /* 0x000fe80000100800 */
[----:B-1----:R2:W4:Y:S01]  /*271b0*/  LDG.E.U16 R239, desc[UR56][R152.64] ;  /* 0x0000003898ef7981 */ /* 0x002522000c1e1500 */
[----:B---3--:R-:W-:-:S03]  /*271c0*/  IMAD.WIDE R14, R0, 0x2, R218 ;  /* 0x00000002000e7825 */ /* 0x008fc600078e02da */
[----:B------:R-:W3:Y:S04]  /*271d0*/  LDL.64 R218, [R1+0xde0] ;  /* 0x000de00001da7983 */ /* 0x000ee80000100a00 */
[----:B------:R0:W-:Y:S04]  /*271e0*/  STL [R1+0x404], R199 ;  /* 0x000404c701007387 */ /* 0x0001e80000100800 */
[----:B------:R1:W-:Y:S04]  /*271f0*/  STL [R1+0x400], R160 ;  /* 0x000400a001007387 */ /* 0x0003e80000100800 */
[----:B------:R2:W-:Y:S04]  /*27200*/  STL [R1+0x3fc], R230 ;  /* 0x0003fce601007387 */ /* 0x0005e80000100800 */
[----:B0-----:R-:W3:Y:S04]  /*27210*/  LDG.E.U16 R199, desc[UR56][R158.64] ;  /* 0x000000389ec77981 */ /* 0x001ee8000c1e1500 */
[----:B-1----:R0:W3:Y:S04]  /*27220*/  LDG.E.U16 R160, desc[UR56][R156.64] ;  /* 0x000000389ca07981 */ /* 0x0020e8000c1e1500 */
[----:B--2---:R1:W2:Y:S01]  /*27230*/  LDG.E.U16 R230, desc[UR56][R154.64] ;  /* 0x000000389ae67981 */ /* 0x0042a2000c1e1500 */
[----:B------:R-:W-:-:S03]  /*27240*/  IMAD.WIDE R152, R0, 0x2, R212 ;  /* 0x0000000200987825 */ /* 0x000fc600078e02d4 */
[----:B------:R-:W-:Y:S04]  /*27250*/  STL [R1+0x3f8], R23 ;  /* 0x0003f81701007387 */ /* 0x000fe80000100800 */
[----:B------:R-:W2:Y:S01]  /*27260*/  LDL.64 R212, [R1+0xdd8] ;  /* 0x000dd80001d47983 */ /* 0x000ea20000100a00 */
[----:B0-----:R-:W-:-:S03]  /*27270*/  IMAD.WIDE R156, R0, 0x2, R226 ;  /* 0x00000002009c7825 */ /* 0x001fc600078e02e2 */
[----:B------:R-:W-:Y:S01]  /*27280*/  STL [R1+0x3f4], R244 ;  /* 0x0003f4f401007387 */ /* 0x000fe20000100800 */
[----:B-1----:R-:W-:-:S03]  /*27290*/  IMAD.WIDE R154, R0, 0x2, R224 ;  /* 0x00000002009a7825 */ /* 0x002fc600078e02e0 */
[----:B------:R0:W2:Y:S04]  /*272a0*/  LDG.E.U16 R232, desc[UR56][R14.64] ;  /* 0x000000380ee87981 */ /* 0x0000a8000c1e1500 */
[----:B------:R1:W-:Y:S04]  /*272b0*/  STL [R1+0x3f0], R179 ;  /* 0x0003f0b301007387 */ /* 0x0003e80000100800 */
[----:B------:R-:W-:Y:S04]  /*272c0*/  STL [R1+0x3ec], R243 ;  /* 0x0003ecf301007387 */ /* 0x000fe80000100800 */
[----:B------:R-:W-:Y:S04]  /*272d0*/  STL [R1+0x3e8], R240 ;  /* 0x0003e8f001007387 */ /* 0x000fe80000100800 */
[----:B------:R1:W-:Y:S04]  /*272e0*/  STL [R1+0x3e4], R217 ;  /* 0x0003e4d901007387 */ /* 0x0003e80000100800 */
[----:B------:R-:W2:Y:S04]  /*272f0*/  LDL.64 R158, [R1+0xdd0] ;  /* 0x000dd000019e7983 */ /* 0x000ea80000100a00 */
[----:B------:R-:W2:Y:S04]  /*27300*/  LDG.E.U16 R231, desc[UR56][R156.64] ;  /* 0x000000389ce77981 */ /* 0x000ea8000c1e1500 */
[----:B------:R4:W2:Y:S04]  /*27310*/  LDG.E.U16 R229, desc[UR56][R154.64] ;  /* 0x000000389ae57981 */ /* 0x0008a8000c1e1500 */
[----:B------:R1:W2:Y:S01]  /*27320*/  LDG.E.U16 R228, desc[UR56][R152.64] ;  /* 0x0000003898e47981 */ /* 0x0002a2000c1e1500 */
[----:B0-----:R-:W-:-:S03]  /*27330*/  IMAD.WIDE R14, R0, 0x2, R222 ;  /* 0x00000002000e7825 */ /* 0x001fc600078e02de */
[----:B------:R-:W2:Y:S01]  /*27340*/  LDL.64 R226, [R1+0xdc8] ;  /* 0x000dc80001e27983 */ /* 0x000ea20000100a00 */
[----:B----4-:R-:W-:-:S03]  /*27350*/  IMAD.WIDE R154, R0, 0x2, R182 ;  /* 0x00000002009a7825 */ /* 0x010fc600078e02b6 */
[----:B------:R-:W4:Y:S04]  /*27360*/  LDL.64 R182, [R1+0xdc0] ;  /* 0x000dc00001b67983 */ /* 0x000f280000100a00 */
[----:B-1----:R0:W4:Y:S01]  /*27370*/  LDG.E.U16 R179, desc[UR56][R14.64] ;  /* 0x000000380eb37981 */ /* 0x002122000c1e1500 */
[----:B------:R-:W-:Y:S01]  /*27380*/  FMNMX R23, R233, R234, !PT ;  /* 0x000000eae9177209 */ /* 0x000fe20007800000 */
[C---:B------:R-:W-:Y:S02]  /*27390*/  IMAD.WIDE R156, R0.reuse, 0x2, R220 ;  /* 0x00000002009c7825 */ /* 0x040fe400078e02dc */
[----:B------:R-:W4:Y:S04]  /*273a0*/  LDL.64 R224, [R1+0xdb0] ;  /* 0x000db00001e07983 */ /* 0x000f280000100a00 */
[----:B------:R-:W4:Y:S01]  /*273b0*/  LDL.64 R222, [R1+0xda8] ;  /* 0x000da80001de7983 */ /* 0x000f220000100a00 */
[----:B------:R-:W-:Y:S01]  /*273c0*/  IMAD.WIDE R152, R0, 0x2, R186 ;  /* 0x0000000200987825 */ /* 0x000fe200078e02ba */
[----:B0-----:R-:W-:-:S02]  /*273d0*/  FMNMX R14, R235, R23, !PT ;  /* 0x00000017eb0e7209 */ /* 0x001fc40007800000 */
[----:B------:R-:W4:Y:S02]  /*273e0*/  LDL.64 R186, [R1+0xdb8] ;  /* 0x000db80001ba7983 */ /* 0x000f240000100a00 */
[----:B------:R-:W-:Y:S02]  /*273f0*/  FMNMX R14, R236, R14, !PT ;  /* 0x0000000eec0e7209 */ /* 0x000fe40007800000 */
[----:B------:R0:W4:Y:S02]  /*27400*/  LDG.E.U16 R217, desc[UR56][R156.64] ;  /* 0x000000389cd97981 */ /* 0x000124000c1e1500 */
[----:B------:R-:W-:-:S04]  /*27410*/  FMNMX R23, R237, R14, !PT ;  /* 0x0000000eed177209 */ /* 0x000fc80007800000 */
[----:B------:R-:W-:Y:S01]  /*27420*/  FMNMX R23, R161, R23, !PT ;  /* 0x00000017a1177209 */ /* 0x000fe20007800000 */
[C---:B---3--:R-:W-:Y:S02]  /*27430*/  IMAD.WIDE R14, R0.reuse, 0x2, R218 ;  /* 0x00000002000e7825 */ /* 0x048fe400078e02da */
[----:B------:R-:W3:Y:S04]  /*27440*/  LDL.64 R218, [R1+0xda0] ;  /* 0x000da00001da7983 */ /* 0x000ee80000100a00 */
[----:B------:R1:W-:Y:S04]  /*27450*/  STL [R1+0x3e0], R199 ;  /* 0x0003e0c701007387 */ /* 0x0003e80000100800 */
[----:B------:R0:W-:Y:S04]  /*27460*/  STL [R1+0x3dc], R160 ;  /* 0x0003dca001007387 */ /* 0x0001e80000100800 */
[----:B--2---:R2:W-:Y:S04]  /*27470*/  STL [R1+0x3d8], R230 ;  /* 0x0003d8e601007387 */ /* 0x0045e80000100800 */
[----:B-1----:R-:W3:Y:S04]  /*27480*/  LDG.E.U16 R199, desc[UR56][R154.64] ;  /* 0x000000389ac77981 */ /* 0x002ee8000c1e1500 */
[----:B0-----:R-:W3:Y:S01]  /*27490*/  LDG.E.U16 R160, desc[UR56][R152.64] ;  /* 0x0000003898a07981 */ /* 0x001ee2000c1e1500 */
[----:B------:R-:W-:-:S03]  /*274a0*/  IMAD.WIDE R156, R0, 0x2, R212 ;  /* 0x00000002009c7825 */ /* 0x000fc600078e02d4 */
[----:B--2---:R0:W2:Y:S04]  /*274b0*/  LDG.E.U16 R230, desc[UR56][R14.64] ;  /* 0x000000380ee67981 */ /* 0x0040a8000c1e1500 */
[----:B------:R-:W-:Y:S04]  /*274c0*/  STL [R1+0x3d4], R239 ;  /* 0x0003d4ef01007387 */ /* 0x000fe80000100800 */
[----:B------:R-:W-:Y:S01]  /*274d0*/  STL [R1+0x3d0], R232 ;  /* 0x0003d0e801007387 */ /* 0x000fe20000100800 */
[----:B0-----:R-:W-:-:S03]  /*274e0*/  FMNMX R14, R164, R23, !PT ;  /* 0x00000017a40e7209 */ /* 0x001fc60007800000 */
[----:B------:R-:W2:Y:S01]  /*274f0*/  LDL.64 R212, [R1+0xd90] ;  /* 0x000d900001d47983 */ /* 0x000ea20000100a00 */
[----:B------:R-:W-:-:S03]  /*27500*/  FMNMX R14, R165, R14, !PT ;  /* 0x0000000ea50e7209 */ /* 0x000fc60007800000 */
[----:B------:R-:W2:Y:S01]  /*27510*/  LDL.64 R220, [R1+0xd98] ;  /* 0x000d980001dc7983 */ /* 0x000ea20000100a00 */
[----:B------:R-:W-:Y:S01]  /*27520*/  FMNMX R23, R168, R14, !PT ;  /* 0x0000000ea8177209 */ /* 0x000fe20007800000 */
[C---:B------:R-:W-:Y:S02]  /*27530*/  IMAD.WIDE R154, R0.reuse, 0x2, R158 ;  /* 0x00000002009a7825 */ /* 0x040fe400078e029e */
[----:B------:R-:W2:Y:S04]  /*27540*/  LDL.64 R158, [R1+0xd88] ;  /* 0x000d8800019e7983 */ /* 0x000ea80000100a00 */
[----:B------:R-:W-:Y:S04]  /*27550*/  STL [R1+0x3cc], R231 ;  /* 0x0003cce701007387 */ /* 0x000fe80000100800 */
[----:B------:R0:W-:Y:S04]  /*27560*/  STL [R1+0x3c8], R229 ;  /* 0x0003c8e501007387 */ /* 0x0001e80000100800 */
[----:B------:R1:W-:Y:S01]  /*27570*/  STL [R1+0x3c4], R228 ;  /* 0x0003c4e401007387 */ /* 0x0003e20000100800 */
[----:B----4-:R-:W-:-:S03]  /*27580*/  IMAD.WIDE R14, R0, 0x2, R182 ;  /* 0x00000002000e7825 */ /* 0x010fc600078e02b6 */
[----:B0-----:R0:W4:Y:S04]  /*27590*/  LDG.E.U16 R229, desc[UR56][R156.64] ;  /* 0x000000389ce57981 */ /* 0x001128000c1e1500 */
[----:B------:R-:W4:Y:S01]  /*275a0*/  LDL.64 R182, [R1+0xd80] ;  /* 0x000d800001b67983 */ /* 0x000f220000100a00 */
[----:B------:R-:W-:-:S03]  /*275b0*/  IMAD.WIDE R152, R0, 0x2, R226 ;  /* 0x0000000200987825 */ /* 0x000fc600078e02e2 */
[----:B------:R0:W-:Y:S04]  /*275c0*/  STL [R1+0x3c0], R179 ;  /* 0x0003c0b301007387 */ /* 0x0001e80000100800 */
[----:B-1----:R1:W4:Y:S04]  /*275d0*/  LDG.E.U16 R228, desc[UR56][R154.64] ;  /* 0x000000389ae47981 */ /* 0x002328000c1e1500 */
[----:B------:R1:W4:Y:S04]  /*275e0*/  LDG.E.U16 R232, desc[UR56][R14.64] ;  /* 0x000000380ee87981 */ /* 0x000328000c1e1500 */
[----:B0-----:R0:W4:Y:S01]  /*275f0*/  LDG.E.U16 R179, desc[UR56][R152.64] ;  /* 0x0000003898b37981 */ /* 0x001122000c1e1500 */
[----:B------:R-:W-:-:S03]  /*27600*/  IMAD.WIDE R156, R0, 0x2, R186 ;  /* 0x00000002009c7825 */ /* 0x000fc600078e02ba */
[----:B------:R-:W4:Y:S01]  /*27610*/  LDL.64 R186, [R1+0xd78] ;  /* 0x000d780001ba7983 */ /* 0x000f220000100a00 */
[----:B------:R-:W-:Y:S01]  /*27620*/  FMNMX R23, R169, R23, !PT ;  /* 0x00000017a9177209 */ /* 0x000fe20007800000 */
[----:B-1----:R-:W-:Y:S02]  /*27630*/  IMAD.WIDE R154, R0, 0x2, R224 ;  /* 0x00000002009a7825 */ /* 0x002fe400078e02e0 */
[----:B------:R-:W4:Y:S01]  /*27640*/  LDG.E.U16 R231, desc[UR56][R156.64] ;  /* 0x000000389ce77981 */ /* 0x000f22000c1e1500 */
[----:B------:R-:W-:-:S04]  /*27650*/  FMNMX R14, R172, R23, !PT ;  /* 0x00000017ac0e7209 */ /* 0x000fc80007800000 */
[----:B------:R-:W-:-:S04]  /*27660*/  FMNMX R14, R173, R14, !PT ;  /* 0x0000000ead0e7209 */ /* 0x000fc80007800000 */
[----:B------:R-:W-:-:S04]  /*27670*/  FMNMX R23, R176, R14, !PT ;  /* 0x0000000eb0177209 */ /* 0x000fc80007800000 */
[----:B------:R-:W-:Y:S01]  /*27680*/  FMNMX R23, R177, R23, !PT ;  /* 0x00000017b1177209 */ /* 0x000fe20007800000 */
[----:B0-----:R-:W-:-:S04]  /*27690*/  IMAD.WIDE R152, R0, 0x2, R222 ;  /* 0x0000000200987825 */ /* 0x001fc800078e02de */
[C---:B---3--:R-:W-:Y:S02]  /*276a0*/  IMAD.WIDE R14, R0.reuse, 0x2, R218 ;  /* 0x00000002000e7825 */ /* 0x048fe400078e02da */
[----:B------:R-:W3:Y:S04]  /*276b0*/  LDL.64 R218, [R1+0xd70] ;  /* 0x000d700001da7983 */ /* 0x000ee80000100a00 */
[----:B------:R0:W-:Y:S04]  /*276c0*/  STL [R1+0x3bc], R217 ;  /* 0x0003bcd901007387 */ /* 0x0001e80000100800 */
[----:B0-----:R0:W3:Y:S04]  /*276d0*/  LDG.E.U16 R217, desc[UR56][R154.64] ;  /* 0x000000389ad97981 */ /* 0x0010e8000c1e1500 */
[----:B------:R-:W-:Y:S04]  /*276e0*/  STL [R1+0x3b8], R199 ;  /* 0x0003b8c701007387 */ /* 0x000fe80000100800 */
[----:B------:R1:W-:Y:S04]  /*276f0*/  STL [R1+0x3b4], R160 ;  /* 0x0003b4a001007387 */ /* 0x0003e80000100800 */
[----:B--2---:R2:W-:Y:S04]  /*27700*/  STL [R1+0x3b0], R230 ;  /* 0x0003b0e601007387 */ /* 0x0045e80000100800 */
[----:B------:R-:W3:Y:S04]  /*27710*/  LDL.64 R226, [R1+0xd60] ;  /* 0x000d600001e27983 */ /* 0x000ee80000100a00 */
[----:B-1----:R1:W3:Y:S01]  /*27720*/  LDG.E.U16 R160, desc[UR56][R14.64] ;  /* 0x000000380ea07981 */ /* 0x0022e2000c1e1500 */
[----:B0-----:R-:W-:-:S03]  /*27730*/  IMAD.WIDE R154, R0, 0x2, R212 ;  /* 0x00000002009a7825 */ /* 0x001fc600078e02d4 */
[----:B------:R0:W3:Y:S04]  /*27740*/  LDG.E.U16 R199, desc[UR56][R152.64] ;  /* 0x0000003898c77981 */ /* 0x0000e8000c1e1500 */
[----:B------:R-:W3:Y:S01]  /*27750*/  LDL.64 R212, [R1+0xd68] ;  /* 0x000d680001d47983 */ /* 0x000ee20000100a00 */
[----:B-1----:R-:W-:-:S04]  /*27760*/  FMNMX R14, R180, R23, !PT ;  /* 0x00000017b40e7209 */ /* 0x002fc80007800000 */
[----:B------:R-:W-:-:S04]  /*27770*/  FMNMX R14, R181, R14, !PT ;  /* 0x0000000eb50e7209 */ /* 0x000fc80007800000 */
[----:B------:R-:W-:Y:S01]  /*27780*/  FMNMX R23, R184, R14, !PT ;  /* 0x0000000eb8177209 */ /* 0x000fe20007800000 */
[----:B------:R-:W-:-:S04]  /*27790*/  IMAD.WIDE R156, R0, 0x2, R220 ;  /* 0x00000002009c7825 */ /* 0x000fc800078e02dc */
[C---:B0-----:R-:W-:Y:S01]  /*277a0*/  IMAD.WIDE R152, R0.reuse, 0x2, R158 ;  /* 0x0000000200987825 */ /* 0x041fe200078e029e */
[----:B--2---:R0:W2:Y:S04]  /*277b0*/  LDG.E.U16 R230, desc[UR56][R156.64] ;  /* 0x000000389ce67981 */ /* 0x0040a8000c1e1500 */
[----:B------:R-:W2:Y:S01]  /*277c0*/  LDL.64 R158, [R1+0xd58] ;  /* 0x000d5800019e7983 */ /* 0x000ea20000100a00 */
[----:B----4-:R-:W-:-:S03]  /*277d0*/  IMAD.WIDE R14, R0, 0x2, R182 ;  /* 0x00000002000e7825 */ /* 0x010fc600078e02b6 */
[----:B------:R-:W4:Y:S04]  /*277e0*/  LDL.64 R182, [R1+0xd50] ;  /* 0x000d500001b67983 */ /* 0x000f280000100a00 */
[----:B------:R1:W-:Y:S04]  /*277f0*/  STL [R1+0x3ac], R229 ;  /* 0x0003ace501007387 */ /* 0x0003e80000100800 */
[----:B------:R0:W-:Y:S04]  /*27800*/  STL [R1+0x3a8], R228 ;  /* 0x0003a8e401007387 */ /* 0x0001e80000100800 */
[----:B-1----:R-:W4:Y:S04]  /*27810*/  LDG.E.U16 R229, desc[UR56][R154.64] ;  /* 0x000000389ae57981 */ /* 0x002f28000c1e1500 */
[----:B------:R1:W-:Y:S04]  /*27820*/  STL [R1+0x3a4], R179 ;  /* 0x0003a4b301007387 */ /* 0x0003e80000100800 */
[----:B0-----:R-:W4:Y:S04]  /*27830*/  LDG.E.U16 R228, desc[UR56][R152.64] ;  /* 0x0000003898e47981 */ /* 0x001f28000c1e1500 */
[----:B------:R-:W-:Y:S04]  /*27840*/  STL [R1+0x3a0], R232 ;  /* 0x0003a0e801007387 */ /* 0x000fe80000100800 */
[----:B-1----:R0:W4:Y:S04]  /*27850*/  LDG.E.U16 R179, desc[UR56][R14.64] ;  /* 0x000000380eb37981 */ /* 0x002128000c1e1500 */
[----:B------:R-:W4:Y:S01]  /*27860*/  LDL.64 R222, [R1+0xd40] ;  /* 0x000d400001de7983 */ /* 0x000f220000100a00 */
[----:B------:R-:W-:-:S03]  /*27870*/  FMNMX R23, R185, R23, !PT ;  /* 0x00000017b9177209 */ /* 0x000fc60007800000 */
[----:B------:R-:W4:Y:S01]  /*27880*/  LDL.64 R224, [R1+0xd48] ;  /* 0x000d480001e07983 */ /* 0x000f220000100a00 */
[----:B------:R-:W-:-:S03]  /*27890*/  IMAD.WIDE R156, R0, 0x2, R186 ;  /* 0x00000002009c7825 */ /* 0x000fc600078e02ba */
[----:B------:R-:W4:Y:S04]  /*278a0*/  LDL.64 R220, [R1+0xd30] ;  /* 0x000d300001dc7983 */ /* 0x000f280000100a00 */
[----:B------:R-:W4:Y:S01]  /*278b0*/  LDL.64 R186, [R1+0xd38] ;  /* 0x000d380001ba7983 */ /* 0x000f220000100a00 */
[----:B0-----:R-:W-:-:S04]  /*278c0*/  FMNMX R14, R188, R23, !PT ;  /* 0x00000017bc0e7209 */ /* 0x001fc80007800000 */
[----:B------:R-:W-:-:S04]  /*278d0*/  FMNMX R14, R189, R14, !PT ;  /* 0x0000000ebd0e7209 */ /* 0x000fc80007800000 */
[----:B------:R-:W-:Y:S01]  /*278e0*/  FMNMX R23, R192, R14, !PT ;  /* 0x0000000ec0177209 */ /* 0x000fe20007800000 */
[C---:B---3--:R-:W-:Y:S02]  /*278f0*/  IMAD.WIDE R154, R0.reuse, 0x2, R218 ;  /* 0x00000002009a7825 */ /* 0x048fe400078e02da */
[----:B------:R-:W3:Y:S04]  /*27900*/  LDL.64 R218, [R1+0xd28] ;  /* 0x000d280001da7983 */ /* 0x000ee80000100a00 */
[----:B------:R-:W-:Y:S01]  /*27910*/  STL [R1+0x39c], R231 ;  /* 0x00039ce701007387 */ /* 0x000fe20000100800 */
[----:B------:R-:W-:-:S03]  /*27920*/  IMAD.WIDE R14, R0, 0x2, R226 ;  /* 0x00000002000e7825 */ /* 0x000fc600078e02e2 */
[----:B------:R2:W3:Y:S01]  /*27930*/  LDG.E.U16 R226, desc[UR56][R156.64] ;  /* 0x000000389ce27981 */ /* 0x0004e2000c1e1500 */
[----:B------:R-:W-:-:S03]  /*27940*/  IMAD.WIDE R152, R0, 0x2, R212 ;  /* 0x0000000200987825 */ /* 0x000fc600078e02d4 */
[----:B------:R-:W3:Y:S04]  /*27950*/  LDL.64 R212, [R1+0xd20] ;  /* 0x000d200001d47983 */ /* 0x000ee80000100a00 */
[----:B------:R0:W-:Y:S04]  /*27960*/  STL [R1+0x398], R217 ;  /* 0x000398d901007387 */ /* 0x0001e80000100800 */
[----:B------:R1:W-:Y:S04]  /*27970*/  STL [R1+0x394], R199 ;  /* 0x000394c701007387 */ /* 0x0003e80000100800 */
[----:B------:R2:W-:Y:S04]  /*27980*/  STL [R1+0x390], R160 ;  /* 0x000390a001007387 */ /* 0x0005e80000100800 */
[----:B0-----:R4:W3:Y:S04]  /*27990*/  LDG.E.U16 R217, desc[UR56][R154.64] ;  /* 0x000000389ad97981 */ /* 0x0018e8000c1e1500 */
[----:B-1----:R-:W3:Y:S04]  /*279a0*/  LDG.E.U16 R199, desc[UR56][R152.64] ;  /* 0x0000003898c77981 */ /* 0x002ee8000c1e1500 */
[----:B--2---:R-:W2:Y:S01]  /*279b0*/  LDG.E.U16 R160, desc[UR56][R14.64] ;  /* 0x000000380ea07981 */ /* 0x004ea2000c1e1500 */
[----:B------:R-:W-:-:S03]  /*279c0*/  IMAD.WIDE R156, R0, 0x2, R158 ;  /* 0x00000002009c7825 */ /* 0x000fc600078e029e */
[----:B------:R-:W2:Y:S01]  /*279d0*/  LDL.64 R158, [R1+0xd18] ;  /* 0x000d1800019e7983 */ /* 0x000ea20000100a00 */
[----:B----4-:R-:W-:-:S03]  /*279e0*/  IMAD.WIDE R154, R0, 0x2, R182 ;  /* 0x00000002009a7825 */ /* 0x010fc600078e02b6 */
[----:B------:R0:W4:Y:S04]  /*279f0*/  LDG.E.U16 R232, desc[UR56][R156.64] ;  /* 0x000000389ce87981 */ /* 0x000128000c1e1500 */
[----:B------:R-:W4:Y:S04]  /*27a00*/  LDL.64 R182, [R1+0xd10] ;  /* 0x000d100001b67983 */ /* 0x000f280000100a00 */
[----:B------:R-:W-:Y:S01]  /*27a10*/  STL [R1+0x38c], R230 ;  /* 0x00038ce601007387 */ /* 0x000fe20000100800 */
[----:B------:R-:W-:-:S03]  /*27a20*/  FMNMX R23, R193, R23, !PT ;  /* 0x00000017c1177209 */ /* 0x000fc60007800000 */
[----:B------:R-:W4:Y:S04]  /*27a30*/  LDG.E.U16 R231, desc[UR56][R154.64] ;  /* 0x000000389ae77981 */ /* 0x000f28000c1e1500 */
[----:B------:R1:W-:Y:S04]  /*27a40*/  STL [R1+0x388], R229 ;  /* 0x000388e501007387 */ /* 0x0003e80000100800 */
[----:B------:R-:W-:Y:S04]  /*27a50*/  STL [R1+0x384], R228 ;  /* 0x000384e401007387 */ /* 0x000fe80000100800 */
[----:B------:R1:W-:Y:S01]  /*27a60*/  STL [R1+0x380], R179 ;  /* 0x000380b301007387 */ /* 0x0003e20000100800 */
[----:B0-----:R-:W-:-:S03]  /*27a70*/  IMAD.WIDE R156, R0, 0x2, R186 ;  /* 0x00000002009c7825 */ /* 0x001fc600078e02ba */
[----:B------:R-:W4:Y:S01]  /*27a80*/  LDL.64 R186, [R1+0xd08] ;  /* 0x000d080001ba7983 */ /* 0x000f220000100a00 */
[----:B------:R-:W-:Y:S01]  /*27a90*/  FMNMX R14, R196, R23, !PT ;  /* 0x00000017c40e7209 */ /* 0x000fe20007800000 */
[----:B------:R-:W-:Y:S02]  /*27aa0*/  IMAD.WIDE R152, R0, 0x2, R224 ;  /* 0x0000000200987825 */ /* 0x000fe400078e02e0 */
[----:B-1----:R-:W4:Y:S01]  /*27ab0*/  LDG.E.U16 R229, desc[UR56][R156.64] ;  /* 0x000000389ce57981 */ /* 0x002f22000c1e1500 */
[----:B------:R-:W-:-:S03]  /*27ac0*/  FMNMX R14, R197, R14, !PT ;  /* 0x0000000ec50e7209 */ /* 0x000fc60007800000 */
[----:B------:R-:W4:Y:S01]  /*27ad0*/  LDG.E.U16 R230, desc[UR56][R152.64] ;  /* 0x0000003898e67981 */ /* 0x000f22000c1e1500 */
[----:B------:R-:W-:Y:S01]  /*27ae0*/  FMNMX R23, R200, R14, !PT ;  /* 0x0000000ec8177209 */ /* 0x000fe20007800000 */
[----:B------:R-:W-:Y:S02]  /*27af0*/  IMAD.WIDE R14, R0, 0x2, R222 ;  /* 0x00000002000e7825 */ /* 0x000fe400078e02de */
[----:B------:R-:W4:Y:S01]  /*27b00*/  LDL.64 R222, [R1+0xcf8] ;  /* 0x000cf80001de7983 */ /* 0x000f220000100a00 */
[----:B------:R-:W-:-:S03]  /*27b10*/  FMNMX R23, R201, R23, !PT ;  /* 0x00000017c9177209 */ /* 0x000fc60007800000 */
[----:B------:R0:W4:Y:S02]  /*27b20*/  LDG.E.U16 R179, desc[UR56][R14.64] ;  /* 0x000000380eb37981 */ /* 0x000124000c1e1500 */
[----:B0-----:R-:W-:-:S04]  /*27b30*/  FMNMX R14, R204, R23, !PT ;  /* 0x00000017cc0e7209 */ /* 0x001fc80007800000 */
[----:B------:R-:W-:-:S04]  /*27b40*/  FMNMX R14, R205, R14, !PT ;  /* 0x0000000ecd0e7209 */ /* 0x000fc80007800000 */
[----:B------:R-:W-:Y:S01]  /*27b50*/  FMNMX R23, R208, R14, !PT ;  /* 0x0000000ed0177209 */ /* 0x000fe20007800000 */
[C---:B---3--:R-:W-:Y:S02]  /*27b60*/  IMAD.WIDE R152, R0.reuse, 0x2, R218 ;  /* 0x0000000200987825 */ /* 0x048fe400078e02da */
[----:B------:R-:W3:Y:S02]  /*27b70*/  LDL.64 R218, [R1+0xd00] ;  /* 0x000d000001da7983 */ /* 0x000ee40000100a00 */
[----:B------:R-:W-:-:S05]  /*27b80*/  IMAD.WIDE R154, R0, 0x2, R220 ;  /* 0x00000002009a7825 */ /* 0x000fca00078e02dc */
[----:B------:R0:W3:Y:S01]  /*27b90*/  LDG.E.U16 R228, desc[UR56][R154.64] ;  /* 0x000000389ae47981 */ /* 0x0000e2000c1e1500 */
[----:B------:R-:W-:-:S03]  /*27ba0*/  IMAD.WIDE R14, R0, 0x2, R212 ;  /* 0x00000002000e7825 */ /* 0x000fc600078e02d4 */
[----:B------:R-:W3:Y:S04]  /*27bb0*/  LDL.64 R212, [R1+0xcf0] ;  /* 0x000cf00001d47983 */ /* 0x000ee80000100a00 */
[----:B------:R1:W-:Y:S04]  /*27bc0*/  STL [R1+0x37c], R226 ;  /* 0x00037ce201007387 */ /* 0x0003e80000100800 */
[----:B------:R0:W-:Y:S04]  /*27bd0*/  STL [R1+0x378], R217 ;  /* 0x000378d901007387 */ /* 0x0001e80000100800 */
[----:B------:R0:W-:Y:S04]  /*27be0*/  STL [R1+0x374], R199 ;  /* 0x000374c701007387 */ /* 0x0001e80000100800 */
[----:B--2---:R-:W-:Y:S04]  /*27bf0*/  STL [R1+0x370], R160 ;  /* 0x000370a001007387 */ /* 0x004fe80000100800 */
[----:B-1----:R-:W2:Y:S04]  /*27c00*/  LDL.64 R226, [R1+0xce8] ;  /* 0x000ce80001e27983 */ /* 0x002ea80000100a00 */
[----:B------:R-:W2:Y:S04]  /*27c10*/  LDL.64 R224, [R1+0xce0] ;  /* 0x000ce00001e07983 */ /* 0x000ea80000100a00 */
[----:B------:R-:W2:Y:S01]  /*27c20*/  LDL.64 R220, [R1+0xcd0] ;  /* 0x000cd00001dc7983 */ /* 0x000ea20000100a00 */
[----:B----4-:R-:W-:-:S03]  /*27c30*/  IMAD.WIDE R156, R0, 0x2, R182 ;  /* 0x00000002009c7825 */ /* 0x010fc600078e02b6 */
[----:B------:R-:W4:Y:S04]  /*27c40*/  LDL.64 R182, [R1+0xcd8] ;  /* 0x000cd80001b67983 */ /* 0x000f280000100a00 */
[----:B0-----:R-:W2:Y:S04]  /*27c50*/  LDG.E.U16 R217, desc[UR56][R152.64] ;  /* 0x0000003898d97981 */ /* 0x001ea8000c1e1500 */
[----:B------:R0:W-:Y:S04]  /*27c60*/  STL [R1+0x36c], R232 ;  /* 0x00036ce801007387 */ /* 0x0001e80000100800 */
[----:B------:R1:W2:Y:S01]  /*27c70*/  LDG.E.U16 R199, desc[UR56][R14.64] ;  /* 0x000000380ec77981 */ /* 0x0002a2000c1e1500 */
[----:B------:R-:W-:-:S03]  /*27c80*/  IMAD.WIDE R158, R0, 0x2, R158 ;  /* 0x00000002009e7825 */ /* 0x000fc600078e029e */
[----:B------:R-:W2:Y:S04]  /*27c90*/  LDG.E.U16 R239, desc[UR56][R156.64] ;  /* 0x000000389cef7981 */ /* 0x000ea8000c1e1500 */
[----:B------:R3:W2:Y:S01]  /*27ca0*/  LDG.E.U16 R240, desc[UR56][R158.64] ;  /* 0x000000389ef07981 */ /* 0x0006a2000c1e1500 */
[----:B------:R-:W-:-:S03]  /*27cb0*/  IMAD.WIDE R154, R0, 0x2, R186 ;  /* 0x00000002009a7825 */ /* 0x000fc600078e02ba */
[----:B------:R-:W2:Y:S04]  /*27cc0*/  LDL.64 R186, [R1+0xcc8] ;  /* 0x000cc80001ba7983 */ /* 0x000ea80000100a00 */
[----:B------:R3:W-:Y:S04]  /*27cd0*/  STL [R1+0x368], R231 ;  /* 0x000368e701007387 */ /* 0x0007e80000100800 */
[----:B0-----:R-:W2:Y:S01]  /*27ce0*/  LDG.E.U16 R232, desc[UR56][R154.64] ;  /* 0x000000389ae87981 */ /* 0x001ea2000c1e1500 */
[----:B-1----:R-:W-:-:S04]  /*27cf0*/  IMAD.WIDE R14, R0, 0x2, R222 ;  /* 0x00000002000e7825 */ /* 0x002fc800078e02de */
[C---:B---3--:R-:W-:Y:S02]  /*27d00*/  IMAD.WIDE R152, R0.reuse, 0x2, R218 ;  /* 0x0000000200987825 */ /* 0x048fe400078e02da */
[----:B------:R-:W3:Y:S04]  /*27d10*/  LDL.64 R218, [R1+0xcc0] ;  /* 0x000cc00001da7983 */ /* 0x000ee80000100a00 */
[----:B------:R-:W-:Y:S04]  /*27d20*/  STL [R1+0x364], R230 ;  /* 0x000364e601007387 */ /* 0x000fe80000100800 */
[----:B------:R0:W-:Y:S04]  /*27d30*/  STL [R1+0x360], R179 ;  /* 0x000360b301007387 */ /* 0x0001e80000100800 */
[----:B------:R4:W3:Y:S04]  /*27d40*/  LDG.E.U16 R231, desc[UR56][R152.64] ;  /* 0x0000003898e77981 */ /* 0x0008e8000c1e1500 */
[----:B------:R-:W3:Y:S04]  /*27d50*/  LDL.64 R222, [R1+0xcb8] ;  /* 0x000cb80001de7983 */ /* 0x000ee80000100a00 */
[----:B0-----:R0:W3:Y:S01]  /*27d60*/  LDG.E.U16 R179, desc[UR56][R14.64] ;  /* 0x000000380eb37981 */ /* 0x0010e2000c1e1500 */
[----:B------:R-:W-:-:S03]  /*27d70*/  IMAD.WIDE R158, R0, 0x2, R212 ;  /* 0x00000002009e7825 */ /* 0x000fc600078e02d4 */
[----:B------:R-:W3:Y:S04]  /*27d80*/  LDL.64 R212, [R1+0xcb0] ;  /* 0x000cb00001d47983 */ /* 0x000ee80000100a00 */
[----:B------:R1:W3:Y:S01]  /*27d90*/  LDG.E.U16 R230, desc[UR56][R158.64] ;  /* 0x000000389ee67981 */ /* 0x0002e2000c1e1500 */
[----:B----4-:R-:W-:-:S03]  /*27da0*/  IMAD.WIDE R152, R0, 0x2, R182 ;  /* 0x0000000200987825 */ /* 0x010fc600078e02b6 */
[----:B------:R-:W4:Y:S04]  /*27db0*/  LDL.64 R182, [R1+0xca8] ;  /* 0x000ca80001b67983 */ /* 0x000f280000100a00 */
[----:B------:R1:W-:Y:S04]  /*27dc0*/  STL [R1+0x35c], R229 ;  /* 0x00035ce501007387 */ /* 0x0003e80000100800 */
[----:B------:R1:W-:Y:S04]  /*27dd0*/  STL [R1+0x358], R228 ;  /* 0x000358e401007387 */ /* 0x0003e80000100800 */
[----:B--2---:R2:W-:Y:S04]  /*27de0*/  STL [R1+0x354], R217 ;  /* 0x000354d901007387 */ /* 0x0045e80000100800 */
[----:B------:R2:W-:Y:S01]  /*27df0*/  STL [R1+0x350], R199 ;  /* 0x000350c701007387 */ /* 0x0005e20000100800 */
[----:B------:R-:W-:-:S03]  /*27e00*/  IMAD.WIDE R156, R0, 0x2, R226 ;  /* 0x00000002009c7825 */ /* 0x000fc600078e02e2 */
[----:B------:R-:W4:Y:S01]  /*27e10*/  LDL.64 R226, [R1+0xc88] ;  /* 0x000c880001e27983 */ /* 0x000f220000100a00 */
[----:B0-----:R-:W-:-:S03]  /*27e20*/  IMAD.WIDE R14, R0, 0x2, R220 ;  /* 0x00000002000e7825 */ /* 0x001fc600078e02dc */
[----:B-1----:R3:W4:Y:S01]  /*27e30*/  LDG.E.U16 R229, desc[UR56][R156.64] ;  /* 0x000000389ce57981 */ /* 0x002722000c1e1500 */
[----:B------:R-:W-:-:S03]  /*27e40*/  IMAD.WIDE R154, R0, 0x2, R224 ;  /* 0x00000002009a7825 */ /* 0x000fc600078e02e0 */
[----:B------:R-:W4:Y:S04]  /*27e50*/  LDL.64 R220, [R1+0xc98] ;  /* 0x000c980001dc7983 */ /* 0x000f280000100a00 */
[----:B------:R0:W4:Y:S04]  /*27e60*/  LDG.E.U16 R228, desc[UR56][R154.64] ;  /* 0x000000389ae47981 */ /* 0x000128000c1e1500 */
[----:B--2---:R1:W2:Y:S04]  /*27e70*/  LDG.E.U16 R217, desc[UR56][R152.64] ;  /* 0x0000003898d97981 */ /* 0x0042a8000c1e1500 */
[----:B------:R4:W2:Y:S04]  /*27e80*/  LDG.E.U16 R199, desc[UR56][R14.64] ;  /* 0x000000380ec77981 */ /* 0x0008a8000c1e1500 */
[----:B------:R-:W2:Y:S01]  /*27e90*/  LDL.64 R224, [R1+0xc80] ;  /* 0x000c800001e07983 */ /* 0x000ea20000100a00 */
[----:B------:R-:W-:-:S03]  /*27ea0*/  IMAD.WIDE R158, R0, 0x2, R186 ;  /* 0x00000002009e7825 */ /* 0x000fc600078e02ba */
[----:B------:R-:W2:Y:S04]  /*27eb0*/  LDL.64 R186, [R1+0xca0] ;  /* 0x000ca00001ba7983 */ /* 0x000ea80000100a00 */
[----:B------:R2:W2:Y:S01]  /*27ec0*/  LDG.E.U16 R243, desc[UR56][R158.64] ;  /* 0x000000389ef37981 */ /* 0x0004a2000c1e1500 */
[----:B---3--:R-:W-:-:S03]  /*27ed0*/  IMAD.WIDE R156, R0, 0x2, R218 ;  /* 0x00000002009c7825 */ /* 0x008fc600078e02da */
[----:B------:R-:W3:Y:S01]  /*27ee0*/  LDL.64 R218, [R1+0xc90] ;  /* 0x000c900001da7983 */ /* 0x000ee20000100a00 */
[----:B0-----:R-:W-:-:S04]  /*27ef0*/  IMAD.WIDE R154, R0, 0x2, R222 ;  /* 0x00000002009a7825 */ /* 0x001fc800078e02de */
[----:B-1----:R-:W-:Y:S02]  /*27f00*/  IMAD.WIDE R152, R0, 0x2, R212 ;  /* 0x0000000200987825 */ /* 0x002fe400078e02d4 */
[----:B------:R-:W3:Y:S04]  /*27f10*/  LDL.64 R212, [R1+0xc78] ;  /* 0x000c780001d47983 */ /* 0x000ee80000100a00 */
[----:B------:R0:W-:Y:S04]  /*27f20*/  STL [R1+0x34c], R240 ;  /* 0x00034cf001007387 */ /* 0x0001e80000100800 */
[----:B------:R-:W3:Y:S04]  /*27f30*/  LDL.64 R222, [R1+0xc70] ;  /* 0x000c700001de7983 */ /* 0x000ee80000100a00 */
[----:B------:R1:W-:Y:S01]  /*27f40*/  STL [R1+0x348], R239 ;  /* 0x000348ef01007387 */ /* 0x0003e20000100800 */
[----:B------:R-:W-:-:S03]  /*27f50*/  FMNMX R23, R209, R23, !PT ;  /* 0x00000017d1177209 */ /* 0x000fc60007800000 */
[----:B0-----:R0:W3:Y:S01]  /*27f60*/  LDG.E.U16 R240, desc[UR56][R156.64] ;  /* 0x000000389cf07981 */ /* 0x0010e2000c1e1500 */
[----:B----4-:R-:W-:-:S03]  /*27f70*/  IMAD.WIDE R14, R0, 0x2, R182 ;  /* 0x00000002000e7825 */ /* 0x010fc600078e02b6 */
[----:B-1----:R-:W4:Y:S04]  /*27f80*/  LDG.E.U16 R239, desc[UR56][R154.64] ;  /* 0x000000389aef7981 */ /* 0x002f28000c1e1500 */
[----:B------:R-:W4:Y:S04]  /*27f90*/  LDL.64 R182, [R1+0xc68] ;  /* 0x000c680001b67983 */ /* 0x000f280000100a00 */
[----:B------:R-:W-:Y:S04]  /*27fa0*/  STL [R1+0x344], R232 ;  /* 0x000344e801007387 */ /* 0x000fe80000100800 */
[----:B------:R-:W-:Y:S04]  /*27fb0*/  STL [R1+0x340], R231 ;  /* 0x000340e701007387 */ /* 0x000fe80000100800 */
[----:B------:R1:W-:Y:S01]  /*27fc0*/  STL [R1+0x33c], R179 ;  /* 0x00033cb301007387 */ /* 0x0003e20000100800 */
[----:B--2---:R-:W-:-:S03]  /*27fd0*/  IMAD.WIDE R158, R0, 0x2, R186 ;  /* 0x00000002009e7825 */ /* 0x004fc600078e02ba */
[----:B-1----:R-:W2:Y:S04]  /*27fe0*/  LDL R179, [R1+0x9b8] ;  /* 0x0009b80001b37983 */ /* 0x002ea80000100800 */
[----:B------:R-:W2:Y:S01]  /*27ff0*/  LDL.64 R186, [R1+0xc60] ;  /* 0x000c600001ba7983 */ /* 0x000ea20000100a00 */
[----:B------:R-:W-:Y:S01]  /*28000*/  FMNMX R23, R163, R23, !PT ;  /* 0x00000017a3177209 */ /* 0x000fe20007800000 */
[----:B0-----:R-:W-:Y:S02]  /*28010*/  IMAD.WIDE R156, R0, 0x2, R220 ;  /* 0x00000002009c7825 */ /* 0x001fe400078e02dc */
[----:B------:R-:W2:Y:S01]  /*28020*/  LDL.64 R220, [R1+0xc58] ;  /* 0x000c580001dc7983 */ /* 0x000ea20000100a00 */
[----:B------:R-:W-:-:S03]  /*28030*/  FMNMX R23, R162, R23, !PT ;  /* 0x00000017a2177209 */ /* 0x000fc60007800000 */
[----:B------:R0:W2:Y:S04]  /*28040*/  LDG.E.U16 R232, desc[UR56][R152.64] ;  /* 0x0000003898e87981 */ /* 0x0000a8000c1e1500 */
[----:B------:R-:W1:Y:S04]  /*28050*/  SHFL.BFLY PT, R160, R23, 0x2, 0x1f ;  /* 0x0c401f0017a07f89 */ /* 0x000e6800000e0000 */
[----:B------:R1:W-:Y:S01]  /*28060*/  STL [R1+0x338], R230 ;  /* 0x000338e601007387 */ /* 0x0003e20000100800 */
[----:B0-----:R-:W-:-:S03]  /*28070*/  IMAD.WIDE R152, R0, 0x2, R226 ;  /* 0x0000000200987825 */ /* 0x001fc600078e02e2 */
[----:B------:R0:W2:Y:S04]  /*28080*/  LDG.E.U16 R231, desc[UR56][R14.64] ;  /* 0x000000380ee77981 */ /* 0x0000a8000c1e1500 */
[----:B------:R-:W2:Y:S04]  /*28090*/  LDG.E.U16 R226, desc[UR56][R158.64] ;  /* 0x000000389ee27981 */ /* 0x000ea8000c1e1500 */
[----:B-1----:R1:W2:Y:S01]  /*280a0*/  LDG.E.U16 R230, desc[UR56][R156.64] ;  /* 0x000000389ce67981 */ /* 0x0022a2000c1e1500 */
[----:B------:R-:W-:Y:S01]  /*280b0*/  FMNMX R23, R23, R160, !PT ;  /* 0x000000a017177209 */ /* 0x000fe20007800000 */
[----:B---3--:R-:W-:-:S02]  /*280c0*/  IMAD.WIDE R154, R0, 0x2, R218 ;  /* 0x00000002009a7825 */ /* 0x008fc400078e02da */
[----:B------:R-:W3:Y:S04]  /*280d0*/  LDL.64 R218, [R1+0xc50] ;  /* 0x000c500001da7983 */ /* 0x000ee80000100a00 */
[----:B------:R-:W1:Y:S01]  /*280e0*/  SHFL.BFLY PT, R160, R23, 0x1, 0x1f ;  /* 0x0c201f0017a07f89 */ /* 0x000e6200000e0000 */
[----:B0-----:R-:W-:-:S03]  /*280f0*/  IMAD.WIDE R14, R0, 0x2, R224 ;  /* 0x00000002000e7825 */ /* 0x001fc600078e02e0 */
[----:B------:R0:W-:Y:S04]  /*28100*/  STL [R1+0x334], R229 ;  /* 0x000334e501007387 */ /* 0x0001e80000100800 */
[----:B------:R-:W-:Y:S04]  /*28110*/  STL [R1+0x330], R228 ;  /* 0x000330e401007387 */ /* 0x000fe80000100800 */
[----:B------:R1:W-:Y:S04]  /*28120*/  STL [R1+0x32c], R217 ;  /* 0x00032cd901007387 */ /* 0x0003e80000100800 */
[----:B------:R1:W-:Y:S04]  /*28130*/  STL [R1+0x328], R199 ;  /* 0x000328c701007387 */ /* 0x0003e80000100800 */
[----:B0-----:R0:W3:Y:S04]  /*28140*/  LDG.E.U16 R229, desc[UR56][R154.64] ;  /* 0x000000389ae57981 */ /* 0x0010e8000c1e1500 */
[----:B-1----:R4:W3:Y:S04]  /*28150*/  LDG.E.U16 R217, desc[UR56][R152.64] ;  /* 0x0000003898d97981 */ /* 0x0028e8000c1e1500 */
[----:B------:R1:W3:Y:S01]  /*28160*/  LDG.E.U16 R199, desc[UR56][R14.64] ;  /* 0x000000380ec77981 */ /* 0x0002e2000c1e1500 */
[----:B------:R-:W-:Y:S01]  /*28170*/  IMAD.WIDE R156, R0, 0x2, R212 ;  /* 0x00000002009c7825 */ /* 0x000fe200078e02d4 */
[----:B------:R-:W-:-:S02]  /*28180*/  FMNMX R23, R23, R160, !PT ;  /* 0x000000a017177209 */ /* 0x000fc40007800000 */
[----:B------:R-:W3:Y:S04]  /*28190*/  LDL.64 R212, [R1+0xc48] ;  /* 0x000c480001d47983 */ /* 0x000ee80000100a00 */
[----:B------:R-:W3:Y:S01]  /*281a0*/  LDL.64 R158, [R1+0xc38] ;  /* 0x000c3800019e7983 */ /* 0x000ee20000100a00 */
[----:B0-----:R-:W-:-:S03]  /*281b0*/  IMAD.WIDE R154, R0, 0x2, R222 ;  /* 0x00000002009a7825 */ /* 0x001fc600078e02de */
[----:B------:R-:W3:Y:S04]  /*281c0*/  LDL.64 R224, [R1+0xc30] ;  /* 0x000c300001e07983 */ /* 0x000ee80000100a00 */
[----:B------:R0:W3:Y:S04]  /*281d0*/  LDG.E.U16 R228, desc[UR56][R156.64] ;  /* 0x000000389ce47981 */ /* 0x0000e8000c1e1500 */
[----:B------:R0:W3:Y:S01]  /*281e0*/  LDG.E.U16 R227, desc[UR56][R154.64] ;  /* 0x000000389ae37981 */ /* 0x0000e2000c1e1500 */
[----:B----4-:R-:W-:-:S03]  /*281f0*/  IMAD.WIDE R152, R0, 0x2, R182 ;  /* 0x0000000200987825 */ /* 0x010fc600078e02b6 */
[----:B------:R-:W4:Y:S01]  /*28200*/  LDL.64 R182, [R1+0xc40] ;  /* 0x000c400001b67983 */ /* 0x000f220000100a00 */
[----:B--2---:R-:W-:-:S03]  /*28210*/  FMNMX R23, R23, R179, !PT ;  /* 0x000000b317177209 */ /* 0x004fc60007800000 */
[----:B------:R-:W2:Y:S01]  /*28220*/  LDG.E.U16 R179, desc[UR56][R152.64] ;  /* 0x0000003898b37981 */ /* 0x000ea2000c1e1500 */
[----:B-1----:R-:W-:-:S03]  /*28230*/  IMAD.WIDE R14, R0, 0x2, R186 ;  /* 0x00000002000e7825 */ /* 0x002fc600078e02ba */
[----:B------:R-:W2:Y:S04]  /*28240*/  LDL.64 R186, [R1+0xc28] ;  /* 0x000c280001ba7983 */ /* 0x000ea80000100a00 */
[----:B------:R1:W2:Y:S01]  /*28250*/  LDG.E.U16 R160, desc[UR56][R14.64] ;  /* 0x000000380ea07981 */ /* 0x0002a2000c1e1500 */
[----:B0-----:R-:W-:-:S03]  /*28260*/  FADD R156, R233, -R23 ;  /* 0x80000017e99c7221 */ /* 0x001fc60000000000 */
[----:B------:R-:W-:Y:S01]  /*28270*/  STL [R1+0x324], R243 ;  /* 0x000324f301007387 */ /* 0x000fe20000100800 */
[----:B------:R-:W-:-:S03]  /*28280*/  IMAD.WIDE R154, R0, 0x2, R220 ;  /* 0x00000002009a7825 */ /* 0x000fc600078e02dc */
[----:B------:R-:W-:Y:S01]  /*28290*/  STL [R1+0x320], R240 ;  /* 0x000320f001007387 */ /* 0x000fe20000100800 */
[----:B-1----:R-:W-:Y:S01]  /*282a0*/  FMUL R14, R156, 1.4426950216293334961 ;  /* 0x3fb8aa3b9c0e7820 */ /* 0x002fe20000400000 */
[----:B------:R-:W-:Y:S02]  /*282b0*/  FADD R15, R234, -R23 ;  /* 0x80000017ea0f7221 */ /* 0x000fe40000000000 */
[----:B------:R-:W-:Y:S04]  /*282c0*/  STL [R1+0x31c], R239 ;  /* 0x00031cef01007387 */ /* 0x000fe80000100800 */
[----:B------:R-:W-:Y:S01]  /*282d0*/  STL [R1+0x318], R232 ;  /* 0x000318e801007387 */ /* 0x000fe20000100800 */
[----:B------:R0:W-:Y:S03]  /*282e0*/  MUFU.EX2 R252, R14 ;  /* 0x0000000e00fc7308 */ /* 0x0001e60000000800 */
[----:B------:R-:W-:Y:S01]  /*282f0*/  STL [R1+0x314], R231 ;  /* 0x000314e701007387 */ /* 0x000fe20000100800 */
[----:B------:R-:W-:-:S03]  /*28300*/  FMUL R156, R15, 1.4426950216293334961 ;  /* 0x3fb8aa3b0f9c7820 */ /* 0x000fc60000400000 */
[----:B------:R-:W2:Y:S04]  /*28310*/  LDL.64 R222, [R1+0xc20] ;  /* 0x000c200001de7983 */ /* 0x000ea80000100a00 */
[----:B------:R-:W2:Y:S01]  /*28320*/  LDL.64 R220, [R1+0xc18] ;  /* 0x000c180001dc7983 */ /* 0x000ea20000100a00 */
[----:B---3--:R-:W-:-:S03]  /*28330*/  IMAD.WIDE R152, R0, 0x2, R218 ;  /* 0x0000000200987825 */ /* 0x008fc600078e02da */
[----:B------:R-:W3:Y:S04]  /*28340*/  LDL.64 R218, [R1+0xc10] ;  /* 0x000c100001da7983 */ /* 0x000ee80000100a00 */
[----:B------:R1:W-:Y:S04]  /*28350*/  STL [R1+0x310], R226 ;  /* 0x000310e201007387 */ /* 0x0003e80000100800 */
[----:B------:R-:W-:Y:S04]  /*28360*/  STL [R1+0x30c], R230 ;  /* 0x00030ce601007387 */ /* 0x000fe80000100800 */
[----:B-1----:R1:W3:Y:S01]  /*28370*/  LDG.E.U16 R226, desc[UR56][R154.64] ;  /* 0x000000389ae27981 */ /* 0x0022e2000c1e1500 */
[----:B------:R4:W-:Y:S03]  /*28380*/  MUFU.EX2 R251, R156 ;  /* 0x0000009c00fb7308 */ /* 0x0009e60000000800 */
[----:B------:R-:W-:Y:S04]  /*28390*/  STL [R1+0x308], R229 ;  /* 0x000308e501007387 */ /* 0x000fe80000100800 */
[----:B------:R0:W-:Y:S04]  /*283a0*/  STL [R1+0x304], R217 ;  /* 0x000304d901007387 */ /* 0x0001e80000100800 */
[----:B------:R1:W-:Y:S04]  /*283b0*/  STL [R1+0x300], R199 ;  /* 0x000300c701007387 */ /* 0x0003e80000100800 */
[----:B0-----:R0:W3:Y:S01]  /*283c0*/  LDG.E.U16 R217, desc[UR56][R152.64] ;  /* 0x0000003898d97981 */ /* 0x0010e2000c1e1500 */
[----:B-1----:R-:W-:Y:S01]  /*283d0*/  FADD R154, R235, -R23 ;  /* 0x80000017eb9a7221 */ /* 0x002fe20000000000 */
[----:B------:R-:W-:-:S02]  /*283e0*/  IMAD.WIDE R14, R0, 0x2, R212 ;  /* 0x00000002000e7825 */ /* 0x000fc400078e02d4 */
[----:B------:R-:W3:Y:S04]  /*283f0*/  LDL.64 R212, [R1+0xc08] ;  /* 0x000c080001d47983 */ /* 0x000ee80000100a00 */
[----:B------:R1:W3:Y:S01]  /*28400*/  LDG.E.U16 R199, desc[UR56][R14.64] ;  /* 0x000000380ec77981 */ /* 0x0002e2000c1e1500 */
[----:B0-----:R-:W-:-:S04]  /*28410*/  IMAD.WIDE R152, R0, 0x2, R224 ;  /* 0x0000000200987825 */ /* 0x001fc800078e02e0 */
[----:B-1----:R-:W-:Y:S01]  /*28420*/  FMUL R14, R154, 1.4426950216293334961 ;  /* 0x3fb8aa3b9a0e7820 */ /* 0x002fe20000400000 */
[----:B------:R-:W-:Y:S01]  /*28430*/  FADD R15, R236, -R23 ;  /* 0x80000017ec0f7221 */ /* 0x000fe20000000000 */
[C---:B------:R-:W-:Y:S02]  /*28440*/  IMAD.WIDE R154, R0.reuse, 0x2, R158 ;  /* 0x00000002009a7825 */ /* 0x040fe400078e029e */
[----:B------:R0:W-:Y:S02]  /*28450*/  MUFU.EX2 R250, R14 ;  /* 0x0000000e00fa7308 */ /* 0x0001e40000000800 */
[----:B------:R-:W-:Y:S01]  /*28460*/  FMUL R158, R15, 1.4426950216293334961 ;  /* 0x3fb8aa3b0f9e7820 */ /* 0x000fe20000400000 */
[----:B------:R-:W3:Y:S01]  /*28470*/  LDG.E.U16 R224, desc[UR56][R154.64] ;  /* 0x000000389ae07981 */ /* 0x000ee2000c1e1500 */
[----:B----4-:R-:W-:-:S03]  /*28480*/  IMAD.WIDE R156, R0, 0x2, R182 ;  /* 0x00000002009c7825 */ /* 0x010fc600078e02b6 */
[----:B------:R-:W4:Y:S04]  /*28490*/  LDL.64 R182, [R1+0xc00] ;  /* 0x000c000001b67983 */ /* 0x000f280000100a00 */
[----:B------:R-:W-:Y:S04]  /*284a0*/  STL [R1+0x2fc], R228 ;  /* 0x0002fce401007387 */ /* 0x000fe80000100800 */
[----:B------:R-:W4:Y:S04]  /*284b0*/  LDG.E.U16 R225, desc[UR56][R156.64] ;  /* 0x000000389ce17981 */ /* 0x000f28000c1e1500 */
[----:B------:R-:W-:Y:S04]  /*284c0*/  STL [R1+0x2f8], R227 ;  /* 0x0002f8e301007387 */ /* 0x000fe80000100800 */
[----:B--2---:R1:W-:Y:S01]  /*284d0*/  STL [R1+0x2f4], R179 ;  /* 0x0002f4b301007387 */ /* 0x0043e20000100800 */
[----:B0-----:R-:W-:-:S03]  /*284e0*/  IMAD.WIDE R14, R0, 0x2, R186 ;  /* 0x00000002000e7825 */ /* 0x001fc600078e02ba */
[----:B------:R0:W-:Y:S04]  /*284f0*/  STL [R1+0x2f0], R160 ;  /* 0x0002f0a001007387 */ /* 0x0001e80000100800 */
[----:B-1----:R1:W2:Y:S01]  /*28500*/  LDG.E.U16 R179, desc[UR56][R152.64] ;  /* 0x0000003898b37981 */ /* 0x0022a2000c1e1500 */
[----:B------:R-:W-:-:S03]  /*28510*/  FADD R159, R237, -R23 ;  /* 0x80000017ed9f7221 */ /* 0x000fc60000000000 */
[----:B------:R-:W2:Y:S04]  /*28520*/  LDL.64 R186, [R1+0xbf8] ;  /* 0x000bf80001ba7983 */ /* 0x000ea80000100a00 */
[----:B0-----:R0:W2:Y:S01]  /*28530*/  LDG.E.U16 R160, desc[UR56][R14.64] ;  /* 0x000000380ea07981 */ /* 0x0010a2000c1e1500 */
[----:B------:R0:W-:Y:S01]  /*28540*/  MUFU.EX2 R248, R158 ;  /* 0x0000009e00f87308 */ /* 0x0001e20000000800 */
[----:B-1----:R-:W-:Y:S01]  /*28550*/  FMUL R152, R159, 1.4426950216293334961 ;  /* 0x3fb8aa3b9f987820 */ /* 0x002fe20000400000 */
[--C-:B------:R-:W-:Y:S01]  /*28560*/  FADD R157, R164, -R23.reuse ;  /* 0x80000017a49d7221 */ /* 0x100fe20000000000 */
[----:B0-----:R-:W-:Y:S01]  /*28570*/  FADD R14, R161, -R23 ;  /* 0x80000017a10e7221 */ /* 0x001fe20000000000 */
[----:B------:R-:W2:Y:S03]  /*28580*/  LDL.64 R158, [R1+0xbf0] ;  /* 0x000bf000019e7983 */ /* 0x000ea60000100a00 */
[----:B------:R-:W-:Y:S01]  /*28590*/  FMUL R156, R14, 1.4426950216293334961 ;  /* 0x3fb8aa3b0e9c7820 */ /* 0x000fe20000400000 */
[----:B------:R0:W-:Y:S01]  /*285a0*/  MUFU.EX2 R245, R152 ;  /* 0x0000009800f57308 */ /* 0x0001e20000000800 */
[----:B------:R-:W-:-:S04]  /*285b0*/  IMAD.WIDE R154, R0, 0x2, R222 ;  /* 0x00000002009a7825 */ /* 0x000fc800078e02de */
[----:B---3--:R-:W-:-:S03]  /*285c0*/  IMAD.WIDE R14, R0, 0x2, R218 ;  /* 0x00000002000e7825 */ /* 0x008fc600078e02da */
[----:B------:R1:W-:Y:S01]  /*285d0*/  MUFU.EX2 R244, R156 ;  /* 0x0000009c00f47308 */ /* 0x0003e20000000800 */
[----:B------:R3:W2:Y:S01]  /*285e0*/  LDG.E.U16 R219, desc[UR56][R154.64] ;  /* 0x000000389adb7981 */ /* 0x0006a2000c1e1500 */
[----:B0-----:R-:W-:-:S05]  /*285f0*/  IMAD.WIDE R152, R0, 0x2, R220 ;  /* 0x0000000200987825 */ /* 0x001fca00078e02dc */
[----:B------:R0:W2:Y:S04]  /*28600*/  LDG.E.U16 R218, desc[UR56][R152.64] ;  /* 0x0000003898da7981 */ /* 0x0000a8000c1e1500 */
[----:B------:R-:W-:Y:S01]  /*28610*/  STL [R1+0x2ec], R226 ;  /* 0x0002ece201007387 */ /* 0x000fe20000100800 */
[----:B---3--:R-:W-:-:S03]  /*28620*/  FADD R155, R165, -R23 ;  /* 0x80000017a59b7221 */ /* 0x008fc60000000000 */
[----:B------:R3:W-:Y:S04]  /*28630*/  STL [R1+0x2e8], R217 ;  /* 0x0002e8d901007387 */ /* 0x0007e80000100800 */
[----:B---3--:R3:W2:Y:S01]  /*28640*/  LDG.E.U16 R217, desc[UR56][R14.64] ;  /* 0x000000380ed97981 */ /* 0x0086a2000c1e1500 */
[----:B0-----:R-:W-:-:S03]  /*28650*/  IMAD.WIDE R152, R0, 0x2, R212 ;  /* 0x0000000200987825 */ /* 0x001fc600078e02d4 */
[----:B------:R0:W-:Y:S01]  /*28660*/  STL [R1+0x2e4], R199 ;  /* 0x0002e4c701007387 */ /* 0x0001e20000100800 */
[----:B---3--:R-:W-:-:S03]  /*28670*/  FMUL R14, R157, 1.4426950216293334961 ;  /* 0x3fb8aa3b9d0e7820 */ /* 0x008fc60000400000 */
[----:B-1----:R-:W3:Y:S01]  /*28680*/  LDL.64 R156, [R1+0xbe8] ;  /* 0x000be800019c7983 */ /* 0x002ee20000100a00 */
[----:B------:R4:W-:Y:S03]  /*28690*/  MUFU.EX2 R243, R14 ;  /* 0x0000000e00f37308 */ /* 0x0009e60000000800 */
[----:B0-----:R0:W3:Y:S02]  /*286a0*/  LDG.E.U16 R199, desc[UR56][R152.64] ;  /* 0x0000003898c77981 */ /* 0x0010e4000c1e1500 */
[----:B0-----:R-:W-:Y:S01]  /*286b0*/  FADD R152, R168, -R23 ;  /* 0x80000017a8987221 */ /* 0x001fe20000000000 */
[----:B----4-:R-:W-:Y:S02]  /*286c0*/  IMAD.WIDE R14, R0, 0x2, R182 ;  /* 0x00000002000e7825 */ /* 0x010fe400078e02b6 */
[----:B------:R-:W4:Y:S04]  /*286d0*/  LDL.64 R182, [R1+0xbe0] ;  /* 0x000be00001b67983 */ /* 0x000f280000100a00 */
[----:B------:R0:W4:Y:S04]  /*286e0*/  LDG.E.U16 R168, desc[UR56][R14.64] ;  /* 0x000000380ea87981 */ /* 0x000128000c1e1500 */
[----:B------:R-:W-:Y:S04]  /*286f0*/  STL [R1+0x2e0], R225 ;  /* 0x0002e0e101007387 */ /* 0x000fe80000100800 */
[----:B------:R-:W-:Y:S04]  /*28700*/  STL [R1+0x2dc], R224 ;  /* 0x0002dce001007387 */ /* 0x000fe80000100800 */
[----:B--2---:R-:W-:Y:S04]  /*28710*/  STL [R1+0x2d8], R179 ;  /* 0x0002d8b301007387 */ /* 0x004fe80000100800 */
[----:B------:R-:W2:Y:S04]  /*28720*/  LDL.64 R164, [R1+0xbd8] ;  /* 0x000bd80001a47983 */ /* 0x000ea80000100a00 */
[----:B------:R1:W-:Y:S04]  /*28730*/  STL [R1+0x2d4], R160 ;  /* 0x0002d4a001007387 */ /* 0x0003e80000100800 */
[----:B-1----:R-:W2:Y:S01]  /*28740*/  LDL.64 R160, [R1+0xbd0] ;  /* 0x000bd00001a07983 */ /* 0x002ea20000100a00 */
[----:B------:R-:W-:-:S04]  /*28750*/  FMNMX R154, R238, R242, !PT ;  /* 0x000000f2ee9a7209 */ /* 0x000fc80007800000 */
[----:B------:R-:W-:-:S04]  /*28760*/  FMNMX R153, R241, R154, !PT ;  /* 0x0000009af1997209 */ /* 0x000fc80007800000 */
[----:B0-----:R-:W-:Y:S01]  /*28770*/  FMNMX R15, R246, R153, !PT ;  /* 0x00000099f60f7209 */ /* 0x001fe20007800000 */
[----:B------:R-:W-:Y:S01]  /*28780*/  FMUL R14, R152, 1.4426950216293334961 ;  /* 0x3fb8aa3b980e7820 */ /* 0x000fe20000400000 */
[C---:B------:R-:W-:Y:S02]  /*28790*/  IMAD.WIDE R152, R0.reuse, 0x2, R186 ;  /* 0x0000000200987825 */ /* 0x040fe400078e02ba */
[----:B------:R-:W-:Y:S01]  /*287a0*/  FMNMX R15, R247, R15, !PT ;  /* 0x0000000ff70f7209 */ /* 0x000fe20007800000 */
[----:B------:R0:W-:Y:S02]  /*287b0*/  MUFU.EX2 R239, R14 ;  /* 0x0000000e00ef7308 */ /* 0x0001e40000000800 */
[----:B------:R1:W2:Y:S01]  /*287c0*/  LDG.E.U16 R179, desc[UR56][R152.64] ;  /* 0x0000003898b37981 */ /* 0x0002a2000c1e1500 */
[----:B------:R-:W-:Y:S01]  /*287d0*/  FMNMX R154, R249, R15, !PT ;  /* 0x0000000ff99a7209 */ /* 0x000fe20007800000 */
[----:B0-----:R-:W-:-:S03]  /*287e0*/  IMAD.WIDE R14, R0, 0x2, R158 ;  /* 0x00000002000e7825 */ /* 0x001fc600078e029e */
[----:B-1----:R-:W-:Y:S01]  /*287f0*/  FMNMX R153, R166, R154, !PT ;  /* 0x0000009aa6997209 */ /* 0x002fe20007800000 */
[----:B------:R-:W-:Y:S02]  /*28800*/  FADD R152, R172, -R23 ;  /* 0x80000017ac987221 */ /* 0x000fe40000000000 */
[----:B------:R0:W2:Y:S01]  /*28810*/  LDG.E.U16 R172, desc[UR56][R14.64] ;  /* 0x000000380eac7981 */ /* 0x0000a2000c1e1500 */
[----:B------:R-:W-:Y:S01]  /*28820*/  FMUL R155, R155, 1.4426950216293334961 ;  /* 0x3fb8aa3b9b9b7820 */ /* 0x000fe20000400000 */
[----:B0-----:R-:W-:Y:S01]  /*28830*/  FMNMX R15, R24, R153, !PT ;  /* 0x00000099180f7209 */ /* 0x001fe20007800000 */
[----:B------:R-:W-:-:S03]  /*28840*/  FMUL R14, R152, 1.4426950216293334961 ;  /* 0x3fb8aa3b980e7820 */ /* 0x000fc60000400000 */
[----:B------:R-:W-:Y:S01]  /*28850*/  FMNMX R15, R170, R15, !PT ;  /* 0x0000000faa0f7209 */ /* 0x000fe20007800000 */
[----:B------:R0:W-:Y:S01]  /*28860*/  MUFU.EX2 R240, R155 ;  /* 0x0000009b00f07308 */ /* 0x0001e20000000800 */
[----:B------:R-:W-:Y:S02]  /*28870*/  STL [R1+0x2d0], R219 ;  /* 0x0002d0db01007387 */ /* 0x000fe40000100800 */
[----:B------:R-:W-:Y:S02]  /*28880*/  FMNMX R154, R21, R15, !PT ;  /* 0x0000000f159a7209 */ /* 0x000fe40007800000 */
[----:B------:R-:W-:Y:S03]  /*28890*/  STL [R1+0x2cc], R218 ;  /* 0x0002ccda01007387 */ /* 0x000fe60000100800 */
[----:B------:R4:W-:Y:S01]  /*288a0*/  MUFU.EX2 R235, R14 ;  /* 0x0000000e00eb7308 */ /* 0x0009e20000000800 */
[----:B0-----:R-:W-:Y:S01]  /*288b0*/  FADD R155, R169, -R23 ;  /* 0x80000017a99b7221 */ /* 0x001fe20000000000 */
[----:B------:R-:W-:Y:S04]  /*288c0*/  STL [R1+0x2c8], R217 ;  /* 0x0002c8d901007387 */ /* 0x000fe80000100800 */
[----:B------:R-:W2:Y:S01]  /*288d0*/  LDL.64 R158, [R1+0xbc8] ;  /* 0x000bc800019e7983 */ /* 0x000ea20000100a00 */
[----:B---3--:R-:W-:-:S03]  /*288e0*/  IMAD.WIDE R152, R0, 0x2, R156 ;  /* 0x0000000200987825 */ /* 0x008fc600078e029c */
[----:B------:R-:W3:Y:S04]  /*288f0*/  LDL.64 R156, [R1+0xbc0] ;  /* 0x000bc000019c7983 */ /* 0x000ee80000100a00 */
[----:B------:R0:W3:Y:S04]  /*28900*/  LDG.E.U16 R169, desc[UR56][R152.64] ;  /* 0x0000003898a97981 */ /* 0x0000e8000c1e1500 */
[----:B------:R-:W-:Y:S01]  /*28910*/  STL [R1+0x2c4], R199 ;  /* 0x0002c4c701007387 */ /* 0x000fe20000100800 */
[----:B0-----:R-:W-:Y:S01]  /*28920*/  FMNMX R153, R20, R154, !PT ;  /* 0x0000009a14997209 */ /* 0x001fe20007800000 */
[----:B------:R-:W-:Y:S01]  /*28930*/  FADD R152, R176, -R23 ;  /* 0x80000017b0987221 */ /* 0x000fe20000000000 */
[----:B----4-:R-:W-:Y:S01]  /*28940*/  IMAD.WIDE R14, R0, 0x2, R182 ;  /* 0x00000002000e7825 */ /* 0x010fe200078e02b6 */
[----:B------:R0:W-:Y:S04]  /*28950*/  STL [R1+0x2c0], R168 ;  /* 0x0002c0a801007387 */ /* 0x0001e80000100800 */
[----:B0-----:R0:W4:Y:S02]  /*28960*/  LDG.E.U16 R168, desc[UR56][R14.64] ;  /* 0x000000380ea87981 */ /* 0x001124000c1e1500 */
[----:B0-----:R-:W-:Y:S01]  /*28970*/  FMNMX R15, R175, R153, !PT ;  /* 0x00000099af0f7209 */ /* 0x001fe20007800000 */
[----:B------:R-:W-:-:S03]  /*28980*/  FMUL R14, R152, 1.4426950216293334961 ;  /* 0x3fb8aa3b980e7820 */ /* 0x000fc60000400000 */
[----:B------:R-:W-:Y:S01]  /*28990*/  FMNMX R15, R19, R15, !PT ;  /* 0x0000000f130f7209 */ /* 0x000fe20007800000 */
[----:B------:R0:W-:Y:S03]  /*289a0*/  MUFU.EX2 R233, R14 ;  /* 0x0000000e00e97308 */ /* 0x0001e60000000800 */
[----:B------:R-:W-:Y:S01]  /*289b0*/  FMNMX R154, R18, R15, !PT ;  /* 0x0000000f129a7209 */ /* 0x000fe20007800000 */
[----:B--2---:R-:W-:-:S04]  /*289c0*/  IMAD.WIDE R152, R0, 0x2, R164 ;  /* 0x0000000200987825 */ /* 0x004fc800078e02a4 */
[----:B0-----:R-:W-:Y:S02]  /*289d0*/  IMAD.WIDE R14, R0, 0x2, R160 ;  /* 0x00000002000e7825 */ /* 0x001fe400078e02a0 */
[----:B------:R0:W2:Y:S04]  /*289e0*/  LDG.E.U16 R161, desc[UR56][R152.64] ;  /* 0x0000003898a17981 */ /* 0x0000a8000c1e1500 */
[----:B------:R1:W2:Y:S01]  /*289f0*/  LDG.E.U16 R160, desc[UR56][R14.64] ;  /* 0x000000380ea07981 */ /* 0x0002a2000c1e1500 */
[----:B------:R-:W-:-:S04]  /*28a00*/  FMUL R155, R155, 1.4426950216293334961 ;  /* 0x3fb8aa3b9b9b7820 */ /* 0x000fc80000400000 */
[----:B------:R0:W-:Y:S02]  /*28a10*/  MUFU.EX2 R237, R155 ;  /* 0x0000009b00ed7308 */ /* 0x0001e40000000800 */
[----:B0-----:R-:W-:-:S04]  /*28a20*/  FADD R155, R173, -R23 ;  /* 0x80000017ad9b7221 */ /* 0x001fc80000000000 */
[----:B------:R-:W-:Y:S01]  /*28a30*/  FMUL R155, R155, 1.4426950216293334961 ;  /* 0x3fb8aa3b9b9b7820 */ /* 0x000fe20000400000 */
[----:B------:R-:W-:-:S03]  /*28a40*/  FMNMX R153, R17, R154, !PT ;  /* 0x0000009a11997209 */ /* 0x000fc60007800000 */
[----:B------:R0:W-:Y:S01]  /*28a50*/  MUFU.EX2 R234, R155 ;  /* 0x0000009b00ea7308 */ /* 0x0001e20000000800 */
[--C-:B------:R-:W-:Y:S01]  /*28a60*/  FADD R152, R180, -R23.reuse ;  /* 0x80000017b4987221 */ /* 0x100fe20000000000 */
[----:B-1----:R-:W-:Y:S01]  /*28a70*/  FMNMX R15, R16, R153, !PT ;  /* 0x00000099100f7209 */ /* 0x002fe20007800000 */
[----:B0-----:R-:W-:-:S04]  /*28a80*/  FADD R155, R177, -R23 ;  /* 0x80000017b19b7221 */ /* 0x001fc80000000000 */
[----:B------:R-:W-:Y:S01]  /*28a90*/  FMUL R155, R155, 1.4426950216293334961 ;  /* 0x3fb8aa3b9b9b7820 */ /* 0x000fe20000400000 */
[----:B------:R-:W-:Y:S01]  /*28aa0*/  FMUL R14, R152, 1.4426950216293334961 ;  /* 0x3fb8aa3b980e7820 */ /* 0x000fe20000400000 */
[----:B------:R-:W-:Y:S02]  /*28ab0*/  FMNMX R15, R167, R15, !PT ;  /* 0x0000000fa70f7209 */ /* 0x000fe40007800000 */
[----:B------:R0:W-:Y:S02]  /*28ac0*/  MUFU.EX2 R232, R155 ;  /* 0x0000009b00e87308 */ /* 0x0001e40000000800 */
[----:B------:R-:W-:Y:S01]  /*28ad0*/  FMNMX R154, R171, R15, !PT ;  /* 0x0000000fab9a7209 */ /* 0x000fe20007800000 */
[----:B0-----:R-:W-:-:S05]  /*28ae0*/  FADD R155, R181, -R23 ;  /* 0x80000017b59b7221 */ /* 0x001fca0000000000 */
[----:B------:R3:W-:Y:S01]  /*28af0*/  MUFU.EX2 R231, R14 ;  /* 0x0000000e00e77308 */ /* 0x0007e20000000800 */
[----:B------:R-:W-:Y:S01]  /*28b00*/  FMUL R155, R155, 1.4426950216293334961 ;  /* 0x3fb8aa3b9b9b7820 */ /* 0x000fe20000400000 */
[----:B------:R-:W-:Y:S01]  /*28b10*/  STL [R1+0x2bc], R179 ;  /* 0x0002bcb301007387 */ /* 0x000fe20000100800 */
[----:B------:R-:W-:-:S03]  /*28b20*/  IMAD.WIDE R152, R0, 0x2, R158 ;  /* 0x0000000200987825 */ /* 0x000fc600078e029e */
[----:B------:R-:W-:Y:S02]  /*28b30*/  STL [R1+0x2b8], R172 ;  /* 0x0002b8ac01007387 */ /* 0x000fe40000100800 */
[----:B------:R0:W-:Y:S01]  /*28b40*/  MUFU.EX2 R229, R155 ;  /* 0x0000009b00e57308 */ /* 0x0001e20000000800 */
[----:B---3--:R-:W-:Y:S02]  /*28b50*/  IMAD.WIDE R14, R0, 0x2, R156 ;  /* 0x00000002000e7825 */ /* 0x008fe400078e029c */
[----:B------:R1:W3:Y:S04]  /*28b60*/  LDG.E.U16 R157, desc[UR56][R152.64] ;  /* 0x00000038989d7981 */ /* 0x0002e8000c1e1500 */
[----:B------:R-:W-:Y:S04]  /*28b70*/  STL [R1+0x2b4], R169 ;  /* 0x0002b4a901007387 */ /* 0x000fe80000100800 */
[----:B------:R2:W3:Y:S01]  /*28b80*/  LDG.E.U16 R156, desc[UR56][R14.64] ;  /* 0x000000380e9c7981 */ /* 0x0004e2000c1e1500 */
[----:B-1----:R-:W-:-:S03]  /*28b90*/  FMNMX R152, R190, R154, !PT ;  /* 0x0000009abe987209 */ /* 0x002fc60007800000 */
[----:B0-----:R-:W3:Y:S04]  /*28ba0*/  LDL.64 R154, [R1+0xbb8] ;  /* 0x000bb800019a7983 */ /* 0x001ee80000100a00 */
[----:B----4-:R-:W-:Y:S04]  /*28bb0*/  STL [R1+0x2b0], R168 ;  /* 0x0002b0a801007387 */ /* 0x010fe80000100800 */
[----:B--2---:R-:W-:Y:S04]  /*28bc0*/  STL [R1+0x2ac], R161 ;  /* 0x0002aca101007387 */ /* 0x004fe80000100800 */
[----:B------:R0:W-:Y:S04]  /*28bd0*/  STL [R1+0x2a8], R160 ;  /* 0x0002a8a001007387 */ /* 0x0001e80000100800 */
[----:B------:R-:W2:Y:S04]  /*28be0*/  LDL.64 R164, [R1+0xbb0] ;  /* 0x000bb00001a47983 */ /* 0x000ea80000100a00 */
[----:B0-----:R-:W4:Y:S01]  /*28bf0*/  LDL.64 R160, [R1+0xba8] ;  /* 0x000ba80001a07983 */ /* 0x001f220000100a00 */
[----:B------:R-:W-:Y:S01]  /*28c00*/  FMNMX R15, R191, R152, !PT ;  /* 0x00000098bf0f7209 */ /* 0x000fe20007800000 */
[----:B------:R-:W-:-:S03]  /*28c10*/  FADD R153, R184, -R23 ;  /* 0x80000017b8997221 */ /* 0x000fc60000000000 */
[----:B------:R-:W-:Y:S01]  /*28c20*/  FMNMX R15, R194, R15, !PT ;  /* 0x0000000fc20f7209 */ /* 0x000fe20007800000 */
[----:B------:R-:W-:-:S03]  /*28c30*/  FMUL R14, R153, 1.4426950216293334961 ;  /* 0x3fb8aa3b990e7820 */ /* 0x000fc60000400000 */
[----:B------:R-:W-:Y:S01]  /*28c40*/  FMNMX R15, R195, R15, !PT ;  /* 0x0000000fc30f7209 */ /* 0x000fe20007800000 */
[----:B------:R0:W-:Y:S03]  /*28c50*/  MUFU.EX2 R228, R14 ;  /* 0x0000000e00e47308 */ /* 0x0001e60000000800 */
[----:B------:R-:W-:Y:S01]  /*28c60*/  FMNMX R15, R198, R15, !PT ;  /* 0x0000000fc60f7209 */ /* 0x000fe20007800000 */
[-C--:B------:R-:W-:Y:S01]  /*28c70*/  FMUL R203, R203, R178.reuse ;  /* 0x000000b2cbcb7220 */ /* 0x080fe20000400000 */
[--C-:B------:R-:W-:Y:S02]  /*28c80*/  FADD R152, R185, -R23.reuse ;  /* 0x80000017b9987221 */ /* 0x100fe40000000000 */
[----:B------:R-:W-:Y:S01]  /*28c90*/  FMNMX R15, R174, R15, !PT ;  /* 0x0000000fae0f7209 */ /* 0x000fe20007800000 */
[----:B0-----:R-:W-:Y:S01]  /*28ca0*/  FADD R14, R188, -R23 ;  /* 0x80000017bc0e7221 */ /* 0x001fe20000000000 */
[----:B------:R-:W-:Y:S01]  /*28cb0*/  FMUL R206, R206, R178 ;  /* 0x000000b2cece7220 */ /* 0x000fe20000400000 */
[----:B------:R-:W-:-:S02]  /*28cc0*/  FSEL R203, R203, -INF , !P5 ;  /* 0xff800000cbcb7808 */ /* 0x000fc40006800000 */
[----:B------:R-:W-:Y:S01]  /*28cd0*/  FMUL R14, R14, 1.4426950216293334961 ;  /* 0x3fb8aa3b0e0e7820 */ /* 0x000fe20000400000 */
[----:B------:R-:W-:Y:S01]  /*28ce0*/  FMNMX R15, R202, R15, !PT ;  /* 0x0000000fca0f7209 */ /* 0x000fe20007800000 */
[----:B------:R-:W-:Y:S01]  /*28cf0*/  FMUL R152, R152, 1.4426950216293334961 ;  /* 0x3fb8aa3b98987820 */ /* 0x000fe20000400000 */
[-C--:B------:R-:W-:Y:S01]  /*28d00*/  FMUL R207, R207, R178.reuse ;  /* 0x000000b2cfcf7220 */ /* 0x080fe20000400000 */
[----:B------:R0:W-:Y:S01]  /*28d10*/  MUFU.EX2 R226, R14 ;  /* 0x0000000e00e27308 */ /* 0x0001e20000000800 */
[----:B------:R-:W-:Y:S01]  /*28d20*/  FSEL R206, R206, -INF , !P3 ;  /* 0xff800000cece7808 */ /* 0x000fe20005800000 */
[----:B------:R-:W-:Y:S02]  /*28d30*/  FMUL R210, R210, R178 ;  /* 0x000000b2d2d27220 */ /* 0x000fe40000400000 */
[----:B------:R-:W-:-:S04]  /*28d40*/  FSEL R207, R207, -INF , !P6 ;  /* 0xff800000cfcf7808 */ /* 0x000fc80007000000 */
[----:B------:R1:W-:Y:S01]  /*28d50*/  MUFU.EX2 R227, R152 ;  /* 0x0000009800e37308 */ /* 0x0003e20000000800 */
[----:B0-----:R-:W-:Y:S01]  /*28d60*/  FMNMX R14, R203, R15, !PT ;  /* 0x0000000fcb0e7209 */ /* 0x001fe20007800000 */
[----:B------:R-:W-:-:S03]  /*28d70*/  FMUL R211, R211, R178 ;  /* 0x000000b2d3d37220 */ /* 0x000fc60000400000 */
[----:B------:R-:W-:Y:S01]  /*28d80*/  FMNMX R14, R206, R14, !PT ;  /* 0x0000000ece0e7209 */ /* 0x000fe20007800000 */
[----:B-1----:R-:W-:Y:S01]  /*28d90*/  FADD R152, R189, -R23 ;  /* 0x80000017bd987221 */ /* 0x002fe20000000000 */
[----:B------:R-:W-:-:S03]  /*28da0*/  FSEL R210, R210, -INF , !P1 ;  /* 0xff800000d2d27808 */ /* 0x000fc60004800000 */
[----:B------:R-:W-:Y:S01]  /*28db0*/  FMUL R15, R152, 1.4426950216293334961 ;  /* 0x3fb8aa3b980f7820 */ /* 0x000fe20000400000 */
[----:B------:R-:W-:Y:S01]  /*28dc0*/  FMNMX R152, R207, R14, !PT ;  /* 0x0000000ecf987209 */ /* 0x000fe20007800000 */
[-C--:B------:R-:W-:Y:S01]  /*28dd0*/  FMUL R214, R214, R178.reuse ;  /* 0x000000b2d6d67220 */ /* 0x080fe20000400000 */
[----:B------:R-:W-:Y:S01]  /*28de0*/  FMUL R215, R215, R178 ;  /* 0x000000b2d7d77220 */ /* 0x000fe20000400000 */
[----:B------:R0:W-:Y:S01]  /*28df0*/  MUFU.EX2 R225, R15 ;  /* 0x0000000f00e17308 */ /* 0x0001e20000000800 */
[----:B------:R-:W-:Y:S01]  /*28e00*/  FADD R153, R192, -R23 ;  /* 0x80000017c0997221 */ /* 0x000fe20000000000 */
[----:B------:R-:W-:Y:S02]  /*28e10*/  FSEL R211, R211, -INF , !P4 ;  /* 0xff800000d3d37808 */ /* 0x000fe40006000000 */
[----:B------:R-:W-:Y:S01]  /*28e20*/  FMNMX R152, R210, R152, !PT ;  /* 0x00000098d2987209 */ /* 0x000fe20007800000 */
[----:B---3--:R-:W-:Y:S01]  /*28e30*/  STL [R1+0x2a4], R157 ;  /* 0x0002a49d01007387 */ /* 0x008fe20000100800 */
[----:B------:R-:W-:Y:S01]  /*28e40*/  FMUL R153, R153, 1.4426950216293334961 ;  /* 0x3fb8aa3b99997820 */ /* 0x000fe20000400000 */
[----:B------:R-:W-:-:S02]  /*28e50*/  FSEL R214, R214, -INF , !P2 ;  /* 0xff800000d6d67808 */ /* 0x000fc40005000000 */
[----:B------:R1:W-:Y:S01]  /*28e60*/  STL [R1+0x2a0], R156 ;  /* 0x0002a09c01007387 */ /* 0x0003e20000100800 */
[----:B0-----:R-:W-:-:S03]  /*28e70*/  IMAD.WIDE R14, R0, 0x2, R154 ;  /* 0x00000002000e7825 */ /* 0x001fc600078e029a */
[----:B------:R-:W3:Y:S01]  /*28e80*/  LDL.64 R178, [R1+0xb98] ;  /* 0x000b980001b27983 */ /* 0x000ee20000100a00 */
[----:B------:R-:W-:-:S03]  /*28e90*/  FADD R154, R193, -R23 ;  /* 0x80000017c19a7221 */ /* 0x000fc60000000000 */
[----:B------:R-:W3:Y:S04]  /*28ea0*/  LDL.64 R172, [R1+0xb88] ;  /* 0x000b880001ac7983 */ /* 0x000ee80000100a00 */
[----:B-1----:R-:W3:Y:S01]  /*28eb0*/  LDL.64 R156, [R1+0xba0] ;  /* 0x000ba000019c7983 */ /* 0x002ee20000100a00 */
[----:B------:R-:W-:-:S03]  /*28ec0*/  FMNMX R152, R211, R152, !PT ;  /* 0x00000098d3987209 */ /* 0x000fc60007800000 */
[----:B------:R-:W3:Y:S04]  /*28ed0*/  LDL.64 R176, [R1+0xb90] ;  /* 0x000b900001b07983 */ /* 0x000ee80000100a00 */
[----:B------:R0:W3:Y:S01]  /*28ee0*/  LDG.E.U16 R186, desc[UR56][R14.64] ;  /* 0x000000380eba7981 */ /* 0x0000e2000c1e1500 */
[----:B------:R2:W-:Y:S01]  /*28ef0*/  MUFU.EX2 R224, R153 ;  /* 0x0000009900e07308 */ /* 0x0005e20000000800 */
[----:B------:R-:W-:Y:S02]  /*28f00*/  FMNMX R158, R214, R152, !PT ;  /* 0x00000098d69e7209 */ /* 0x000fe40007800000 */
[----:B------:R-:W3:Y:S01]  /*28f10*/  LDL.64 R168, [R1+0xb80] ;  /* 0x000b800001a87983 */ /* 0x000ee20000100a00 */
[----:B------:R-:W-:-:S03]  /*28f20*/  FADD R159, R201, -R23 ;  /* 0x80000017c99f7221 */ /* 0x000fc60000000000 */
[----:B------:R-:W3:Y:S01]  /*28f30*/  LDL.64 R184, [R1+0xb70] ;  /* 0x000b700001b87983 */ /* 0x000ee20000100a00 */
[----:B0-----:R-:W-:Y:S01]  /*28f40*/  FMUL R14, R154, 1.4426950216293334961 ;  /* 0x3fb8aa3b9a0e7820 */ /* 0x001fe20000400000 */
[----:B------:R-:W-:Y:S02]  /*28f50*/  FADD R15, R196, -R23 ;  /* 0x80000017c40f7221 */ /* 0x000fe40000000000 */
[----:B------:R-:W3:Y:S01]  /*28f60*/  LDL.64 R182, [R1+0xb68] ;  /* 0x000b680001b67983 */ /* 0x000ee20000100a00 */
[----:B------:R4:W-:Y:S01]  /*28f70*/  MUFU.EX2 R222, R14 ;  /* 0x0000000e00de7308 */ /* 0x0009e20000000800 */
[----:B------:R-:W-:Y:S02]  /*28f80*/  FMUL R154, R15, 1.4426950216293334961 ;  /* 0x3fb8aa3b0f9a7820 */ /* 0x000fe40000400000 */
[----:B------:R-:W3:Y:S01]  /*28f90*/  LDL.64 R180, [R1+0xb60] ;  /* 0x000b600001b47983 */ /* 0x000ee20000100a00 */
[----:B--2---:R-:W-:-:S03]  /*28fa0*/  IMAD.WIDE R152, R0, 0x2, R164 ;  /* 0x0000000200987825 */ /* 0x004fc600078e02a4 */
[----:B------:R-:W2:Y:S01]  /*28fb0*/  LDL.64 R164, [R1+0xb78] ;  /* 0x000b780001a47983 */ /* 0x000ea20000100a00 */
[----:B----4-:R-:W-:-:S03]  /*28fc0*/  IMAD.WIDE R14, R0, 0x2, R160 ;  /* 0x00000002000e7825 */ /* 0x010fc600078e02a0 */
[----:B------:R-:W4:Y:S04]  /*28fd0*/  LDG.E.U16 R188, desc[UR56][R152.64] ;  /* 0x0000003898bc7981 */ /* 0x000f28000c1e1500 */
[----:B------:R0:W4:Y:S01]  /*28fe0*/  LDG.E.U16 R187, desc[UR56][R14.64] ;  /* 0x000000380ebb7981 */ /* 0x000122000c1e1500 */
[--C-:B------:R-:W-:Y:S01]  /*28ff0*/  FADD R155, R197, -R23.reuse ;  /* 0x80000017c59b7221 */ /* 0x100fe20000000000 */
[----:B------:R3:W-:Y:S01]  /*29000*/  MUFU.EX2 R221, R154 ;  /* 0x0000009a00dd7308 */ /* 0x0007e20000000800 */
[----:B0-----:R-:W-:Y:S02]  /*29010*/  FADD R15, R200, -R23 ;  /* 0x80000017c80f7221 */ /* 0x001fe40000000000 */
[----:B------:R-:W-:Y:S02]  /*29020*/  FMUL R14, R155, 1.4426950216293334961 ;  /* 0x3fb8aa3b9b0e7820 */ /* 0x000fe40000400000 */
[----:B------:R-:W-:-:S03]  /*29030*/  FMUL R15, R15, 1.4426950216293334961 ;  /* 0x3fb8aa3b0f0f7820 */ /* 0x000fc60000400000 */
[----:B------:R-:W-:Y:S08]  /*29040*/  MUFU.EX2 R220, R14 ;  /* 0x0000000e00dc7308 */ /* 0x000ff00000000800 */
[----:B------:R0:W-:Y:S01]  /*29050*/  MUFU.EX2 R219, R15 ;  /* 0x0000000f00db7308 */ /* 0x0001e20000000800 */
[----:B---3--:R-:W-:-:S04]  /*29060*/  IMAD.WIDE R154, R0, 0x2, R178 ;  /* 0x00000002009a7825 */ /* 0x008fc800078e02b2 */
[C---:B0-----:R-:W-:Y:S02]  /*29070*/  IMAD.WIDE R14, R0.reuse, 0x2, R172 ;  /* 0x00000002000e7825 */ /* 0x041fe400078e02ac */
[----:B------:R-:W3:Y:S02]  /*29080*/  LDL.64 R172, [R1+0xb58] ;  /* 0x000b580001ac7983 */ /* 0x000ee40000100a00 */
[C---:B------:R-:W-:Y:S02]  /*29090*/  IMAD.WIDE R156, R0.reuse, 0x2, R156 ;  /* 0x00000002009c7825 */ /* 0x040fe400078e029c */
[----:B------:R0:W3:Y:S02]  /*290a0*/  LDG.E.U16 R189, desc[UR56][R14.64] ;  /* 0x000000380ebd7981 */ /* 0x0000e4000c1e1500 */
[----:B------:R-:W-:Y:S02]  /*290b0*/  IMAD.WIDE R152, R0, 0x2, R176 ;  /* 0x0000000200987825 */ /* 0x000fe400078e02b0 */
[----:B------:R-:W3:Y:S04]  /*290c0*/  LDG.E.U16 R192, desc[UR56][R156.64] ;  /* 0x000000389cc07981 */ /* 0x000ee8000c1e1500 */
[----:B------:R1:W-:Y:S01]  /*290d0*/  STL [R1+0x29c], R186 ;  /* 0x00029cba01007387 */ /* 0x0003e20000100800 */
[----:B0-----:R-:W-:-:S03]  /*290e0*/  FADD R14, R204, -R23 ;  /* 0x80000017cc0e7221 */ /* 0x001fc60000000000 */
[----:B------:R0:W3:Y:S04]  /*290f0*/  LDG.E.U16 R193, desc[UR56][R152.64] ;  /* 0x0000003898c17981 */ /* 0x0000e8000c1e1500 */
[----:B------:R-:W3:Y:S04]  /*29100*/  LDL.64 R178, [R1+0xb50] ;  /* 0x000b500001b27983 */ /* 0x000ee80000100a00 */
[----:B-1----:R1:W3:Y:S01]  /*29110*/  LDG.E.U16 R186, desc[UR56][R154.64] ;  /* 0x000000389aba7981 */ /* 0x0022e2000c1e1500 */
[----:B0-----:R-:W-:-:S03]  /*29120*/  IMAD.WIDE R152, R0, 0x2, R168 ;  /* 0x0000000200987825 */ /* 0x001fc600078e02a8 */
[----:B------:R-:W3:Y:S04]  /*29130*/  LDL R161, [R1+0x9bc] ;  /* 0x0009bc0001a17983 */ /* 0x000ee80000100800 */
[----:B------:R-:W3:Y:S01]  /*29140*/  LDL.64 R168, [R1+0xb48] ;  /* 0x000b480001a87983 */ /* 0x000ee20000100a00 */
[----:B-1----:R-:W-:-:S04]  /*29150*/  FMUL R154, R159, 1.4426950216293334961 ;  /* 0x3fb8aa3b9f9a7820 */ /* 0x002fc80000400000 */
[----:B------:R0:W-:Y:S02]  /*29160*/  MUFU.EX2 R218, R154 ;  /* 0x0000009a00da7308 */ /* 0x0001e40000000800 */
[----:B0-----:R-:W-:Y:S01]  /*29170*/  FMUL R154, R14, 1.4426950216293334961 ;  /* 0x3fb8aa3b0e9a7820 */ /* 0x001fe20000400000 */
[C---:B--2---:R-:W-:Y:S01]  /*29180*/  IMAD.WIDE R14, R0.reuse, 0x2, R164 ;  /* 0x00000002000e7825 */ /* 0x044fe200078e02a4 */
[----:B----4-:R0:W-:Y:S04]  /*29190*/  STL [R1+0x298], R188 ;  /* 0x000298bc01007387 */ /* 0x0101e80000100800 */
[----:B------:R1:W-:Y:S01]  /*291a0*/  STL [R1+0x294], R187 ;  /* 0x000294bb01007387 */ /* 0x0003e20000100800 */
[----:B------:R-:W-:Y:S01]  /*291b0*/  FSEL R215, R215, -INF , P0 ;  /* 0xff800000d7d77808 */ /* 0x000fe20000000000 */
[----:B------:R-:W-:Y:S01]  /*291c0*/  FADD R155, R205, -R23 ;  /* 0x80000017cd9b7221 */ /* 0x000fe20000000000 */
[----:B------:R-:W-:Y:S01]  /*291d0*/  IMAD.WIDE R156, R0, 0x2, R184 ;  /* 0x00000002009c7825 */ /* 0x000fe200078e02b8 */
[----:B------:R-:W2:Y:S04]  /*291e0*/  LDL.64 R176, [R1+0xb40] ;  /* 0x000b400001b07983 */ /* 0x000ea80000100a00 */
[----:B0-----:R-:W4:Y:S04]  /*291f0*/  LDG.E.U16 R188, desc[UR56][R152.64] ;  /* 0x0000003898bc7981 */ /* 0x001f28000c1e1500 */
[----:B-1----:R0:W2:Y:S01]  /*29200*/  LDG.E.U16 R187, desc[UR56][R14.64] ;  /* 0x000000380ebb7981 */ /* 0x0020a2000c1e1500 */
[----:B------:R-:W-:Y:S01]  /*29210*/  FMNMX R158, R215, R158, !PT ;  /* 0x0000009ed79e7209 */ /* 0x000fe20007800000 */
[----:B------:R1:W-:Y:S02]  /*29220*/  MUFU.EX2 R217, R154 ;  /* 0x0000009a00d97308 */ /* 0x0003e40000000800 */
[----:B------:R-:W2:Y:S04]  /*29230*/  LDL.64 R164, [R1+0xb38] ;  /* 0x000b380001a47983 */ /* 0x000ea80000100a00 */
[----:B------:R-:W1:Y:S01]  /*29240*/  SHFL.BFLY PT, R160, R158, 0x2, 0x1f ;  /* 0x0c401f009ea07f89 */ /* 0x000e6200000e0000 */
[----:B0-----:R-:W-:Y:S01]  /*29250*/  FADD R15, R208, -R23 ;  /* 0x80000017d00f7221 */ /* 0x001fe20000000000 */
[----:B------:R-:W-:-:S03]  /*29260*/  FMUL R14, R155, 1.4426950216293334961 ;  /* 0x3fb8aa3b9b0e7820 */ /* 0x000fc60000400000 */
[----:B------:R-:W-:Y:S01]  /*29270*/  FMUL R15, R15, 1.4426950216293334961 ;  /* 0x3fb8aa3b0f0f7820 */ /* 0x000fe20000400000 */
[----:B-1----:R-:W-:-:S05]  /*29280*/  FMNMX R158, R158, R160, !PT ;  /* 0x000000a09e9e7209 */ /* 0x002fca0007800000 */
[----:B------:R-:W0:Y:S01]  /*29290*/  SHFL.BFLY PT, R160, R158, 0x1, 0x1f ;  /* 0x0c201f009ea07f89 */ /* 0x000e2200000e0000 */
[C---:B------:R-:W-:Y:S01]  /*292a0*/  IMAD.WIDE R154, R0.reuse, 0x2, R182 ;  /* 0x00000002009a7825 */ /* 0x040fe200078e02b6 */
[----:B------:R-:W-:Y:S03]  /*292b0*/  MUFU.EX2 R213, R14 ;  /* 0x0000000e00d57308 */ /* 0x000fe60000000800 */
[----:B------:R-:W-:-:S05]  /*292c0*/  IMAD.WIDE R152, R0, 0x2, R180 ;  /* 0x0000000200987825 */ /* 0x000fca00078e02b4 */
[----:B------:R3:W-:Y:S01]  /*292d0*/  MUFU.EX2 R212, R15 ;  /* 0x0000000f00d47308 */ /* 0x0007e20000000800 */
[----:B------:R-:W-:Y:S01]  /*292e0*/  FADD R159, R209, -R23 ;  /* 0x80000017d19f7221 */ /* 0x000fe20000000000 */
[----:B------:R-:W2:Y:S01]  /*292f0*/  LDG.E.U16 R185, desc[UR56][R152.64] ;  /* 0x0000003898b97981 */ /* 0x000ea2000c1e1500 */
[----:B---3--:R-:W-:-:S05]  /*29300*/  IMAD.WIDE R14, R0, 0x2, R172 ;  /* 0x00000002000e7825 */ /* 0x008fca00078e02ac */
[----:B------:R0:W3:Y:S04]  /*29310*/  LDG.E.U16 R184, desc[UR56][R14.64] ;  /* 0x000000380eb87981 */ /* 0x0000e8000c1e1500 */
[----:B------:R1:W-:Y:S04]  /*29320*/  STL [R1+0x290], R192 ;  /* 0x000290c001007387 */ /* 0x0003e80000100800 */
[----:B-1----:R-:W3:Y:S04]  /*29330*/  LDG.E.U16 R192, desc[UR56][R156.64] ;  /* 0x000000389cc07981 */ /* 0x002ee8000c1e1500 */
[----:B------:R1:W-:Y:S04]  /*29340*/  STL [R1+0x28c], R186 ;  /* 0x00028cba01007387 */ /* 0x0003e80000100800 */
[----:B------:R-:W3:Y:S04]  /*29350*/  LDL.64 R182, [R1+0xb30] ;  /* 0x000b300001b67983 */ /* 0x000ee80000100a00 */
[----:B------:R-:W-:Y:S04]  /*29360*/  STL [R1+0x284], R193 ;  /* 0x000284c101007387 */ /* 0x000fe80000100800 */
[----:B-1----:R1:W3:Y:S04]  /*29370*/  LDG.E.U16 R186, desc[UR56][R154.64] ;  /* 0x000000389aba7981 */ /* 0x0022e8000c1e1500 */
[----:B------:R2:W-:Y:S04]  /*29380*/  STL [R1+0x288], R189 ;  /* 0x000288bd01007387 */ /* 0x0005e80000100800 */
[----:B------:R-:W3:Y:S01]  /*29390*/  LDL.64 R172, [R1+0xb28] ;  /* 0x000b280001ac7983 */ /* 0x000ee20000100a00 */
[----:B0-----:R-:W-:Y:S01]  /*293a0*/  FMNMX R15, R158, R160, !PT ;  /* 0x000000a09e0f7209 */ /* 0x001fe20007800000 */
[----:B-1----:R-:W-:-:S02]  /*293b0*/  FMUL R154, R159, 1.4426950216293334961 ;  /* 0x3fb8aa3b9f9a7820 */ /* 0x002fc40000400000 */
[----:B------:R-:W3:Y:S01]  /*293c0*/  LDL.64 R180, [R1+0xb20] ;  /* 0x000b200001b47983 */ /* 0x000ee20000100a00 */
[----:B------:R-:W-:-:S04]  /*293d0*/  IMAD.WIDE R158, R0, 0x2, R178 ;  /* 0x00000002009e7825 */ /* 0x000fc800078e02b2 */
[----:B------:R-:W-:-:S04]  /*293e0*/  IMAD.WIDE R156, R0, 0x2, R168 ;  /* 0x00000002009c7825 */ /* 0x000fc800078e02a8 */
[--C-:B------:R-:W-:Y:S01]  /*293f0*/  FADD R14, R163, -R23.reuse ;  /* 0x80000017a30e7221 */ /* 0x100fe20000000000 */
[----:B------:R-:W-:Y:S01]  /*29400*/  FADD R152, R162, -R23 ;  /* 0x80000017a2987221 */ /* 0x000fe20000000000 */
[----:B------:R-:W-:Y:S01]  /*29410*/  FMNMX R15, R15, R161, !PT ;  /* 0x000000a10f0f7209 */ /* 0x000fe20007800000 */
[----:B------:R0:W-:Y:S01]  /*29420*/  MUFU.EX2 R209, R154 ;  /* 0x0000009a00d17308 */ /* 0x0001e20000000800 */
[----:B----4-:R-:W-:Y:S04]  /*29430*/  STL [R1+0x280], R188 ;  /* 0x000280bc01007387 */ /* 0x010fe80000100800 */
[----:B------:R-:W4:Y:S04]  /*29440*/  LDL.64 R178, [R1+0xb18] ;  /* 0x000b180001b27983 */ /* 0x000f280000100a00 */
[----:B--2---:R1:W-:Y:S04]  /*29450*/  STL [R1+0x27c], R187 ;  /* 0x00027cbb01007387 */ /* 0x0043e80000100800 */
[----:B------:R-:W2:Y:S01]  /*29460*/  LDL.64 R168, [R1+0xb10] ;  /* 0x000b100001a87983 */ /* 0x000ea20000100a00 */
[----:B------:R-:W-:-:S03]  /*29470*/  FMUL R14, R14, 1.4426950216293334961 ;  /* 0x3fb8aa3b0e0e7820 */ /* 0x000fc60000400000 */
[----:B------:R-:W4:Y:S01]  /*29480*/  LDL.64 R162, [R1+0xb08] ;  /* 0x000b080001a27983 */ /* 0x000f220000100a00 */
[----:B------:R1:W-:Y:S01]  /*29490*/  MUFU.EX2 R208, R14 ;  /* 0x0000000e00d07308 */ /* 0x0003e20000000800 */
[----:B0-----:R-:W-:-:S04]  /*294a0*/  IMAD.WIDE R154, R0, 0x2, R176 ;  /* 0x00000002009a7825 */ /* 0x001fc800078e02b0 */
[----:B------:R-:W-:Y:S01]  /*294b0*/  FADD R160, R238, -R15 ;  /* 0x8000000feea07221 */ /* 0x000fe20000000000 */
[----:B------:R-:W4:Y:S04]  /*294c0*/  LDG.E.U16 R189, desc[UR56][R158.64] ;  /* 0x000000389ebd7981 */ /* 0x000f28000c1e1500 */
[----:B-1----:R-:W4:Y:S01]  /*294d0*/  LDG.E.U16 R187, desc[UR56][R156.64] ;  /* 0x000000389cbb7981 */ /* 0x002f22000c1e1500 */
[----:B------:R-:W-:Y:S01]  /*294e0*/  FMUL R14, R152, 1.4426950216293334961 ;  /* 0x3fb8aa3b980e7820 */ /* 0x000fe20000400000 */
[----:B------:R-:W-:Y:S02]  /*294f0*/  IMAD.WIDE R152, R0, 0x2, R164 ;  /* 0x0000000200987825 */ /* 0x000fe400078e02a4 */
[----:B------:R-:W4:Y:S01]  /*29500*/  LDL.64 R176, [R1+0xb00] ;  /* 0x000b000001b07983 */ /* 0x000f220000100a00 */
[----:B------:R0:W-:Y:S03]  /*29510*/  MUFU.EX2 R205, R14 ;  /* 0x0000000e00cd7308 */ /* 0x0001e60000000800 */
[----:B------:R-:W4:Y:S04]  /*29520*/  LDG.E.U16 R188, desc[UR56][R154.64] ;  /* 0x000000389abc7981 */ /* 0x000f28000c1e1500 */
[----:B------:R1:W4:Y:S01]  /*29530*/  LDG.E.U16 R159, desc[UR56][R152.64] ;  /* 0x00000038989f7981 */ /* 0x000322000c1e1500 */
[----:B0-----:R-:W-:-:S04]  /*29540*/  FMUL R14, R160, 1.4426950216293334961 ;  /* 0x3fb8aa3ba00e7820 */ /* 0x001fc80000400000 */
[----:B------:R0:W-:Y:S01]  /*29550*/  MUFU.EX2 R204, R14 ;  /* 0x0000000e00cc7308 */ /* 0x0001e20000000800 */
[----:B-1----:R-:W-:-:S04]  /*29560*/  FADD R152, R242, -R15 ;  /* 0x8000000ff2987221 */ /* 0x002fc80000000000 */
[----:B0-----:R-:W-:Y:S01]  /*29570*/  FMUL R14, R152, 1.4426950216293334961 ;  /* 0x3fb8aa3b980e7820 */ /* 0x001fe20000400000 */
[----:B---3--:R-:W-:Y:S04]  /*29580*/  STL [R1+0x278], R192 ;  /* 0x000278c001007387 */ /* 0x008fe80000100800 */
[----:B------:R-:W3:Y:S01]  /*29590*/  LDL.64 R164, [R1+0xaf8] ;  /* 0x000af80001a47983 */ /* 0x000ee20000100a00 */
[----:B------:R-:W-:-:S03]  /*295a0*/  IMAD.WIDE R156, R0, 0x2, R182 ;  /* 0x00000002009c7825 */ /* 0x000fc600078e02b6 */
[----:B------:R-:W-:Y:S04]  /*295b0*/  STL [R1+0x274], R186 ;  /* 0x000274ba01007387 */ /* 0x000fe80000100800 */
[----:B------:R0:W-:Y:S01]  /*295c0*/  STL [R1+0x270], R185 ;  /* 0x000270b901007387 */ /* 0x0001e20000100800 */
[----:B------:R-:W-:-:S03]  /*295d0*/  IMAD.WIDE R154, R0, 0x2, R172 ;  /* 0x00000002009a7825 */ /* 0x000fc600078e02ac */
[----:B------:R1:W-:Y:S01]  /*295e0*/  STL [R1+0x26c], R184 ;  /* 0x00026cb801007387 */ /* 0x0003e20000100800 */
[----:B------:R-:W-:-:S03]  /*295f0*/  IMAD.WIDE R152, R0, 0x2, R180 ;  /* 0x0000000200987825 */ /* 0x000fc600078e02b4 */
[----:B------:R-:W3:Y:S04]  /*29600*/  LDL.64 R172, [R1+0xaf0] ;  /* 0x000af00001ac7983 */ /* 0x000ee80000100a00 */
[----:B------:R-:W3:Y:S04]  /*29610*/  LDL.64 R160, [R1+0xac0] ;  /* 0x000ac00001a07983 */ /* 0x000ee80000100a00 */
[----:B0-----:R-:W3:Y:S04]  /*29620*/  LDG.E.U16 R185, desc[UR56][R156.64] ;  /* 0x000000389cb97981 */ /* 0x001ee8000c1e1500 */
[----:B-1----:R2:W3:Y:S04]  /*29630*/  LDG.E.U16 R184, desc[UR56][R154.64] ;  /* 0x000000389ab87981 */ /* 0x0024e8000c1e1500 */
[----:B------:R0:W3:Y:S01]  /*29640*/  LDG.E.U16 R181, desc[UR56][R152.64] ;  /* 0x0000003898b57981 */ /* 0x0000e2000c1e1500 */
[----:B--2---:R-:W-:-:S03]  /*29650*/  IMAD.WIDE R154, R0, 0x2, R168 ;  /* 0x00000002009a7825 */ /* 0x004fc600078e02a8 */
[----:B------:R-:W2:Y:S01]  /*29660*/  LDL.64 R168, [R1+0xa80] ;  /* 0x000a800001a87983 */ /* 0x000ea20000100a00 */
[--C-:B------:R-:W-:Y:S01]  /*29670*/  FADD R158, R241, -R15.reuse ;  /* 0x8000000ff19e7221 */ /* 0x100fe20000000000 */
[----:B0-----:R-:W-:Y:S01]  /*29680*/  FADD R152, R246, -R15 ;  /* 0x8000000ff6987221 */ /* 0x001fe20000000000 */
[----:B----4-:R-:W-:Y:S01]  /*29690*/  IMAD.WIDE R156, R0, 0x2, R178 ;  /* 0x00000002009c7825 */ /* 0x010fe200078e02b2 */
[----:B------:R0:W1:Y:S01]  /*296a0*/  MUFU.EX2 R186, R14 ;  /* 0x0000000e00ba7308 */ /* 0x0000620000000800 */
[----:B------:R-:W4:Y:S04]  /*296b0*/  LDL.64 R178, [R1+0xa40] ;  /* 0x000a400001b27983 */ /* 0x000f280000100a00 */
[----:B------:R-:W4:Y:S01]  /*296c0*/  LDG.E.U16 R180, desc[UR56][R156.64] ;  /* 0x000000389cb47981 */ /* 0x000f22000c1e1500 */
[----:B0-----:R-:W-:Y:S01]  /*296d0*/  FMUL R14, R158, 1.4426950216293334961 ;  /* 0x3fb8aa3b9e0e7820 */ /* 0x001fe20000400000 */
[----:B------:R-:W-:Y:S01]  /*296e0*/  FMUL R158, R152, 1.4426950216293334961 ;  /* 0x3fb8aa3b989e7820 */ /* 0x000fe20000400000 */
[----:B------:R-:W-:-:S02]  /*296f0*/  IMAD.WIDE R152, R0, 0x2, R162 ;  /* 0x0000000200987825 */ /* 0x000fc400078e02a2 */
[----:B------:R-:W4:Y:S01]  /*29700*/  LDL.64 R162, [R1+0xa00] ;  /* 0x000a000001a27983 */ /* 0x000f220000100a00 */
[----:B------:R0:W1:Y:S03]  /*29710*/  MUFU.EX2 R201, R14 ;  /* 0x0000000e00c97308 */ /* 0x0000660000000800 */
[----:B------:R-:W-:Y:S04]  /*29720*/  STL [R1+0x264], R189 ;  /* 0x000264bd01007387 */ /* 0x000fe80000100800 */
[----:B------:R1:W4:Y:S01]  /*29730*/  LDG.E.U16 R183, desc[UR56][R152.64] ;  /* 0x0000003898b77981 */ /* 0x000322000c1e1500 */
[----:B0-----:R-:W-:-:S03]  /*29740*/  FADD R14, R247, -R15 ;  /* 0x8000000ff70e7221 */ /* 0x001fc60000000000 */
[----:B------:R-:W-:Y:S01]  /*29750*/  STL [R1+0x268], R187 ;  /* 0x000268bb01007387 */ /* 0x000fe20000100800 */
[----:B------:R-:W-:-:S03]  /*29760*/  FMUL R14, R14, 1.4426950216293334961 ;  /* 0x3fb8aa3b0e0e7820 */ /* 0x000fc60000400000 */
[----:B------:R0:W-:Y:S01]  /*29770*/  STL [R1+0x260], R188 ;  /* 0x000260bc01007387 */ /* 0x0001e20000100800 */
[----:B-1----:R-:W-:Y:S01]  /*29780*/  FADD R152, R249, -R15 ;  /* 0x8000000ff9987221 */ /* 0x002fe20000000000 */
[----:B------:R1:W-:Y:S02]  /*29790*/  MUFU.EX2 R200, R14 ;  /* 0x0000000e00c87308 */ /* 0x0003e40000000800 */
[----:B------:R1:W-:Y:S04]  /*297a0*/  STL [R1+0x25c], R159 ;  /* 0x00025c9f01007387 */ /* 0x0003e80000100800 */
[----:B0-----:R0:W4:Y:S02]  /*297b0*/  LDG.E.U16 R188, desc[UR56][R154.64] ;  /* 0x000000389abc7981 */ /* 0x001124000c1e1500 */
[----:B------:R0:W4:Y:S01]  /*297c0*/  MUFU.EX2 R187, R158 ;  /* 0x0000009e00bb7308 */ /* 0x0001220000000800 */
[----:B-1----:R-:W-:Y:S01]  /*297d0*/  FMUL R14, R152, 1.4426950216293334961 ;  /* 0x3fb8aa3b980e7820 */ /* 0x002fe20000400000 */
[----:B0-----:R-:W-:-:S02]  /*297e0*/  IMAD.WIDE R158, R0, 0x2, R176 ;  /* 0x00000002009e7825 */ /* 0x001fc400078e02b0 */
[----:B------:R-:W4:Y:S02]  /*297f0*/  LDL.64 R176, [R1+0xae8] ;  /* 0x000ae80001b07983 */ /* 0x000f240000100a00 */
[C---:B---3--:R-:W-:Y:S02]  /*29800*/  IMAD.WIDE R156, R0.reuse, 0x2, R164 ;  /* 0x00000002009c7825 */ /* 0x048fe400078e02a4 */
[----:B------:R-:W3:Y:S02]  /*29810*/  LDL.64 R164, [R1+0xae0] ;  /* 0x000ae00001a47983 */ /* 0x000ee40000100a00 */
[C---:B------:R-:W-:Y:S02]  /*29820*/  IMAD.WIDE R154, R0.reuse, 0x2, R172 ;  /* 0x00000002009a7825 */ /* 0x040fe400078e02ac */
[----:B------:R-:W3:Y:S02]  /*29830*/  LDL.64 R172, [R1+0xad8] ;  /* 0x000ad80001ac7983 */ /* 0x000ee40000100a00 */
[----:B------:R-:W-:-:S04]  /*29840*/  IMAD.WIDE R152, R0, 0x2, R160 ;  /* 0x0000000200987825 */ /* 0x000fc800078e02a0 */
[--C-:B------:R-:W-:Y:S02]  /*29850*/  FADD R160, R166, -R15.reuse ;  /* 0x8000000fa6a07221 */ /* 0x100fe40000000000 */
[----:B------:R-:W3:Y:S04]  /*29860*/  LDG.E.U16 R166, desc[UR56][R154.64] ;  /* 0x000000389aa67981 */ /* 0x000ee8000c1e1500 */
[----:B------:R0:W-:Y:S04]  /*29870*/  STL [R1+0x258], R185 ;  /* 0x000258b901007387 */ /* 0x0001e80000100800 */
[----:B------:R1:W-:Y:S04]  /*29880*/  STL [R1+0x254], R184 ;  /* 0x000254b801007387 */ /* 0x0003e80000100800 */
[----:B0-----:R-:W3:Y:S04]  /*29890*/  LDG.E.U16 R185, desc[UR56][R158.64] ;  /* 0x000000389eb97981 */ /* 0x001ee8000c1e1500 */
[----:B-1----:R-:W3:Y:S04]  /*298a0*/  LDG.E.U16 R184, desc[UR56][R156.64] ;  /* 0x000000389cb87981 */ /* 0x002ee8000c1e1500 */
[----:B------:R-:W-:Y:S04]  /*298b0*/  STL [R1+0x250], R181 ;  /* 0x000250b501007387 */ /* 0x000fe80000100800 */
[----:B------:R0:W3:Y:S02]  /*298c0*/  LDG.E.U16 R159, desc[UR56][R152.64] ;  /* 0x00000038989f7981 */ /* 0x0000e4000c1e1500 */
[----:B0-----:R-:W-:-:S02]  /*298d0*/  FADD R152, R24, -R15 ;  /* 0x8000000f18987221 */ /* 0x001fc40000000000 */
[----:B------:R-:W3:Y:S01]  /*298e0*/  LDL.LU R24, [R1+0x19f0] ;  /* 0x0019f00001187983 */ /* 0x000ee20000300800 */
[----:B--2---:R-:W-:-:S03]  /*298f0*/  IMAD.WIDE R156, R0, 0x2, R168 ;  /* 0x00000002009c7825 */ /* 0x004fc600078e02a8 */
[----:B------:R-:W2:Y:S01]  /*29900*/  LDL.64 R168, [R1+0xad0] ;  /* 0x000ad00001a87983 */ /* 0x000ea20000100a00 */
[----:B------:R0:W1:Y:S02]  /*29910*/  MUFU.EX2 R182, R14 ;  /* 0x0000000e00b67308 */ /* 0x0000640000000800 */
[----:B0-----:R-:W-:Y:S01]  /*29920*/  FMUL R14, R160, 1.4426950216293334961 ;  /* 0x3fb8aa3ba00e7820 */ /* 0x001fe20000400000 */
[----:B----4-:R0:W-:Y:S05]  /*29930*/  STL [R1+0x24c], R180 ;  /* 0x00024cb401007387 */ /* 0x0101ea0000100800 */
[----:B------:R4:W1:Y:S01]  /*29940*/  MUFU.EX2 R199, R14 ;  /* 0x0000000e00c77308 */ /* 0x0008620000000800 */
[----:B------:R-:W-:Y:S01]  /*29950*/  IMAD.WIDE R154, R0, 0x2, R178 ;  /* 0x00000002009a7825 */ /* 0x000fe200078e02b2 */
[----:B------:R-:W2:Y:S03]  /*29960*/  LDL.64 R160, [R1+0xab0] ;  /* 0x000ab00001a07983 */ /* 0x000ea60000100a00 */
[----:B------:R-:W-:Y:S01]  /*29970*/  FADD R158, R170, -R15 ;  /* 0x8000000faa9e7221 */ /* 0x000fe20000000000 */
[----:B------:R-:W2:Y:S01]  /*29980*/  LDG.E.U16 R179, desc[UR56][R156.64] ;  /* 0x000000389cb37981 */ /* 0x000ea2000c1e1500 */
[----:B----4-:R-:W-:Y:S01]  /*29990*/  FMUL R14, R152, 1.4426950216293334961 ;  /* 0x3fb8aa3b980e7820 */ /* 0x010fe20000400000 */
[----:B------:R-:W-:-:S02]  /*299a0*/  IMAD.WIDE R152, R0, 0x2, R162 ;  /* 0x0000000200987825 */ /* 0x000fc400078e02a2 */
[----:B0-----:R-:W4:Y:S04]  /*299b0*/  LDL.64 R180, [R1+0xac8] ;  /* 0x000ac80001b47983 */ /* 0x001f280000100a00 */
[----:B------:R-:W4:Y:S04]  /*299c0*/  LDL.64 R162, [R1+0xab8] ;  /* 0x000ab80001a27983 */ /* 0x000f280000100a00 */
[----:B------:R0:W4:Y:S04]  /*299d0*/  LDG.E.U16 R170, desc[UR56][R152.64] ;  /* 0x0000003898aa7981 */ /* 0x000128000c1e1500 */
[----:B------:R1:W-:Y:S01]  /*299e0*/  STL [R1+0x248], R188 ;  /* 0x000248bc01007387 */ /* 0x0003e20000100800 */
[----:B0-----:R-:W-:-:S03]  /*299f0*/  FADD R152, R21, -R15 ;  /* 0x8000000f15987221 */ /* 0x001fc60000000000 */
[----:B------:R0:W-:Y:S04]  /*29a00*/  STL [R1+0x244], R183 ;  /* 0x000244b701007387 */ /* 0x0001e80000100800 */
[----:B------:R-:W4:Y:S04]  /*29a10*/  LDL.LU R21, [R1+0x19ec] ;  /* 0x0019ec0001157983 */ /* 0x000f280000300800 */
[----:B-1----:R3:W4:Y:S01]  /*29a20*/  LDG.E.U16 R188, desc[UR56][R154.64] ;  /* 0x000000389abc7981 */ /* 0x002722000c1e1500 */
[----:B0-----:R0:W1:Y:S01]  /*29a30*/  MUFU.EX2 R183, R14 ;  /* 0x0000000e00b77308 */ /* 0x0010620000000800 */
[----:B------:R-:W-:-:S05]  /*29a40*/  IMAD.WIDE R156, R0, 0x2, R176 ;  /* 0x00000002009c7825 */ /* 0x000fca00078e02b0 */
[----:B------:R-:W4:Y:S01]  /*29a50*/  LDG.E.U16 R176, desc[UR56][R156.64] ;  /* 0x000000389cb07981 */ /* 0x000f22000c1e1500 */
[----:B0-----:R-:W-:Y:S01]  /*29a60*/  FMUL R14, R158, 1.4426950216293334961 ;  /* 0x3fb8aa3b9e0e7820 */ /* 0x001fe20000400000 */
[----:B------:R-:W-:-:S03]  /*29a70*/  FMUL R158, R152, 1.4426950216293334961 ;  /* 0x3fb8aa3b989e7820 */ /* 0x000fc60000400000 */
[----:B------:R0:W1:Y:S01]  /*29a80*/  MUFU.EX2 R178, R14 ;  /* 0x0000000e00b27308 */ /* 0x0000620000000800 */
[----:B---3--:R-:W-:Y:S02]  /*29a90*/  IMAD.WIDE R154, R0, 0x2, R164 ;  /* 0x00000002009a7825 */ /* 0x008fe400078e02a4 */
[----:B------:R-:W3:Y:S02]  /*29aa0*/  LDL.64 R164, [R1+0xaa8] ;  /* 0x000aa80001a47983 */ /* 0x000ee40000100a00 */
[----:B0-----:R-:W-:-:S03]  /*29ab0*/  FADD R14, R20, -R15 ;  /* 0x8000000f140e7221 */ /* 0x001fc60000000000 */
[----:B------:R2:W0:Y:S01]  /*29ac0*/  MUFU.EX2 R177, R158 ;  /* 0x0000009e00b17308 */ /* 0x0004220000000800 */
[C---:B------:R-:W-:Y:S02]  /*29ad0*/  IMAD.WIDE R152, R0.reuse, 0x2, R172 ;  /* 0x0000000200987825 */ /* 0x040fe400078e02ac */
[----:B------:R-:W3:Y:S04]  /*29ae0*/  LDG.E.U16 R173, desc[UR56][R154.64] ;  /* 0x000000389aad7981 */ /* 0x000ee8000c1e1500 */
[----:B------:R-:W-:Y:S04]  /*29af0*/  STL [R1+0x240], R185 ;  /* 0x000240b901007387 */ /* 0x000fe80000100800 */
[----:B------:R1:W-:Y:S04]  /*29b00*/  STL [R1+0x23c], R184 ;  /* 0x00023cb801007387 */ /* 0x0003e80000100800 */
[----:B------:R-:W3:Y:S04]  /*29b10*/  LDL.LU R20, [R1+0x19e8] ;  /* 0x0019e80001147983 */ /* 0x000ee80000300800 */
[----:B------:R0:W-:Y:S04]  /*29b20*/  STL [R1+0x238], R166 ;  /* 0x000238a601007387 */ /* 0x0001e80000100800 */
[----:B------:R2:W-:Y:S04]  /*29b30*/  STL [R1+0x234], R159 ;  /* 0x0002349f01007387 */ /* 0x0005e80000100800 */
[----:B-1----:R-:W3:Y:S04]  /*29b40*/  LDL.64 R184, [R1+0xaa0] ;  /* 0x000aa00001b87983 */ /* 0x002ee80000100a00 */
[----:B0-----:R0:W3:Y:S01]  /*29b50*/  LDG.E.U16 R166, desc[UR56][R152.64] ;  /* 0x0000003898a67981 */ /* 0x0010e2000c1e1500 */
[----:B--2---:R-:W-:-:S03]  /*29b60*/  IMAD.WIDE R158, R0, 0x2, R168 ;  /* 0x00000002009e7825 */ /* 0x004fc600078e02a8 */
[----:B------:R-:W2:Y:S01]  /*29b70*/  LDL.64 R168, [R1+0xa98] ;  /* 0x000a980001a87983 */ /* 0x000ea20000100a00 */
[----:B------:R-:W-:Y:S01]  /*29b80*/  FMUL R14, R14, 1.4426950216293334961 ;  /* 0x3fb8aa3b0e0e7820 */ /* 0x000fe20000400000 */
[----:B0-----:R-:W-:Y:S02]  /*29b90*/  FADD R152, R175, -R15 ;  /* 0x8000000faf987221 */ /* 0x001fe40000000000 */
[----:B------:R-:W2:Y:S01]  /*29ba0*/  LDG.E.U16 R193, desc[UR56][R158.64] ;  /* 0x000000389ec17981 */ /* 0x000ea2000c1e1500 */
[----:B------:R0:W1:Y:S02]  /*29bb0*/  MUFU.EX2 R172, R14 ;  /* 0x0000000e00ac7308 */ /* 0x0000640000000800 */
[----:B0-----:R-:W-:Y:S01]  /*29bc0*/  FMUL R14, R152, 1.4426950216293334961 ;  /* 0x3fb8aa3b980e7820 */ /* 0x001fe20000400000 */
[----:B------:R-:W-:-:S04]  /*29bd0*/  IMAD.WIDE R152, R0, 0x2, R160 ;  /* 0x0000000200987825 */ /* 0x000fc800078e02a0 */
[----:B------:R-:W-:Y:S01]  /*29be0*/  FADD R160, R19, -R15 ;  /* 0x8000000f13a07221 */ /* 0x000fe20000000000 */
[----:B------:R0:W2:Y:S01]  /*29bf0*/  LDG.E.U16 R159, desc[UR56][R152.64] ;  /* 0x00000038989f7981 */ /* 0x0000a2000c1e1500 */
[----:B----4-:R-:W-:-:S03]  /*29c00*/  IMAD.WIDE R154, R0, 0x2, R162 ;  /* 0x00000002009a7825 */ /* 0x010fc600078e02a2 */
[----:B------:R-:W4:Y:S01]  /*29c10*/  LDL.64 R162, [R1+0xa78] ;  /* 0x000a780001a27983 */ /* 0x000f220000100a00 */
[----:B------:R-:W-:-:S03]  /*29c20*/  IMAD.WIDE R156, R0, 0x2, R180 ;  /* 0x00000002009c7825 */ /* 0x000fc600078e02b4 */
[----:B------:R-:W4:Y:S01]  /*29c30*/  LDL.LU R19, [R1+0x19e4] ;  /* 0x0019e40001137983 */ /* 0x000f220000300800 */
[----:B0-----:R-:W-:-:S03]  /*29c40*/  FADD R152, R18, -R15 ;  /* 0x8000000f12987221 */ /* 0x001fc60000000000 */
[----:B------:R0:W-:Y:S04]  /*29c50*/  STL [R1+0x230], R179 ;  /* 0x000230b301007387 */ /* 0x0001e80000100800 */
[----:B------:R3:W4:Y:S01]  /*29c60*/  LDG.E.U16 R192, desc[UR56][R156.64] ;  /* 0x000000389cc07981 */ /* 0x000722000c1e1500 */
[----:B------:R-:W-:-:S03]  /*29c70*/  FADD R158, R17, -R15 ;  /* 0x8000000f119e7221 */ /* 0x000fc60000000000 */
[----:B------:R-:W4:Y:S01]  /*29c80*/  LDG.E.U16 R175, desc[UR56][R154.64] ;  /* 0x000000389aaf7981 */ /* 0x000f22000c1e1500 */
[----:B0-----:R0:W1:Y:S03]  /*29c90*/  MUFU.EX2 R179, R14 ;  /* 0x0000000e00b37308 */ /* 0x0010660000000800 */
[----:B------:R-:W-:Y:S04]  /*29ca0*/  STL [R1+0x22c], R188 ;  /* 0x00022cbc01007387 */ /* 0x000fe80000100800 */
[----:B------:R1:W-:Y:S01]  /*29cb0*/  STL [R1+0x228], R170 ;  /* 0x000228aa01007387 */ /* 0x0003e20000100800 */
[----:B0-----:R-:W-:-:S03]  /*29cc0*/  FMUL R14, R160, 1.4426950216293334961 ;  /* 0x3fb8aa3ba00e7820 */ /* 0x001fc60000400000 */
[----:B------:R-:W4:Y:S04]  /*29cd0*/  LDL.LU R18, [R1+0x19e0] ;  /* 0x0019e00001127983 */ /* 0x000f280000300800 */
[----:B------:R-:W4:Y:S01]  /*29ce0*/  LDL.64 R180, [R1+0xa38] ;  /* 0x000a380001b47983 */ /* 0x000f220000100a00 */
[----:B-1----:R0:W1:Y:S01]  /*29cf0*/  MUFU.EX2 R170, R14 ;  /* 0x0000000e00aa7308 */ /* 0x0020620000000800 */
[----:B---3--:R-:W-:-:S04]  /*29d00*/  IMAD.WIDE R156, R0, 0x2, R164 ;  /* 0x00000002009c7825 */ /* 0x008fc800078e02a4 */
[----:B0-----:R-:W-:Y:S01]  /*29d10*/  FMUL R14, R152, 1.4426950216293334961 ;  /* 0x3fb8aa3b980e7820 */ /* 0x001fe20000400000 */
[----:B------:R-:W3:Y:S04]  /*29d20*/  LDL.64 R164, [R1+0x9f8] ;  /* 0x0009f80001a47983 */ /* 0x000ee80000100a00 */
[----:B------:R-:W-:Y:S04]  /*29d30*/  STL [R1+0x224], R176 ;  /* 0x000224b001007387 */ /* 0x000fe80000100800 */
[----:B------:R-:W-:Y:S04]  /*29d40*/  STL [R1+0x220], R173 ;  /* 0x000220ad01007387 */ /* 0x000fe80000100800 */
[----:B------:R-:W3:Y:S04]  /*29d50*/  LDL.LU R17, [R1+0x19dc] ;  /* 0x0019dc0001117983 */ /* 0x000ee80000300800 */
[----:B------:R0:W-:Y:S04]  /*29d60*/  STL [R1+0x21c], R166 ;  /* 0x00021ca601007387 */ /* 0x0001e80000100800 */
[----:B------:R-:W3:Y:S01]  /*29d70*/  LDL.64 R188, [R1+0xa90] ;  /* 0x000a900001bc7983 */ /* 0x000ee20000100a00 */
[----:B--2---:R-:W-:-:S03]  /*29d80*/  IMAD.WIDE R152, R0, 0x2, R168 ;  /* 0x0000000200987825 */ /* 0x004fc600078e02a8 */
[----:B------:R-:W2:Y:S04]  /*29d90*/  LDG.E.U16 R169, desc[UR56][R156.64] ;  /* 0x000000389ca97981 */ /* 0x000ea8000c1e1500 */
[----:B0-----:R0:W2:Y:S02]  /*29da0*/  LDG.E.U16 R166, desc[UR56][R152.64] ;  /* 0x0000003898a67981 */ /* 0x0010a4000c1e1500 */
[----:B0-----:R-:W-:Y:S02]  /*29db0*/  FADD R152, R16, -R15 ;  /* 0x8000000f10987221 */ /* 0x001fe40000000000 */
[----:B------:R-:W2:Y:S04]  /*29dc0*/  LDL.LU R16, [R1+0x19d8] ;  /* 0x0019d80001107983 */ /* 0x000ea80000300800 */
[----:B------:R-:W2:Y:S01]  /*29dd0*/  LDL.64 R160, [R1+0xa68] ;  /* 0x000a680001a07983 */ /* 0x000ea20000100a00 */
[----:B------:R-:W-:-:S03]  /*29de0*/  IMAD.WIDE R154, R0, 0x2, R184 ;  /* 0x00000002009a7825 */ /* 0x000fc600078e02b8 */
[----:B------:R-:W2:Y:S04]  /*29df0*/  LDL.64 R184, [R1+0xa88] ;  /* 0x000a880001b87983 */ /* 0x000ea80000100a00 */
[----:B------:R0:W2:Y:S01]  /*29e00*/  LDG.E.U16 R176, desc[UR56][R154.64] ;  /* 0x000000389ab07981 */ /* 0x0000a2000c1e1500 */
[----:B----4-:R-:W-:-:S03]  /*29e10*/  IMAD.WIDE R156, R0, 0x2, R162 ;  /* 0x00000002009c7825 */ /* 0x010fc600078e02a2 */
[----:B------:R-:W4:Y:S04]  /*29e20*/  LDL.64 R162, [R1+0xa70] ;  /* 0x000a700001a27983 */ /* 0x000f280000100a00 */
[----:B------:R-:W-:Y:S01]  /*29e30*/  STL [R1+0x218], R193 ;  /* 0x000218c101007387 */ /* 0x000fe20000100800 */
[----:B------:R1:W4:Y:S03]  /*29e40*/  MUFU.EX2 R173, R14 ;  /* 0x0000000e00ad7308 */ /* 0x0003260000000800 */
[----:B------:R-:W-:Y:S04]  /*29e50*/  STL [R1+0x214], R192 ;  /* 0x000214c001007387 */ /* 0x000fe80000100800 */
[----:B------:R-:W4:Y:S01]  /*29e60*/  LDG.E.U16 R249, desc[UR56][R156.64] ;  /* 0x000000389cf97981 */ /* 0x000f22000c1e1500 */
[----:B-1----:R-:W-:-:S04]  /*29e70*/  FMUL R14, R158, 1.4426950216293334961 ;  /* 0x3fb8aa3b9e0e7820 */ /* 0x002fc80000400000 */
[----:B------:R1:W4:Y:S01]  /*29e80*/  MUFU.EX2 R168, R14 ;  /* 0x0000000e00a87308 */ /* 0x0003220000000800 */
[----:B0-----:R-:W-:Y:S02]  /*29e90*/  IMAD.WIDE R154, R0, 0x2, R180 ;  /* 0x00000002009a7825 */ /* 0x001fe400078e02b4 */
[----:B------:R-:W4:Y:S02]  /*29ea0*/  LDL.64 R180, [R1+0xa30] ;  /* 0x000a300001b47983 */ /* 0x000f240000100a00 */
[----:B-1----:R-:W-:Y:S02]  /*29eb0*/  FMUL R14, R152, 1.4426950216293334961 ;  /* 0x3fb8aa3b980e7820 */ /* 0x002fe40000400000 */
[----:B------:R0:W-:Y:S04]  /*29ec0*/  STL [R1+0x210], R175 ;  /* 0x000210af01007387 */ /* 0x0001e80000100800 */
[----:B------:R-:W4:Y:S01]  /*29ed0*/  LDG.E.U16 R247, desc[UR56][R154.64] ;  /* 0x000000389af77981 */ /* 0x000f22000c1e1500 */
[----:B---3--:R-:W-:-:S03]  /*29ee0*/  IMAD.WIDE R152, R0, 0x2, R164 ;  /* 0x0000000200987825 */ /* 0x008fc600078e02a4 */
[----:B------:R-:W-:Y:S04]  /*29ef0*/  STL [R1+0x20c], R159 ;  /* 0x00020c9f01007387 */ /* 0x000fe80000100800 */
[----:B------:R2:W3:Y:S02]  /*29f00*/  LDG.E.U16 R246, desc[UR56][R152.64] ;  /* 0x0000003898f67981 */ /* 0x0004e4000c1e1500 */
[C---:B--2---:R-:W-:Y:S02]  /*29f10*/  IMAD.WIDE R152, R0.reuse, 0x2, R160 ;  /* 0x0000000200987825 */ /* 0x044fe400078e02a0 */
[----:B------:R-:W2:Y:S02]  /*29f20*/  LDL.64 R160, [R1+0x9f0] ;  /* 0x0009f00001a07983 */ /* 0x000ea40000100a00 */
[----:B------:R-:W-:-:S02]  /*29f30*/  IMAD.WIDE R156, R0, 0x2, R184 ;  /* 0x00000002009c7825 */ /* 0x000fc400078e02b8 */
[----:B------:R1:W-:Y:S04]  /*29f40*/  STL [R1+0x208], R169 ;  /* 0x000208a901007387 */ /* 0x0003e80000100800 */
[----:B------:R-:W-:Y:S04]  /*29f50*/  STL [R1+0x204], R176 ;  /* 0x000204b001007387 */ /* 0x000fe80000100800 */
[----:B------:R3:W-:Y:S04]  /*29f60*/  STL [R1+0x200], R166 ;  /* 0x000200a601007387 */ /* 0x0007e80000100800 */
[----:B------:R-:W2:Y:S01]  /*29f70*/  LDG.E.U16 R241, desc[UR56][R156.64] ;  /* 0x000000389cf17981 */ /* 0x000ea2000c1e1500 */
[----:B0-----:R0:W2:Y:S03]  /*29f80*/  MUFU.EX2 R175, R14 ;  /* 0x0000000e00af7308 */ /* 0x0010a60000000800 */
[----:B------:R1:W2:Y:S04]  /*29f90*/  LDG.E.U16 R236, desc[UR56][R152.64] ;  /* 0x0000003898ec7981 */ /* 0x0002a8000c1e1500 */
[----:B------:R-:W2:Y:S01]  /*29fa0*/  LDL.64 R156, [R1+0xa60] ;  /* 0x000a6000019c7983 */ /* 0x000ea20000100a00 */
[----:B0-----:R-:W-:-:S04]  /*29fb0*/  FADD R14, R171, -R15 ;  /* 0x8000000fab0e7221 */ /* 0x001fc80000000000 */
[----:B------:R-:W-:-:S04]  /*29fc0*/  FMUL R14, R14, 1.4426950216293334961 ;  /* 0x3fb8aa3b0e0e7820 */ /* 0x000fc80000400000 */
[----:B-1----:R0:W-:Y:S01]  /*29fd0*/  MUFU.EX2 R169, R14 ;  /* 0x0000000e00a97308 */ /* 0x0021e20000000800 */
[----:B------:R-:W-:Y:S01]  /*29fe0*/  FADD R152, R204, R186 ;  /* 0x000000bacc987221 */ /* 0x000fe20000000000 */
[----:B----4-:R-:W-:-:S04]  /*29ff0*/  IMAD.WIDE R154, R0, 0x2, R162 ;  /* 0x00000002009a7825 */ /* 0x010fc800078e02a2 */
[----:B0-----:R-:W-:Y:S01]  /*2a000*/  FADD R14, R252, R251 ;  /* 0x000000fbfc0e7221 */ /* 0x001fe20000000000 */
[----:B------:R-:W-:Y:S01]  /*2a010*/  FADD R152, R201, R152 ;  /* 0x00000098c9987221 */ /* 0x000fe20000000000 */
[----:B------:R0:W4:Y:S02]  /*2a020*/  LDG.E.U16 R238, desc[UR56][R154.64] ;  /* 0x000000389aee7981 */ /* 0x000124000c1e1500 */
[----:B------:R-:W-:-:S04]  /*2a030*/  FADD R14, R250, R14 ;  /* 0x0000000efa0e7221 */ /* 0x000fc80000000000 */
[----:B------:R-:W-:Y:S01]  /*2a040*/  FADD R14, R248, R14 ;  /* 0x0000000ef80e7221 */ /* 0x000fe20000000000 */
[----:B0-----:R-:W-:-:S03]  /*2a050*/  FADD R154, R187, R152 ;  /* 0x00000098bb9a7221 */ /* 0x001fc60000000000 */
[----:B------:R-:W-:Y:S01]  /*2a060*/  FADD R14, R245, R14 ;  /* 0x0000000ef50e7221 */ /* 0x000fe20000000000 */
[----:B------:R-:W-:-:S04]  /*2a070*/  IMAD.WIDE R152, R0, 0x2, R180 ;  /* 0x0000000200987825 */ /* 0x000fc800078e02b4 */
[----:B------:R-:W-:Y:S01]  /*2a080*/  FADD R154, R200, R154 ;  /* 0x0000009ac89a7221 */ /* 0x000fe20000000000 */
[----:B------:R-:W-:Y:S01]  /*2a090*/  FADD R14, R244, R14 ;  /* 0x0000000ef40e7221 */ /* 0x000fe20000000000 */
[----:B------:R0:W4:Y:S02]  /*2a0a0*/  LDG.E.U16 R230, desc[UR56][R152.64] ;  /* 0x0000003898e67981 */ /* 0x000124000c1e1500 */
[----:B------:R-:W-:Y:S01]  /*2a0b0*/  FADD R154, R182, R154 ;  /* 0x0000009ab69a7221 */ /* 0x000fe20000000000 */
[----:B------:R-:W-:Y:S01]  /*2a0c0*/  FADD R14, R243, R14 ;  /* 0x0000000ef30e7221 */ /* 0x000fe20000000000 */
[----:B------:R-:W-:-:S04]  /*2a0d0*/  IMAD.WIDE R158, R0, 0x2, R188 ;  /* 0x00000002009e7825 */ /* 0x000fc800078e02bc */
[--C-:B------:R-:W-:Y:S01]  /*2a0e0*/  FADD R164, R167, -R15.reuse ;  /* 0x8000000fa7a47221 */ /* 0x100fe20000000000 */
[--C-:B------:R-:W-:Y:S01]  /*2a0f0*/  FADD R163, R190, -R15.reuse ;  /* 0x8000000fbea37221 */ /* 0x100fe20000000000 */
[--C-:B------:R-:W-:Y:S01]  /*2a100*/  FADD R171, R191, -R15.reuse ;  /* 0x8000000fbfab7221 */ /* 0x100fe20000000000 */
[--C-:B------:R-:W-:Y:S01]  /*2a110*/  FADD R193, R198, -R15.reuse ;  /* 0x8000000fc6c17221 */ /* 0x100fe20000000000 */
[----:B------:R-:W4:Y:S01]  /*2a120*/  LDG.E.U16 R242, desc[UR56][R158.64] ;  /* 0x000000389ef27981 */ /* 0x000f22000c1e1500 */
[----:B0-----:R-:W-:Y:S01]  /*2a130*/  FADD R152, R199, R154 ;  /* 0x0000009ac7987221 */ /* 0x001fe20000000000 */
[----:B------:R-:W-:Y:S01]  /*2a140*/  FADD R153, R240, R14 ;  /* 0x0000000ef0997221 */ /* 0x000fe20000000000 */
[--C-:B---3--:R-:W-:Y:S01]  /*2a150*/  FADD R166, R194, -R15.reuse ;  /* 0x8000000fc2a67221 */ /* 0x108fe20000000000 */
[----:B------:R-:W-:Y:S01]  /*2a160*/  FADD R165, R195, -R15 ;  /* 0x8000000fc3a57221 */ /* 0x000fe20000000000 */
[----:B------:R-:W-:Y:S01]  /*2a170*/  FADD R14, R183, R152 ;  /* 0x00000098b70e7221 */ /* 0x000fe20000000000 */
[----:B------:R-:W-:Y:S01]  /*2a180*/  FADD R152, R239, R153 ;  /* 0x00000099ef987221 */ /* 0x000fe20000000000 */
[--C-:B------:R-:W-:Y:S01]  /*2a190*/  FADD R197, R215, -R15.reuse ;  /* 0x8000000fd7c57221 */ /* 0x100fe20000000000 */
[--C-:B------:R-:W-:Y:S01]  /*2a1a0*/  FADD R192, R202, -R15.reuse ;  /* 0x8000000fcac07221 */ /* 0x100fe20000000000 */
[----:B------:R-:W3:Y:S01]  /*2a1b0*/  LDL.64 R158, [R1+0xa28] ;  /* 0x000a2800019e7983 */ /* 0x000ee20000100a00 */
[----:B------:R-:W-:Y:S01]  /*2a1c0*/  FADD R155, R237, R152 ;  /* 0x00000098ed9b7221 */ /* 0x000fe20000000000 */
[----:B------:R-:W-:-:S02]  /*2a1d0*/  FADD R196, R206, -R15 ;  /* 0x8000000fcec47221 */ /* 0x000fc40000000000 */
[----:B------:R-:W4:Y:S01]  /*2a1e0*/  LDL.64 R188, [R1+0xa20] ;  /* 0x000a200001bc7983 */ /* 0x000f220000100a00 */
[----:B--2---:R-:W-:-:S03]  /*2a1f0*/  IMAD.WIDE R152, R0, 0x2, R160 ;  /* 0x0000000200987825 */ /* 0x004fc600078e02a0 */
[----:B------:R-:W2:Y:S01]  /*2a200*/  LDL.64 R160, [R1+0x9e8] ;  /* 0x0009e80001a07983 */ /* 0x000ea20000100a00 */
[----:B------:R-:W-:Y:S01]  /*2a210*/  FADD R14, R178, R14 ;  /* 0x0000000eb20e7221 */ /* 0x000fe20000000000 */
[----:B------:R-:W-:Y:S02]  /*2a220*/  FMUL R164, R164, 1.4426950216293334961 ;  /* 0x3fb8aa3ba4a47820 */ /* 0x000fe40000400000 */
[----:B------:R0:W4:Y:S01]  /*2a230*/  LDG.E.U16 R223, desc[UR56][R152.64] ;  /* 0x0000003898df7981 */ /* 0x000122000c1e1500 */
[----:B------:R-:W-:Y:S01]  /*2a240*/  FADD R154, R177, R14 ;  /* 0x0000000eb19a7221 */ /* 0x000fe20000000000 */
[----:B------:R-:W-:-:S03]  /*2a250*/  FADD R14, R235, R155 ;  /* 0x0000009beb0e7221 */ /* 0x000fc60000000000 */
[----:B------:R-:W-:Y:S01]  /*2a260*/  FADD R154, R172, R154 ;  /* 0x0000009aac9a7221 */ /* 0x000fe20000000000 */
[----:B------:R-:W-:-:S03]  /*2a270*/  FADD R14, R234, R14 ;  /* 0x0000000eea0e7221 */ /* 0x000fc60000000000 */
[----:B------:R-:W-:Y:S01]  /*2a280*/  FADD R154, R179, R154 ;  /* 0x0000009ab39a7221 */ /* 0x000fe20000000000 */
[----:B------:R-:W-:Y:S01]  /*2a290*/  FADD R14, R233, R14 ;  /* 0x0000000ee90e7221 */ /* 0x000fe20000000000 */
[----:B------:R-:W1:Y:S02]  /*2a2a0*/  MUFU.EX2 R164, R164 ;  /* 0x000000a400a47308 */ /* 0x000e640000000800 */
[----:B0-----:R-:W-:Y:S01]  /*2a2b0*/  FADD R152, R170, R154 ;  /* 0x0000009aaa987221 */ /* 0x001fe20000000000 */
[----:B------:R-:W-:Y:S01]  /*2a2c0*/  FADD R153, R232, R14 ;  /* 0x0000000ee8997221 */ /* 0x000fe20000000000 */
[----:B------:R-:W-:Y:S02]  /*2a2d0*/  FMUL R163, R163, 1.4426950216293334961 ;  /* 0x3fb8aa3ba3a37820 */ /* 0x000fe40000400000 */
[----:B------:R-:W-:Y:S01]  /*2a2e0*/  FADD R14, R173, R152 ;  /* 0x00000098ad0e7221 */ /* 0x000fe20000000000 */
[----:B------:R-:W-:Y:S01]  /*2a2f0*/  FADD R152, R231, R153 ;  /* 0x00000099e7987221 */ /* 0x000fe20000000000 */
[----:B------:R-:W-:-:S02]  /*2a300*/  FMUL R171, R171, 1.4426950216293334961 ;  /* 0x3fb8aa3babab7820 */ /* 0x000fc40000400000 */
[----:B------:R-:W0:Y:S01]  /*2a310*/  MUFU.EX2 R163, R163 ;  /* 0x000000a300a37308 */ /* 0x000e220000000800 */
[----:B------:R-:W-:Y:S01]  /*2a320*/  FADD R14, R168, R14 ;  /* 0x0000000ea80e7221 */ /* 0x000fe20000000000 */
[----:B------:R-:W-:Y:S01]  /*2a330*/  FADD R155, R229, R152 ;  /* 0x00000098e59b7221 */ /* 0x000fe20000000000 */
[----:B------:R-:W-:Y:S02]  /*2a340*/  IMAD.WIDE R152, R0, 0x2, R156 ;  /* 0x0000000200987825 */ /* 0x000fe400078e029c */
[----:B------:R-:W4:Y:S02]  /*2a350*/  LDL.64 R156, [R1+0xa58] ;  /* 0x000a5800019c7983 */ /* 0x000f240000100a00 */
[----:B------:R-:W-:Y:S01]  /*2a360*/  FADD R154, R175, R14 ;  /* 0x0000000eaf9a7221 */ /* 0x000fe20000000000 */
[----:B------:R-:W0:Y:S01]  /*2a370*/  MUFU.EX2 R171, R171 ;  /* 0x000000ab00ab7308 */ /* 0x000e220000000800 */
[----:B------:R-:W-:Y:S02]  /*2a380*/  FADD R14, R228, R155 ;  /* 0x0000009be40e7221 */ /* 0x000fe40000000000 */
[----:B-1----:R-:W-:-:S02]  /*2a390*/  FADD R154, R164, R154 ;  /* 0x0000009aa49a7221 */ /* 0x002fc40000000000 */
[----:B------:R-:W-:Y:S02]  /*2a3a0*/  FADD R14, R227, R14 ;  /* 0x0000000ee30e7221 */ /* 0x000fe40000000000 */
[----:B------:R-:W-:Y:S01]  /*2a3b0*/  FADD R154, R169, R154 ;  /* 0x0000009aa99a7221 */ /* 0x000fe20000000000 */
[--C-:B------:R-:W-:Y:S01]  /*2a3c0*/  FADD R198, R214, -R15.reuse ;  /* 0x8000000fd6c67221 */ /* 0x100fe20000000000 */
[--C-:B------:R-:W-:Y:S01]  /*2a3d0*/  FADD R195, R210, -R15.reuse ;  /* 0x8000000fd2c37221 */ /* 0x100fe20000000000 */
[----:B------:R-:W-:Y:S01]  /*2a3e0*/  FADD R14, R226, R14 ;  /* 0x0000000ee20e7221 */ /* 0x000fe20000000000 */
[--C-:B------:R-:W-:Y:S01]  /*2a3f0*/  FADD R194, R211, -R15.reuse ;  /* 0x8000000fd3c27221 */ /* 0x100fe20000000000 */
[----:B------:R-:W4:Y:S01]  /*2a400*/  LDL.64 R214, [R1+0xa50] ;  /* 0x000a500001d67983 */ /* 0x000f220000100a00 */
[----:B------:R-:W-:-:S03]  /*2a410*/  FADD R191, R203, -R15 ;  /* 0x8000000fcbbf7221 */ /* 0x000fc60000000000 */
[----:B------:R-:W4:Y:S04]  /*2a420*/  LDL.64 R210, [R1+0xa48] ;  /* 0x000a480001d27983 */ /* 0x000f280000100a00 */
[----:B------:R0:W4:Y:S02]  /*2a430*/  LDG.E.U16 R203, desc[UR56][R152.64] ;  /* 0x0000003898cb7981 */ /* 0x000124000c1e1500 */
[----:B0-----:R-:W-:Y:S01]  /*2a440*/  FADD R152, R163, R154 ;  /* 0x0000009aa3987221 */ /* 0x001fe20000000000 */
[----:B------:R-:W-:-:S03]  /*2a450*/  FADD R153, R225, R14 ;  /* 0x0000000ee1997221 */ /* 0x000fc60000000000 */
[----:B------:R-:W-:Y:S01]  /*2a460*/  FADD R14, R171, R152 ;  /* 0x00000098ab0e7221 */ /* 0x000fe20000000000 */
[----:B------:R-:W-:-:S04]  /*2a470*/  FADD R152, R224, R153 ;  /* 0x00000099e0987221 */ /* 0x000fc80000000000 */
[----:B------:R-:W-:-:S04]  /*2a480*/  FADD R152, R222, R152 ;  /* 0x00000098de987221 */ /* 0x000fc80000000000 */
[----:B------:R-:W-:-:S04]  /*2a490*/  FADD R152, R221, R152 ;  /* 0x00000098dd987221 */ /* 0x000fc80000000000 */
[----:B------:R-:W-:-:S04]  /*2a4a0*/  FADD R152, R220, R152 ;  /* 0x00000098dc987221 */ /* 0x000fc80000000000 */
[----:B------:R-:W-:-:S04]  /*2a4b0*/  FADD R152, R219, R152 ;  /* 0x00000098db987221 */ /* 0x000fc80000000000 */
[----:B------:R-:W-:Y:S01]  /*2a4c0*/  FADD R152, R218, R152 ;  /* 0x00000098da987221 */ /* 0x000fe20000000000 */
[----:B---3--:R-:W-:-:S04]  /*2a4d0*/  IMAD.WIDE R154, R0, 0x2, R158 ;  /* 0x00000002009a7825 */ /* 0x008fc800078e029e */
[----:B------:R-:W-:Y:S01]  /*2a4e0*/  FADD R152, R217, R152 ;  /* 0x00000098d9987221 */ /* 0x000fe20000000000 */
[----:B------:R-:W-:Y:S01]  /*2a4f0*/  FMUL R166, R166, 1.4426950216293334961 ;  /* 0x3fb8aa3ba6a67820 */ /* 0x000fe20000400000 */
[----:B------:R-:W-:Y:S01]  /*2a500*/  FMUL R165, R165, 1.4426950216293334961 ;  /* 0x3fb8aa3ba5a57820 */ /* 0x000fe20000400000 */
[----:B------:R-:W-:Y:S01]  /*2a510*/  FMUL R193, R193, 1.4426950216293334961 ;  /* 0x3fb8aa3bc1c17820 */ /* 0x000fe20000400000 */
[----:B------:R-:W-:Y:S01]  /*2a520*/  FADD R158, R213, R152 ;  /* 0x00000098d59e7221 */ /* 0x000fe20000000000 */
[--C-:B------:R-:W-:Y:S01]  /*2a530*/  FADD R167, R174, -R15.reuse ;  /* 0x8000000faea77221 */ /* 0x100fe20000000000 */
[----:B------:R-:W-:Y:S01]  /*2a540*/  FMUL R192, R192, 1.4426950216293334961 ;  /* 0x3fb8aa3bc0c07820 */ /* 0x000fe20000400000 */
[----:B------:R-:W-:Y:S01]  /*2a550*/  FMUL R191, R191, 1.4426950216293334961 ;  /* 0x3fb8aa3bbfbf7820 */ /* 0x000fe20000400000 */
[----:B------:R-:W-:Y:S01]  /*2a560*/  FMUL R196, R196, 1.4426950216293334961 ;  /* 0x3fb8aa3bc4c47820 */ /* 0x000fe20000400000 */
[----:B------:R-:W-:Y:S01]  /*2a570*/  FADD R190, R207, -R15 ;  /* 0x8000000fcfbe7221 */ /* 0x000fe20000000000 */
[----:B------:R-:W-:Y:S01]  /*2a580*/  FMUL R195, R195, 1.4426950216293334961 ;  /* 0x3fb8aa3bc3c37820 */ /* 0x000fe20000400000 */
[----:B------:R-:W-:Y:S01]  /*2a590*/  FMUL R194, R194, 1.4426950216293334961 ;  /* 0x3fb8aa3bc2c27820 */ /* 0x000fe20000400000 */
[----:B------:R0:W3:Y:S01]  /*2a5a0*/  LDG.E.U16 R184, desc[UR56][R154.64] ;  /* 0x000000389ab87981 */ /* 0x0000e2000c1e1500 */
[----:B--2---:R-:W-:Y:S01]  /*2a5b0*/  IMAD.WIDE R152, R0, 0x2, R160 ;  /* 0x0000000200987825 */ /* 0x004fe200078e02a0 */
[----:B------:R-:W1:Y:S02]  /*2a5c0*/  MUFU.EX2 R166, R166 ;  /* 0x000000a600a67308 */ /* 0x000e640000000800 */
[----:B------:R-:W2:Y:S01]  /*2a5d0*/  LDL.64 R160, [R1+0xa18] ;  /* 0x000a180001a07983 */ /* 0x000ea20000100a00 */
[----:B------:R-:W-:-:S05]  /*2a5e0*/  FMUL R167, R167, 1.4426950216293334961 ;  /* 0x3fb8aa3ba7a77820 */ /* 0x000fca0000400000 */
[----:B------:R-:W0:Y:S08]  /*2a5f0*/  MUFU.EX2 R165, R165 ;  /* 0x000000a500a57308 */ /* 0x000e300000000800 */
[----:B------:R-:W0:Y:S01]  /*2a600*/  MUFU.EX2 R193, R193 ;  /* 0x000000c100c17308 */ /* 0x000e220000000800 */
[----:B-1----:R-:W-:Y:S01]  /*2a610*/  FADD R14, R166, R14 ;  /* 0x0000000ea60e7221 */ /* 0x002fe20000000000 */
[----:B------:R-:W-:Y:S01]  /*2a620*/  FMUL R190, R190, 1.4426950216293334961 ;  /* 0x3fb8aa3bbebe7820 */ /* 0x000fe20000400000 */
[----:B------:R-:W3:Y:S01]  /*2a630*/  LDL.64 R206, [R1+0x9d8] ;  /* 0x0009d80001ce7983 */ /* 0x000ee20000100a00 */
[----:B------:R-:W-:-:S03]  /*2a640*/  FADD R158, R212, R158 ;  /* 0x0000009ed49e7221 */ /* 0x000fc60000000000 */
[----:B------:R-:W3:Y:S01]  /*2a650*/  LDG.E.U16 R181, desc[UR56][R152.64] ;  /* 0x0000003898b57981 */ /* 0x000ee2000c1e1500 */
[----:B------:R-:W1:Y:S01]  /*2a660*/  MUFU.EX2 R167, R167 ;  /* 0x000000a700a77308 */ /* 0x000e620000000800 */
[----:B0-----:R-:W-:-:S07]  /*2a670*/  FADD R14, R165, R14 ;  /* 0x0000000ea50e7221 */ /* 0x001fce0000000000 */
[----:B------:R-:W0:Y:S01]  /*2a680*/  MUFU.EX2 R192, R192 ;  /* 0x000000c000c07308 */ /* 0x000e220000000800 */
[----:B------:R-:W-:-:S07]  /*2a690*/  FADD R14, R193, R14 ;  /* 0x0000000ec10e7221 */ /* 0x000fce0000000000 */
[----:B------:R-:W4:Y:S01]  /*2a6a0*/  MUFU.EX2 R191, R191 ;  /* 0x000000bf00bf7308 */ /* 0x000f220000000800 */
[----:B-1----:R-:W-:-:S07]  /*2a6b0*/  FADD R14, R167, R14 ;  /* 0x0000000ea70e7221 */ /* 0x002fce0000000000 */
[----:B------:R-:W1:Y:S01]  /*2a6c0*/  MUFU.EX2 R196, R196 ;  /* 0x000000c400c47308 */ /* 0x000e620000000800 */
[----:B0-----:R-:W-:-:S07]  /*2a6d0*/  FADD R14, R192, R14 ;  /* 0x0000000ec00e7221 */ /* 0x001fce0000000000 */
[----:B------:R-:W0:Y:S01]  /*2a6e0*/  MUFU.EX2 R190, R190 ;  /* 0x000000be00be7308 */ /* 0x000e220000000800 */
[----:B----4-:R-:W-:-:S07]  /*2a6f0*/  FADD R14, R191, R14 ;  /* 0x0000000ebf0e7221 */ /* 0x010fce0000000000 */
[----:B------:R-:W4:Y:S01]  /*2a700*/  MUFU.EX2 R195, R195 ;  /* 0x000000c300c37308 */ /* 0x000f220000000800 */
[----:B-1----:R-:W-:-:S07]  /*2a710*/  FADD R14, R196, R14 ;  /* 0x0000000ec40e7221 */ /* 0x002fce0000000000 */
[----:B------:R-:W1:Y:S01]  /*2a720*/  MUFU.EX2 R194, R194 ;  /* 0x000000c200c27308 */ /* 0x000e620000000800 */
[----:B------:R-:W-:-:S04]  /*2a730*/  IMAD.WIDE R156, R0, 0x2, R156 ;  /* 0x00000002009c7825 */ /* 0x000fc800078e029c */
[----:B0-----:R-:W-:Y:S01]  /*2a740*/  FADD R14, R190, R14 ;  /* 0x0000000ebe0e7221 */ /* 0x001fe20000000000 */
[----:B------:R4:W3:Y:S01]  /*2a750*/  LDG.E.U16 R185, desc[UR56][R156.64] ;  /* 0x000000389cb97981 */ /* 0x0008e2000c1e1500 */
[----:B------:R-:W-:-:S03]  /*2a760*/  IMAD.WIDE R154, R0, 0x2, R210 ;  /* 0x00000002009a7825 */ /* 0x000fc600078e02d2 */
[----:B------:R-:W3:Y:S04]  /*2a770*/  LDL.64 R210, [R1+0x9c8] ;  /* 0x0009c80001d27983 */ /* 0x000ee80000100a00 */
[----:B------:R-:W3:Y:S01]  /*2a780*/  LDG.E.U16 R176, desc[UR56][R154.64] ;  /* 0x000000389ab07981 */ /* 0x000ee2000c1e1500 */
[----:B----4-:R-:W-:-:S04]  /*2a790*/  FADD R156, R195, R14 ;  /* 0x0000000ec39c7221 */ /* 0x010fc80000000000 */
[----:B-1----:R-:W-:Y:S01]  /*2a7a0*/  FADD R152, R194, R156 ;  /* 0x0000009cc2987221 */ /* 0x002fe20000000000 */
[----:B------:R-:W-:-:S04]  /*2a7b0*/  IMAD.WIDE R156, R0, 0x2, R214 ;  /* 0x00000002009c7825 */ /* 0x000fc800078e02d6 */
[----:B------:R-:W-:Y:S01]  /*2a7c0*/  FADD R14, R209, R158 ;  /* 0x0000009ed10e7221 */ /* 0x000fe20000000000 */
[----:B------:R-:W4:Y:S04]  /*2a7d0*/  LDL.64 R214, [R1+0x9d0] ;  /* 0x0009d00001d67983 */ /* 0x000f280000100a00 */
[----:B------:R-:W4:Y:S04]  /*2a7e0*/  LDL.64 R158, [R1+0xa10] ;  /* 0x000a1000019e7983 */ /* 0x000f280000100a00 */
[----:B------:R-:W4:Y:S04]  /*2a7f0*/  LDG.E.U16 R180, desc[UR56][R156.64] ;  /* 0x000000389cb47981 */ /* 0x000f28000c1e1500 */
[----:B------:R-:W4:Y:S04]  /*2a800*/  LDL.64 R154, [R1+0x9e0] ;  /* 0x0009e000019a7983 */ /* 0x000f280000100a00 */
[----:B------:R-:W4:Y:S01]  /*2a810*/  LDL.64 R156, [R1+0xa08] ;  /* 0x000a0800019c7983 */ /* 0x000f220000100a00 */
[----:B--2---:R-:W-:-:S06]  /*2a820*/  IMAD.WIDE R160, R0, 0x2, R160 ;  /* 0x0000000200a07825 */ /* 0x004fcc00078e02a0 */
[----:B------:R-:W2:Y:S01]  /*2a830*/  LDG.E.U16 R160, desc[UR56][R160.64] ;  /* 0x00000038a0a07981 */ /* 0x000ea2000c1e1500 */
[----:B------:R-:W-:Y:S01]  /*2a840*/  FMUL R198, R198, 1.4426950216293334961 ;  /* 0x3fb8aa3bc6c67820 */ /* 0x000fe20000400000 */
[----:B------:R-:W-:-:S05]  /*2a850*/  FMUL R197, R197, 1.4426950216293334961 ;  /* 0x3fb8aa3bc5c57820 */ /* 0x000fca0000400000 */
[----:B------:R-:W0:Y:S08]  /*2a860*/  MUFU.EX2 R198, R198 ;  /* 0x000000c600c67308 */ /* 0x000e300000000800 */
[----:B------:R-:W1:Y:S01]  /*2a870*/  MUFU.EX2 R197, R197 ;  /* 0x000000c500c57308 */ /* 0x000e620000000800 */
[----:B0-----:R-:W-:-:S04]  /*2a880*/  FADD R152, R198, R152 ;  /* 0x00000098c6987221 */ /* 0x001fc80000000000 */
[----:B-1----:R-:W-:Y:S01]  /*2a890*/  FADD R162, R197, R152 ;  /* 0x00000098c5a27221 */ /* 0x002fe20000000000 */
[----:B------:R-:W-:-:S05]  /*2a8a0*/  IMAD.WIDE R152, R0, 0x2, R188 ;  /* 0x0000000200987825 */ /* 0x000fca00078e02bc */
[----:B------:R3:W2:Y:S01]  /*2a8b0*/  LDG.E.U16 R174, desc[UR56][R152.64] ;  /* 0x0000003898ae7981 */ /* 0x0006a2000c1e1500 */
[----:B------:R-:W-:Y:S01]  /*2a8c0*/  FADD R14, R208, R14 ;  /* 0x0000000ed00e7221 */ /* 0x000fe20000000000 */
[----:B---3--:R-:W-:Y:S02]  /*2a8d0*/  IMAD.WIDE R152, R0, 0x2, R206 ;  /* 0x0000000200987825 */ /* 0x008fe400078e02ce */
[----:B------:R-:W0:Y:S02]  /*2a8e0*/  S2R R206, SR_TID.X ;  /* 0x0000000000ce7919 */ /* 0x000e240000002100 */
[----:B------:R-:W-:Y:S01]  /*2a8f0*/  FADD R14, R205, R14 ;  /* 0x0000000ecd0e7221 */ /* 0x000fe20000000000 */
[----:B------:R-:W-:Y:S04]  /*2a900*/  SHFL.BFLY PT, R188, R162, 0x2, 0x1f ;  /* 0x0c401f00a2bc7f89 */ /* 0x000fe800000e0000 */
[----:B------:R-:W1:Y:S01]  /*2a910*/  SHFL.BFLY PT, R189, R14, 0x2, 0x1f ;  /* 0x0c401f000ebd7f89 */ /* 0x000e6200000e0000 */
[----:B0-----:R-:W-:-:S02]  /*2a920*/  LOP3.LUT R202, R206, 0x40, RZ, 0xc0, !PT ;  /* 0x00000040ceca7812 */ /* 0x001fc400078ec0ff */
[----:B------:R-:W-:Y:S01]  /*2a930*/  LOP3.LUT R206, R206, 0x3f, RZ, 0xc0, !PT ;  /* 0x0000003fcece7812 */ /* 0x000fe200078ec0ff */
[----:B----4-:R-:W-:-:S04]  /*2a940*/  IMAD.WIDE R158, R0, 0x2, R158 ;  /* 0x00000002009e7825 */ /* 0x010fc800078e029e */
[C---:B------:R-:W-:Y:S02]  /*2a950*/  IMAD.WIDE R154, R0.reuse, 0x2, R154 ;  /* 0x00000002009a7825 */ /* 0x040fe400078e029a */
[----:B------:R-:W3:Y:S02]  /*2a960*/  LDG.E.U16 R158, desc[UR56][R158.64] ;  /* 0x000000389e9e7981 */ /* 0x000ee4000c1e1500 */
[----:B------:R-:W-:Y:S01]  /*2a970*/  IMAD.WIDE R156, R0, 0x2, R156 ;  /* 0x00000002009c7825 */ /* 0x000fe200078e029c */
[----:B------:R-:W-:-:S04]  /*2a980*/  SHF.L.U32 R206, R206, 0x1, RZ ;  /* 0x00000001cece7819 */ /* 0x000fc800000006ff */
[----:B------:R-:W4:Y:S01]  /*2a990*/  LDG.E.U16 R159, desc[UR56][R156.64] ;  /* 0x000000389c9f7981 */ /* 0x000f22000c1e1500 */
[----:B-1----:R-:W-:Y:S01]  /*2a9a0*/  FADD R189, R14, R189 ;  /* 0x000000bd0ebd7221 */ /* 0x002fe20000000000 */
[----:B------:R-:W-:Y:S01]  /*2a9b0*/  FADD R188, R162, R188 ;  /* 0x000000bca2bc7221 */ /* 0x000fe20000000000 */
[----:B------:R-:W-:Y:S01]  /*2a9c0*/  LEA R14, R202, R206, 0x9 ;  /* 0x000000ceca0e7211 */ /* 0x000fe200078e48ff */
[----:B------:R0:W3:Y:S04]  /*2a9d0*/  LDG.E.U16 R157, desc[UR56][R154.64] ;  /* 0x000000389a9d7981 */ /* 0x0000e8000c1e1500 */
[----:B------:R-:W4:Y:S01]  /*2a9e0*/  LDG.E.U16 R156, desc[UR56][R152.64] ;  /* 0x00000038989c7981 */ /* 0x000f22000c1e1500 */
[----:B0-----:R-:W-:-:S03]  /*2a9f0*/  IMAD.WIDE R154, R0, 0x2, R214 ;  /* 0x00000002009a7825 */ /* 0x001fc600078e02d6 */
[----:B------:R-:W-:Y:S04]  /*2aa00*/  SHFL.BFLY PT, R202, R188, 0x1, 0x1f ;  /* 0x0c201f00bcca7f89 */ /* 0x000fe800000e0000 */
[----:B------:R0:W4:Y:S04]  /*2aa10*/  LDG.E.U16 R154, desc[UR56][R154.64] ;  /* 0x000000389a9a7981 */ /* 0x000128000c1e1500 */
[----:B0-----:R-:W0:Y:S01]  /*2aa20*/  SHFL.BFLY PT, R155, R189, 0x1, 0x1f ;  /* 0x0c201f00bd9b7f89 */ /* 0x001e2200000e0000 */
[----:B------:R-:W-:-:S06]  /*2aa30*/  IMAD.WIDE R152, R0, 0x2, R210 ;  /* 0x0000000200987825 */ /* 0x000fcc00078e02d2 */
[----:B------:R1:W4:Y:S02]  /*2aa40*/  LDG.E.U16 R153, desc[UR56][R152.64] ;  /* 0x0000003898997981 */ /* 0x000324000c1e1500 */
[----:B-1----:R-:W-:Y:S02]  /*2aa50*/  IADD3 R152, R22, R14, RZ ;  /* 0x0000000e16987210 */ /* 0x002fe40007ffe0ff */
[----:B------:R-:W4:Y:S04]  /*2aa60*/  LDL.LU R206, [R1+0x9b0] ;  /* 0x0009b00001ce7983 */ /* 0x000f280000300800 */
[----:B------:R-:W2:Y:S04]  /*2aa70*/  LDL.LU R162, [R1+0x96c] ;  /* 0x00096c0001a27983 */ /* 0x000ea80000300800 */
[----:B------:R-:W3:Y:S04]  /*2aa80*/  LDL.LU R214, [R1+0x94c] ;  /* 0x00094c0001d67983 */ /* 0x000ee80000300800 */
[----:B------:R-:W4:Y:S04]  /*2aa90*/  LDL.LU R211, [R1+0x92c] ;  /* 0x00092c0001d37983 */ /* 0x000f280000300800 */
[----:B------:R-:W4:Y:S04]  /*2aaa0*/  LDL.LU R161, [R1+0x90c] ;  /* 0x00090c0001a17983 */ /* 0x000f280000300800 */
[----:B------:R-:W4:Y:S04]  /*2aab0*/  LDL.LU R215, [R1+0x8ec] ;  /* 0x0008ec0001d77983 */ /* 0x000f280000300800 */
[----:B------:R-:W4:Y:S04]  /*2aac0*/  LDL.LU R210, [R1+0x8cc] ;  /* 0x0008cc0001d27983 */ /* 0x000f280000300800 */
[----:B------:R-:W4:Y:S04]  /*2aad0*/  LDL.LU R207, [R1+0x8ac] ;  /* 0x0008ac0001cf7983 */ /* 0x000f280000300800 */
[----:B------:R1:W-:Y:S01]  /*2aae0*/  STL.64 [R1+0x1bd0], R150 ;  /* 0x001bd09601007387 */ /* 0x0003e20000100a00 */
[----:B------:R-:W-:Y:S06]  /*2aaf0*/  BAR.SYNC.DEFER_BLOCKING 0x0 ;  /* 0x0000000000007b1d */ /* 0x000fec0000010000 */
[----:B-1----:R-:W4:Y:S04]  /*2ab00*/  LDL.LU R150, [R1+0x9ac] ;  /* 0x0009ac0001967983 */ /* 0x002f280000300800 */
[----:B------:R-:W4:Y:S04]  /*2ab10*/  LDL.LU R151, [R1+0x98c] ;  /* 0x00098c0001977983 */ /* 0x000f280000300800 */
[----:B------:R-:W-:Y:S04]  /*2ab20*/  STL.64 [R1+0x1bc8], R148 ;  /* 0x001bc89401007387 */ /* 0x000fe80000100a00 */
        /* <DEDUP_REMOVED lines=62> */
[----:B--2---:R-:W-:Y:S04]  /*2af10*/  STS.U16 [R152+0x800], R162 ;  /* 0x000800a298007388 */ /* 0x004fe80000000400 */
[----:B---3--:R1:W-:Y:S04]  /*2af20*/  STS.U16 [R152+0xc00], R214 ;  /* 0x000c00d698007388 */ /* 0x0083e80000000400 */
[----:B-1----:R-:W2:Y:S04]  /*2af30*/  LDL.LU R214, [R1+0x88c] ;  /* 0x00088c0001d67983 */ /* 0x002ea80000300800 */
[----:B------:R-:W3:Y:S04]  /*2af40*/  LDL.LU R134, [R1+0x86c] ;  /* 0x00086c0001867983 */ /* 0x000ee80000300800 */
[----:B------:R-:W3:Y:S04]  /*2af50*/  LDL.LU R135, [R1+0x84c] ;  /* 0x00084c0001877983 */ /* 0x000ee80000300800 */
[----:B----4-:R1:W-:Y:S04]  /*2af60*/  STS.U16 [R152+0x1000], R211 ;  /* 0x001000d398007388 */ /* 0x0103e80000000400 */
[----:B------:R-:W4:Y:S04]  /*2af70*/  LDL.LU R136, [R1+0x82c] ;  /* 0x00082c0001887983 */ /* 0x000f280000300800 */
[----:B-1----:R-:W3:Y:S04]  /*2af80*/  LDL.LU R211, [R1+0x80c] ;  /* 0x00080c0001d37983 */ /* 0x002ee80000300800 */
[----:B------:R-:W4:Y:S04]  /*2af90*/  LDL.LU R137, [R1+0x7ec] ;  /* 0x0007ec0001897983 */ /* 0x000f280000300800 */
[----:B------:R1:W-:Y:S04]  /*2afa0*/  STS.U16 [R152+0x1400], R161 ;  /* 0x001400a198007388 */ /* 0x0003e80000000400 */
[----:B------:R-:W4:Y:S04]  /*2afb0*/  LDL.LU R138, [R1+0x7cc] ;  /* 0x0007cc00018a7983 */ /* 0x000f280000300800 */
[----:B------:R0:W-:Y:S04]  /*2afc0*/  STS.U16 [R152+0x1800], R215 ;  /* 0x001800d798007388 */ /* 0x0001e80000000400 */
[----:B-1----:R-:W4:Y:S04]  /*2afd0*/  LDL.LU R161, [R1+0x7ac] ;  /* 0x0007ac0001a17983 */ /* 0x002f280000300800 */
        /* <DEDUP_REMOVED lines=9> */
[----:B0-----:R-:W4:Y:S04]  /*2b070*/  LDL.LU R215, [R1+0x66c] ;  /* 0x00066c0001d77983 */ /* 0x001f280000300800 */
[----:B------:R-:W4:Y:S04]  /*2b080*/  LDL.LU R148, [R1+0x64c] ;  /* 0x00064c0001947983 */ /* 0x000f280000300800 */
[----:B------:R0:W-:Y:S04]  /*2b090*/  STS.U16 [R152+0x1c00], R210 ;  /* 0x001c00d298007388 */ /* 0x0001e80000000400 */
[----:B------:R-:W4:Y:S04]  /*2b0a0*/  LDL.LU R149, [R1+0x62c] ;  /* 0x00062c0001957983 */ /* 0x000f280000300800 */
[----:B------:R1:W-:Y:S04]  /*2b0b0*/  STS.U16 [R152], R150 ;  /* 0x0000009698007388 */ /* 0x0003e80000000400 */
[----:B0-----:R-:W4:Y:S04]  /*2b0c0*/  LDL.LU R210, [R1+0x60c] ;  /* 0x00060c0001d27983 */ /* 0x001f280000300800 */
[----:B------:R0:W-:Y:S04]  /*2b0d0*/  STS.U16 [R152+0x400], R151 ;  /* 0x0004009798007388 */ /* 0x0001e80000000400 */
[----:B-1----:R-:W4:Y:S04]  /*2b0e0*/  LDL.LU R150, [R1+0x5ec] ;  /* 0x0005ec0001967983 */ /* 0x002f280000300800 */
[----:B------:R1:W-:Y:S04]  /*2b0f0*/  STS.U16 [R152+0x2000], R207 ;  /* 0x002000cf98007388 */ /* 0x0003e80000000400 */
[----:B0-----:R-:W4:Y:S04]  /*2b100*/  LDL.LU R151, [R1+0x5cc] ;  /* 0x0005cc0001977983 */ /* 0x001f280000300800 */
[----:B------:R-:W4:Y:S04]  /*2b110*/  LDL.LU R162, [R1+0x5ac] ;  /* 0x0005ac0001a27983 */ /* 0x000f280000300800 */
[----:B-1----:R-:W4:Y:S04]  /*2b120*/  LDL.LU R207, [R1+0x58c] ;  /* 0x00058c0001cf7983 */ /* 0x002f280000300800 */
[----:B--2---:R0:W-:Y:S04]  /*2b130*/  STS.U16 [R152+0x2400], R214 ;  /* 0x002400d698007388 */ /* 0x0041e80000000400 */
[----:B0-----:R-:W2:Y:S04]  /*2b140*/  LDL.LU R214, [R1+0x56c] ;  /* 0x00056c0001d67983 */ /* 0x001ea80000300800 */
[----:B---3--:R0:W-:Y:S04]  /*2b150*/  STS.U16 [R152+0x3400], R211 ;  /* 0x003400d398007388 */ /* 0x0081e80000000400 */
[----:B0-----:R-:W3:Y:S04]  /*2b160*/  LDL.LU R211, [R1+0x54c] ;  /* 0x00054c0001d37983 */ /* 0x001ee80000300800 */
[----:B----4-:R0:W-:Y:S04]  /*2b170*/  STS.U16 [R152+0x4000], R161 ;  /* 0x004000a198007388 */ /* 0x0101e80000000400 */
[----:B0-----:R-:W4:Y:S04]  /*2b180*/  LDL.LU R161, [R1+0x52c] ;  /* 0x00052c0001a17983 */ /* 0x001f280000300800 */
[----:B------:R0:W-:Y:S04]  /*2b190*/  STS.U16 [R152+0x6800], R215 ;  /* 0x006800d798007388 */ /* 0x0001e80000000400 */
[----:B0-----:R-:W4:Y:S04]  /*2b1a0*/  LDL.LU R215, [R1+0x50c] ;  /* 0x00050c0001d77983 */ /* 0x001f280000300800 */
[----:B------:R0:W-:Y:S04]  /*2b1b0*/  STS.U16 [R152+0x7400], R210 ;  /* 0x007400d298007388 */ /* 0x0001e80000000400 */
[----:B0-----:R-:W4:Y:S04]  /*2b1c0*/  LDL.LU R210, [R1+0x4ec] ;  /* 0x0004ec0001d27983 */ /* 0x001f280000300800 */
[----:B------:R0:W-:Y:S04]  /*2b1d0*/  STS.U16 [R152+0x10400], R207 ;  /* 0x010400cf98007388 */ /* 0x0001e80000000400 */
[----:B0-----:R-:W4:Y:S04]  /*2b1e0*/  LDL.LU R207, [R1+0x4cc] ;  /* 0x0004cc0001cf7983 */ /* 0x001f280000300800 */
[----:B------:R0:W-:Y:S04]  /*2b1f0*/  STS.U16 [R152+0x2800], R134 ;  /* 0x0028008698007388 */ /* 0x0001e80000000400 */
[----:B------:R1:W-:Y:S04]  /*2b200*/  STS.U16 [R152+0x2c00], R135 ;  /* 0x002c008798007388 */ /* 0x0003e80000000400 */
[----:B------:R1:W-:Y:S04]  /*2b210*/  STS.U16 [R152+0x3000], R136 ;  /* 0x0030008898007388 */ /* 0x0003e80000000400 */
[----:B0-----:R-:W4:Y:S04]  /*2b220*/  LDL.LU R134, [R1+0x4ac] ;  /* 0x0004ac0001867983 */ /* 0x001f280000300800 */
[----:B-1----:R-:W4:Y:S04]  /*2b230*/  LDL.LU R135, [R1+0x48c] ;  /* 0x00048c0001877983 */ /* 0x002f280000300800 */
[----:B------:R-:W4:Y:S04]  /*2b240*/  LDL.LU R136, [R1+0x46c] ;  /* 0x00046c0001887983 */ /* 0x000f280000300800 */
        /* <DEDUP_REMOVED lines=16> */
[----:B--2---:R0:W-:Y:S04]  /*2b350*/  STS.U16 [R152+0x10800], R214 ;  /* 0x010800d698007388 */ /* 0x0041e80000000400 */
[----:B0-----:R-:W2:Y:S04]  /*2b360*/  LDL.LU R214, [R1+0x440] ;  /* 0x0004400001d67983 */ /* 0x001ea80000300800 */
[----:B------:R-:W2:Y:S04]  /*2b370*/  LDL.LU R137, [R1+0x420] ;  /* 0x0004200001897983 */ /* 0x000ea80000300800 */
[----:B------:R-:W2:Y:S04]  /*2b380*/  LDL.LU R138, [R1+0x400] ;  /* 0x00040000018a7983 */ /* 0x000ea80000300800 */
[----:B---3--:R0:W-:Y:S04]  /*2b390*/  STS.U16 [R152+0x10c00], R211 ;  /* 0x010c00d398007388 */ /* 0x0081e80000000400 */
        /* <DEDUP_REMOVED lines=14> */
[----:B----4-:R0:W-:Y:S04]  /*2b480*/  STS.U16 [R152+0x11000], R161 ;  /* 0x011000a198007388 */ /* 0x0101e80000000400 */
[----:B------:R-:W4:Y:S04]  /*2b490*/  LDL.LU R162, [R1+0x234] ;  /* 0x0002340001a27983 */ /* 0x000f280000300800 */
[----:B------:R1:W-:Y:S04]  /*2b4a0*/  STS.U16 [R152+0x11400], R215 ;  /* 0x011400d798007388 */ /* 0x0003e80000000400 */
[----:B0-----:R-:W4:Y:S04]  /*2b4b0*/  LDL.LU R161, [R1+0x230] ;  /* 0x0002300001a17983 */ /* 0x001f280000300800 */
[----:B------:R0:W-:Y:S04]  /*2b4c0*/  STS.U16 [R152+0x11800], R210 ;  /* 0x011800d298007388 */ /* 0x0001e80000000400 */
[----:B-1----:R-:W4:Y:S04]  /*2b4d0*/  LDL.LU R215, [R1+0x22c] ;  /* 0x00022c0001d77983 */ /* 0x002f280000300800 */
[----:B0-----:R-:W4:Y:S04]  /*2b4e0*/  LDL.LU R210, [R1+0x228] ;  /* 0x0002280001d27983 */ /* 0x001f280000300800 */
[----:B------:R0:W-:Y:S04]  /*2b4f0*/  STS.U16 [R152+0x11c00], R207 ;  /* 0x011c00cf98007388 */ /* 0x0001e80000000400 */
[----:B0-----:R-:W4:Y:S01]  /*2b500*/  LDL.LU R207, [R1+0x9a8] ;  /* 0x0009a80001cf7983 */ /* 0x001f220000300800 */
[----:B------:R-:W-:-:S05]  /*2b510*/  LOP3.LUT R14, R14, 0x10, RZ, 0x3c, !PT ;  /* 0x000000100e0e7812 */ /* 0x000fca00078e3cff */
[----:B------:R-:W-:Y:S01]  /*2b520*/  IMAD.IADD R14, R22, 0x1, R14 ;  /* 0x00000001160e7824 */ /* 0x000fe200078e020e */
[----:B------:R-:W-:Y:S04]  /*2b530*/  STS.U16 [R152+0x12000], R134 ;  /* 0x0120008698007388 */ /* 0x000fe80000000400 */
[----:B------:R-:W-:Y:S04]  /*2b540*/  STS.U16 [R152+0x12400], R135 ;  /* 0x0124008798007388 */ /* 0x000fe80000000400 */
[----:B------:R-:W-:Y:S04]  /*2b550*/  STS.U16 [R152+0x12800], R136 ;  /* 0x0128008898007388 */ /* 0x000fe80000000400 */
[----:B--2---:R0:W-:Y:S04]  /*2b560*/  STS.U16 [R152+0x12c00], R214 ;  /* 0x012c00d698007388 */ /* 0x0041e80000000400 */
[----:B0-----:R-:W2:Y:S04]  /*2b570*/  LDL.LU R214, [R1+0x988] ;  /* 0x0009880001d67983 */ /* 0x001ea80000300800 */
[----:B---3--:R0:W-:Y:S04]  /*2b580*/  STS.U16 [R152+0x13800], R211 ;  /* 0x013800d398007388 */ /* 0x0081e80000000400 */
        /* <DEDUP_REMOVED lines=15> */
[----:B0-----:R-:W4:Y:S04]  /*2b680*/  LDL.LU R210, [R1+0x948] ;  /* 0x0009480001d27983 */ /* 0x001f280000300800 */
[----:B------:R-:W4:Y:S04]  /*2b690*/  LDL.LU R132, [R1+0x928] ;  /* 0x0009280001847983 */ /* 0x000f280000300800 */
[----:B------:R-:W-:Y:S04]  /*2b6a0*/  STS.U16 [R152+0x16800], R150 ;  /* 0x0168009698007388 */ /* 0x000fe80000000400 */
[----:B------:R-:W-:Y:S04]  /*2b6b0*/  STS.U16 [R152+0x16c00], R151 ;  /* 0x016c009798007388 */ /* 0x000fe80000000400 */
[----:B------:R-:W-:Y:S04]  /*2b6c0*/  STS.U16 [R152+0x17000], R162 ;  /* 0x017000a298007388 */ /* 0x000fe80000000400 */
[----:B------:R-:W-:Y:S04]  /*2b6d0*/  STS.U16 [R152+0x17400], R161 ;  /* 0x017400a198007388 */ /* 0x000fe80000000400 */
[----:B------:R-:W-:Y:S04]  /*2b6e0*/  STS.U16 [R152+0x17800], R215 ;  /* 0x017800d798007388 */ /* 0x000fe80000000400 */
[----:B------:R-:W4:Y:S04]  /*2b6f0*/  LDL.LU R133, [R1+0x908] ;  /* 0x0009080001857983 */ /* 0x000f280000300800 */
[----:B------:R0:W-:Y:S04]  /*2b700*/  STS.U16 [R14+0x80], R207 ;  /* 0x000080cf0e007388 */ /* 0x0001e80000000400 */
[----:B------:R-:W4:Y:S04]  /*2b710*/  LDL.LU R134, [R1+0x8e8] ;  /* 0x0008e80001867983 */ /* 0x000f280000300800 */
[----:B0-----:R-:W4:Y:S04]  /*2b720*/  LDL.LU R207, [R1+0x8c8] ;  /* 0x0008c80001cf7983 */ /* 0x001f280000300800 */
[----:B------:R-:W4:Y:S04]  /*2b730*/  LDL.LU R135, [R1+0x8a8] ;  /* 0x0008a80001877983 */ /* 0x000f280000300800 */
[----:B------:R-:W4:Y:S04]  /*2b740*/  LDL.LU R136, [R1+0x888] ;  /* 0x0008880001887983 */ /* 0x000f280000300800 */
        /* <DEDUP_REMOVED lines=20> */
[----:B------:R-:W3:Y:S04]  /*2b890*/  LDL.LU R215, [R1+0x628] ;  /* 0x0006280001d77983 */ /* 0x000ee80000300800 */
[----:B0-----:R-:W3:Y:S04]  /*2b8a0*/  LDL.LU R211, [R1+0x608] ;  /* 0x0006080001d37983 */ /* 0x001ee80000300800 */
[----:B----4-:R0:W-:Y:S04]  /*2b8b0*/  STS.U16 [R14+0xc80], R210 ;  /* 0x000c80d20e007388 */ /* 0x0101e80000000400 */
[----:B0-----:R-:W4:Y:S04]  /*2b8c0*/  LDL.LU R210, [R1+0x5e8] ;  /* 0x0005e80001d27983 */ /* 0x001f280000300800 */
[----:B------:R0:W-:Y:S04]  /*2b8d0*/  STS.U16 [R14+0x1c80], R207 ;  /* 0x001c80cf0e007388 */ /* 0x0001e80000000400 */
[----:B0-----:R-:W4:Y:S04]  /*2b8e0*/  LDL.LU R207, [R1+0x5c8] ;  /* 0x0005c80001cf7983 */ /* 0x001f280000300800 */
[----:B------:R-:W-:Y:S04]  /*2b8f0*/  STS.U16 [R14+0x1080], R132 ;  /* 0x001080840e007388 */ /* 0x000fe80000000400 */
[----:B------:R-:W-:Y:S04]  /*2b900*/  STS.U16 [R14+0x1480], R133 ;  /* 0x001480850e007388 */ /* 0x000fe80000000400 */
[----:B------:R-:W-:Y:S04]  /*2b910*/  STS.U16 [R14+0x1880], R134 ;  /* 0x001880860e007388 */ /* 0x000fe80000000400 */
[----:B------:R-:W-:Y:S04]  /*2b920*/  STS.U16 [R14+0x2080], R135 ;  /* 0x002080870e007388 */ /* 0x000fe80000000400 */
[----:B------:R-:W-:Y:S04]  /*2b930*/  STS.U16 [R14+0x2480], R136 ;  /* 0x002480880e007388 */ /* 0x000fe80000000400 */
[----:B--2---:R0:W-:Y:S04]  /*2b940*/  STS.U16 [R14+0x2880], R214 ;  /* 0x002880d60e007388 */ /* 0x0041e80000000400 */
[----:B0-----:R-:W2:Y:S04]  /*2b950*/  LDL.LU R214, [R1+0x5a8] ;  /* 0x0005a80001d67983 */ /* 0x001ea80000300800 */
[----:B---3--:R0:W-:Y:S04]  /*2b960*/  STS.U16 [R14+0x7480], R211 ;  /* 0x007480d30e007388 */ /* 0x0081e80000000400 */
[----:B0-----:R-:W3:Y:S04]  /*2b970*/  LDL.LU R211, [R1+0x588] ;  /* 0x0005880001d37983 */ /* 0x001ee80000300800 */
[----:B------:R-:W3:Y:S04]  /*2b980*/  LDL.LU R132, [R1+0x568] ;  /* 0x0005680001847983 */ /* 0x000ee80000300800 */
[----:B------:R-:W3:Y:S04]  /*2b990*/  LDL.LU R133, [R1+0x548] ;  /* 0x0005480001857983 */ /* 0x000ee80000300800 */
[----:B----4-:R0:W-:Y:S04]  /*2b9a0*/  STS.U16 [R14+0x7880], R210 ;  /* 0x007880d20e007388 */ /* 0x0101e80000000400 */
[----:B------:R-:W4:Y:S04]  /*2b9b0*/  LDL.LU R134, [R1+0x528] ;  /* 0x0005280001867983 */ /* 0x000f280000300800 */
[----:B0-----:R-:W4:Y:S04]  /*2b9c0*/  LDL.LU R210, [R1+0x508] ;  /* 0x0005080001d27983 */ /* 0x001f280000300800 */
[----:B------:R-:W4:Y:S04]  /*2b9d0*/  LDL.LU R135, [R1+0x4e8] ;  /* 0x0004e80001877983 */ /* 0x000f280000300800 */
[----:B------:R-:W4:Y:S04]  /*2b9e0*/  LDL.LU R136, [R1+0x4c8] ;  /* 0x0004c80001887983 */ /* 0x000f280000300800 */
[----:B------:R0:W-:Y:S04]  /*2b9f0*/  STS.U16 [R14+0x7c80], R207 ;  /* 0x007c80cf0e007388 */ /* 0x0001e80000000400 */
[----:B0-----:R-:W4:Y:S04]  /*2ba00*/  LDL.LU R207, [R1+0x4a8] ;  /* 0x0004a80001cf7983 */ /* 0x001f280000300800 */
[----:B------:R0:W-:Y:S04]  /*2ba10*/  STS.U16 [R14+0x2c80], R137 ;  /* 0x002c80890e007388 */ /* 0x0001e80000000400 */
[----:B------:R1:W-:Y:S04]  /*2ba20*/  STS.U16 [R14+0x3080], R138 ;  /* 0x0030808a0e007388 */ /* 0x0003e80000000400 */
[----:B------:R1:W-:Y:S04]  /*2ba30*/  STS.U16 [R14+0x3480], R139 ;  /* 0x0034808b0e007388 */ /* 0x0003e80000000400 */
[----:B0-----:R-:W4:Y:S04]  /*2ba40*/  LDL.LU R137, [R1+0x488] ;  /* 0x0004880001897983 */ /* 0x001f280000300800 */
[----:B-1----:R-:W4:Y:S04]  /*2ba50*/  LDL.LU R138, [R1+0x468] ;  /* 0x00046800018a7983 */ /* 0x002f280000300800 */
[----:B------:R0:W-:Y:S04]  /*2ba60*/  STS.U16 [R14+0x3880], R140 ;  /* 0x0038808c0e007388 */ /* 0x0001e80000000400 */
[----:B------:R-:W4:Y:S04]  /*2ba70*/  LDL.LU R139, [R1+0x43c] ;  /* 0x00043c00018b7983 */ /* 0x000f280000300800 */
        /* <DEDUP_REMOVED lines=28> */
[----:B0-----:R-:W4:Y:S04]  /*2bc40*/  LDL.LU R215, [R1+0x25c] ;  /* 0x00025c0001d77983 */ /* 0x001f280000300800 */
        /* <DEDUP_REMOVED lines=35> */
[----:B------:R-:W-:Y:S04]  /*2be80*/  STS.U16 [R14+0x16880], R215 ;  /* 0x016880d70e007388 */ /* 0x000fe80000000400 */
[----:B---3--:R0:W-:Y:S04]  /*2be90*/  STS.U16 [R14+0x17080], R211 ;  /* 0x017080d30e007388 */ /* 0x0081e80000000400 */
[----:B0-----:R-:W3:Y:S04]  /*2bea0*/  LDL.LU R211, [R1+0x944] ;  /* 0x0009440001d37983 */ /* 0x001ee80000300800 */
[----:B------:R-:W3:Y:S04]  /*2beb0*/  LDL.LU R132, [R1+0x924] ;  /* 0x0009240001847983 */ /* 0x000ee80000300800 */
[----:B------:R-:W3:Y:S04]  /*2bec0*/  LDL.LU R133, [R1+0x904] ;  /* 0x0009040001857983 */ /* 0x000ee80000300800 */
[----:B----4-:R0:W-:Y:S04]  /*2bed0*/  STS.U16 [R21+0x100], R210 ;  /* 0x000100d215007388 */ /* 0x0101e80000000400 */
[----:B0-----:R-:W4:Y:S04]  /*2bee0*/  LDL.LU R210, [R1+0x8e4] ;  /* 0x0008e40001d27983 */ /* 0x001f280000300800 */
        /* <DEDUP_REMOVED lines=55> */
[----:B------:R-:W-:Y:S04]  /*2c260*/  STS.U16 [R21+0x6900], R162 ;  /* 0x006900a215007388 */ /* 0x000fe80000000400 */
[----:B------:R-:W-:Y:S04]  /*2c270*/  STS.U16 [R21+0x6d00], R161 ;  /* 0x006d00a115007388 */ /* 0x000fe80000000400 */
        /* <DEDUP_REMOVED lines=69> */
[----:B------:R-:W-:Y:S04]  /*2c6d0*/  STS.U16 [R21+0x15100], R149 ;  /* 0x0151009515007388 */ /* 0x000fe80000000400 */
[----:B------:R-:W-:Y:S04]  /*2c6e0*/  STS.U16 [R21+0x15500], R150 ;  /* 0x0155009615007388 */ /* 0x000fe80000000400 */
[----:B------:R-:W-:Y:S04]  /*2c6f0*/  STS.U16 [R21+0x15900], R151 ;  /* 0x0159009715007388 */ /* 0x000fe80000000400 */
[----:B------:R-:W-:Y:S04]  /*2c700*/  STS.U16 [R21+0x16100], R162 ;  /* 0x016100a215007388 */ /* 0x000fe80000000400 */
[----:B------:R-:W-:Y:S04]  /*2c710*/  STS.U16 [R21+0x16500], R161 ;  /* 0x016500a115007388 */ /* 0x000fe80000000400 */
[----:B------:R-:W-:Y:S04]  /*2c720*/  STS.U16 [R21+0x16d00], R215 ;  /* 0x016d00d715007388 */ /* 0x000fe80000000400 */
[----:B--2---:R-:W-:Y:S04]  /*2c730*/  STS.U16 [R21+0x17100], R214 ;  /* 0x017100d615007388 */ /* 0x004fe80000000400 */
[----:B------:R-:W-:Y:S04]  /*2c740*/  STS.U16 [R21+0x17500], R238 ;  /* 0x017500ee15007388 */ /* 0x000fe80000000400 */
[----:B------:R-:W-:Y:S04]  /*2c750*/  STS.U16 [R21+0x17900], R230 ;  /* 0x017900e615007388 */ /* 0x000fe80000000400 */
[----:B------:R-:W-:Y:S04]  /*2c760*/  STS.U16 [R21+0x17d00], R223 ;  /* 0x017d00df15007388 */ /* 0x000fe80000000400 */
[----:B-1----:R-:W2:Y:S04]  /*2c770*/  LDL.LU R147, [R1+0x740] ;  /* 0x0007400001937983 */ /* 0x002ea80000300800 */
[----:B0-----:R-:W2:Y:S04]  /*2c780*/  LDL.LU R148, [R1+0x720] ;  /* 0x0007200001947983 */ /* 0x001ea80000300800 */
        /* <DEDUP_REMOVED lines=10> */
[----:B------:R0:W-:Y:S04]  /*2c830*/  STS.U16 [R20+0x980], R207 ;  /* 0x000980cf14007388 */ /* 0x0001e80000000400 */
[----:B------:R-:W4:Y:S04]  /*2c840*/  LDL.LU R214, [R1+0x600] ;  /* 0x0006000001d67983 */ /* 0x000f280000300800 */
        /* <DEDUP_REMOVED lines=19> */
[----:B---3--:R0:W-:Y:S04]  /*2c980*/  STS.U16 [R20+0x5580], R211 ;  /* 0x005580d314007388 */ /* 0x0081e80000000400 */
[----:B0-----:R-:W2:Y:S04]  /*2c990*/  LDL.LU R211, [R1+0x5c0] ;  /* 0x0005c00001d37983 */ /* 0x001ea80000300800 */
[----:B----4-:R0:W-:Y:S04]  /*2c9a0*/  STS.U16 [R20+0x6180], R210 ;  /* 0x006180d214007388 */ /* 0x0101e80000000400 */
[----:B0-----:R-:W3:Y:S04]  /*2c9b0*/  LDL.LU R210, [R1+0x5a0] ;  /* 0x0005a00001d27983 */ /* 0x001ee80000300800 */
        /* <DEDUP_REMOVED lines=32> */
[----:B------:R-:W4:Y:S04]  /*2cbc0*/  LDL.LU R161, [R1+0x274] ;  /* 0x0002740001a17983 */ /* 0x000f280000300800 */
[----:B0-----:R-:W4:Y:S04]  /*2cbd0*/  LDL.LU R214, [R1+0x254] ;  /* 0x0002540001d67983 */ /* 0x001f280000300800 */
[----:B--2---:R0:W-:Y:S04]  /*2cbe0*/  STS.U16 [R20+0x7d80], R211 ;  /* 0x007d80d314007388 */ /* 0x0041e80000000400 */
[----:B0-----:R-:W2:Y:S04]  /*2cbf0*/  LDL.LU R211, [R1+0x224] ;  /* 0x0002240001d37983 */ /* 0x001ea80000300800 */
[----:B---3--:R0:W-:Y:S04]  /*2cc00*/  STS.U16 [R20+0x10180], R210 ;  /* 0x010180d214007388 */ /* 0x0081e80000000400 */
[----:B0-----:R-:W3:Y:S04]  /*2cc10*/  LDL.LU R210, [R1+0x208] ;  /* 0x0002080001d27983 */ /* 0x001ee80000300800 */
[----:B----4-:R0:W-:Y:S04]  /*2cc20*/  STS.U16 [R20+0x14d80], R207 ;  /* 0x014d80cf14007388 */ /* 0x0101e80000000400 */
[----:B0-----:R-:W4:Y:S04]  /*2cc30*/  LDL.LU R207, [R1+0x99c] ;  /* 0x00099c0001cf7983 */ /* 0x001f280000300800 */
[----:B------:R-:W-:Y:S04]  /*2cc40*/  STS.U16 [R20+0x10d80], R133 ;  /* 0x010d808514007388 */ /* 0x000fe80000000400 */
[----:B------:R-:W-:Y:S04]  /*2cc50*/  STS.U16 [R20+0x11180], R134 ;  /* 0x0111808614007388 */ /* 0x000fe80000000400 */
[----:B------:R0:W-:Y:S04]  /*2cc60*/  STS.U16 [R20+0x15980], R215 ;  /* 0x015980d714007388 */ /* 0x0001e80000000400 */
[----:B------:R1:W-:Y:S04]  /*2cc70*/  STS.U16 [R20+0x11580], R135 ;  /* 0x0115808714007388 */ /* 0x0003e80000000400 */
[----:B0-----:R-:W4:Y:S04]  /*2cc80*/  LDL.LU R215, [R1+0x97c] ;  /* 0x00097c0001d77983 */ /* 0x001f280000300800 */
[----:B------:R-:W4:Y:S04]  /*2cc90*/  LDL.LU R133, [R1+0x95c] ;  /* 0x00095c0001857983 */ /* 0x000f280000300800 */
[----:B------:R-:W4:Y:S04]  /*2cca0*/  LDL.LU R134, [R1+0x93c] ;  /* 0x00093c0001867983 */ /* 0x000f280000300800 */
        /* <DEDUP_REMOVED lines=23> */
[----:B0-----:R-:W4:Y:S04]  /*2ce20*/  LDL.LU R214, [R1+0x7bc] ;  /* 0x0007bc0001d67983 */ /* 0x001f280000300800 */
[----:B------:R-:W-:Y:S04]  /*2ce30*/  STS.U16 [R20+0x10580], R131 ;  /* 0x0105808314007388 */ /* 0x000fe80000000400 */
[----:B--2---:R0:W-:Y:S04]  /*2ce40*/  STS.U16 [R20+0x16d80], R211 ;  /* 0x016d80d314007388 */ /* 0x0041e80000000400 */
[----:B------:R-:W-:Y:S04]  /*2ce50*/  STS.U16 [R20+0x10980], R132 ;  /* 0x0109808414007388 */ /* 0x000fe80000000400 */
[----:B------:R-:W-:Y:S04]  /*2ce60*/  STS.U16 [R20+0x14580], R147 ;  /* 0x0145809314007388 */ /* 0x000fe80000000400 */
[----:B0-----:R-:W2:Y:S04]  /*2ce70*/  LDL.LU R211, [R1+0x79c] ;  /* 0x00079c0001d37983 */ /* 0x001ea80000300800 */
        /* <DEDUP_REMOVED lines=68> */
[----:B-1----:R-:W4:Y:S04]  /*2d2c0*/  LDL.LU R215, [R1+0x350] ;  /* 0x0003500001d77983 */ /* 0x002f280000300800 */
[----:B------:R0:W-:Y:S04]  /*2d2d0*/  STS.U16 [R19+0x5600], R148 ;  /* 0x0056009413007388 */ /* 0x0001e80000000400 */
[----:B------:R1:W-:Y:S04]  /*2d2e0*/  STS.U16 [R19+0x5a00], R149 ;  /* 0x005a009513007388 */ /* 0x0003e80000000400 */
[----:B------:R2:W-:Y:S04]  /*2d2f0*/  STS.U16 [R19+0x5e00], R150 ;  /* 0x005e009613007388 */ /* 0x0005e80000000400 */
[----:B0-----:R-:W4:Y:S04]  /*2d300*/  LDL.LU R148, [R1+0x330] ;  /* 0x0003300001947983 */ /* 0x001f280000300800 */
[----:B-1----:R-:W4:Y:S04]  /*2d310*/  LDL.LU R149, [R1+0x310] ;  /* 0x0003100001957983 */ /* 0x002f280000300800 */
[----:B------:R0:W-:Y:S04]  /*2d320*/  STS.U16 [R19+0x7200], R214 ;  /* 0x007200d613007388 */ /* 0x0001e80000000400 */
[----:B--2---:R-:W2:Y:S04]  /*2d330*/  LDL.LU R150, [R1+0x2f0] ;  /* 0x0002f00001967983 */ /* 0x004ea80000300800 */
[----:B------:R1:W-:Y:S04]  /*2d340*/  STS.U16 [R19+0x7600], R211 ;  /* 0x007600d313007388 */ /* 0x0003e80000000400 */
[----:B0-----:R-:W2:Y:S04]  /*2d350*/  LDL.LU R214, [R1+0x2d0] ;  /* 0x0002d00001d67983 */ /* 0x001ea80000300800 */
[----:B-1----:R-:W2:Y:S04]  /*2d360*/  LDL.LU R211, [R1+0x2b0] ;  /* 0x0002b00001d37983 */ /* 0x002ea80000300800 */
[----:B---3--:R0:W-:Y:S04]  /*2d370*/  STS.U16 [R19+0x7a00], R210 ;  /* 0x007a00d213007388 */ /* 0x0081e80000000400 */
[----:B0-----:R-:W3:Y:S04]  /*2d380*/  LDL.LU R210, [R1+0x290] ;  /* 0x0002900001d27983 */ /* 0x001ee80000300800 */
[----:B----4-:R0:W-:Y:S04]  /*2d390*/  STS.U16 [R19+0x7e00], R207 ;  /* 0x007e00cf13007388 */ /* 0x0101e80000000400 */
        /* <DEDUP_REMOVED lines=11> */
[----:B------:R1:W-:Y:S04]  /*2d450*/  STS.U16 [R19+0x13a00], R162 ;  /* 0x013a00a213007388 */ /* 0x0003e80000000400 */
[----:B0-----:R-:W4:Y:S04]  /*2d460*/  LDL.LU R151, [R1+0x250] ;  /* 0x0002500001977983 */ /* 0x001f280000300800 */
[----:B------:R0:W-:Y:S04]  /*2d470*/  STS.U16 [R19+0x13e00], R161 ;  /* 0x013e00a113007388 */ /* 0x0001e80000000400 */
[----:B-1----:R-:W4:Y:S04]  /*2d480*/  LDL.LU R162, [R1+0x220] ;  /* 0x0002200001a27983 */ /* 0x002f280000300800 */
[----:B0-----:R-:W4:Y:S04]  /*2d490*/  LDL.LU R161, [R1+0x204] ;  /* 0x0002040001a17983 */ /* 0x001f280000300800 */
[----:B------:R0:W-:Y:S04]  /*2d4a0*/  STS.U16 [R19+0x14a00], R215 ;  /* 0x014a00d713007388 */ /* 0x0001e80000000400 */
        /* <DEDUP_REMOVED lines=11> */
[----:B------:R1:W-:Y:S04]  /*2d560*/  STS.U16 [R19+0x15200], R149 ;  /* 0x0152009513007388 */ /* 0x0003e80000000400 */
[----:B0-----:R-:W4:Y:S04]  /*2d570*/  LDL.LU R148, [R1+0x858] ;  /* 0x0008580001947983 */ /* 0x001f280000300800 */
[----:B--2---:R0:W-:Y:S04]  /*2d580*/  STS.U16 [R19+0x15600], R150 ;  /* 0x0156009613007388 */ /* 0x0041e80000000400 */
[----:B-1----:R-:W2:Y:S04]  /*2d590*/  LDL.LU R149, [R1+0x838] ;  /* 0x0008380001957983 */ /* 0x002ea80000300800 */
[----:B------:R1:W-:Y:S04]  /*2d5a0*/  STS.U16 [R19+0x15a00], R214 ;  /* 0x015a00d613007388 */ /* 0x0003e80000000400 */
[----:B0-----:R-:W2:Y:S04]  /*2d5b0*/  LDL.LU R150, [R1+0x818] ;  /* 0x0008180001967983 */ /* 0x001ea80000300800 */
[----:B------:R0:W-:Y:S04]  /*2d5c0*/  STS.U16 [R19+0x15e00], R211 ;  /* 0x015e00d313007388 */ /* 0x0001e80000000400 */
[----:B-1----:R-:W2:Y:S04]  /*2d5d0*/  LDL.LU R214, [R1+0x7f8] ;  /* 0x0007f80001d67983 */ /* 0x002ea80000300800 */
[----:B---3--:R1:W-:Y:S04]  /*2d5e0*/  STS.U16 [R19+0x16200], R210 ;  /* 0x016200d213007388 */ /* 0x0083e80000000400 */
[----:B0-----:R-:W3:Y:S04]  /*2d5f0*/  LDL.LU R211, [R1+0x7d8] ;  /* 0x0007d80001d37983 */ /* 0x001ee80000300800 */
[----:B-1----:R-:W3:Y:S04]  /*2d600*/  LDL.LU R210, [R1+0x7b8] ;  /* 0x0007b80001d27983 */ /* 0x002ee80000300800 */
[----:B----4-:R0:W-:Y:S04]  /*2d610*/  STS.U16 [R19+0x16600], R207 ;  /* 0x016600cf13007388 */ /* 0x0101e80000000400 */
        /* <DEDUP_REMOVED lines=21> */
[----:B------:R0:W-:Y:S04]  /*2d770*/  STS.U16 [R18+0x2a80], R148 ;  /* 0x002a809412007388 */ /* 0x0001e80000000400 */
[----:B--2---:R1:W-:Y:S04]  /*2d780*/  STS.U16 [R18+0x2e80], R149 ;  /* 0x002e809512007388 */ /* 0x0043e80000000400 */
[----:B0-----:R-:W2:Y:S04]  /*2d790*/  LDL.LU R148, [R1+0x698] ;  /* 0x0006980001947983 */ /* 0x001ea80000300800 */
[----:B------:R0:W-:Y:S04]  /*2d7a0*/  STS.U16 [R18+0x3280], R150 ;  /* 0x0032809612007388 */ /* 0x0001e80000000400 */
[----:B-1----:R-:W2:Y:S04]  /*2d7b0*/  LDL.LU R149, [R1+0x678] ;  /* 0x0006780001957983 */ /* 0x002ea80000300800 */
[----:B------:R1:W-:Y:S04]  /*2d7c0*/  STS.U16 [R18+0x3680], R214 ;  /* 0x003680d612007388 */ /* 0x0003e80000000400 */
[----:B0-----:R-:W2:Y:S04]  /*2d7d0*/  LDL.LU R150, [R1+0x658] ;  /* 0x0006580001967983 */ /* 0x001ea80000300800 */
[----:B---3--:R0:W-:Y:S04]  /*2d7e0*/  STS.U16 [R18+0x3a80], R211 ;  /* 0x003a80d312007388 */ /* 0x0081e80000000400 */
[----:B-1----:R-:W3:Y:S04]  /*2d7f0*/  LDL.LU R214, [R1+0x638] ;  /* 0x0006380001d67983 */ /* 0x002ee80000300800 */
[----:B------:R1:W-:Y:S04]  /*2d800*/  STS.U16 [R18+0x3e80], R210 ;  /* 0x003e80d212007388 */ /* 0x0003e80000000400 */
        /* <DEDUP_REMOVED lines=36> */
[----:B--2---:R0:W-:Y:S04]  /*2da50*/  STS.U16 [R18+0x6280], R148 ;  /* 0x0062809412007388 */ /* 0x0041e80000000400 */
[----:B------:R1:W-:Y:S04]  /*2da60*/  STS.U16 [R18+0x6680], R149 ;  /* 0x0066809512007388 */ /* 0x0003e80000000400 */
[----:B0-----:R-:W2:Y:S04]  /*2da70*/  LDL.LU R148, [R1+0x3ac] ;  /* 0x0003ac0001947983 */ /* 0x001ea80000300800 */
[----:B------:R0:W-:Y:S04]  /*2da80*/  STS.U16 [R18+0x6a80], R150 ;  /* 0x006a809612007388 */ /* 0x0001e80000000400 */
[----:B-1----:R-:W2:Y:S04]  /*2da90*/  LDL.LU R149, [R1+0x38c] ;  /* 0x00038c0001957983 */ /* 0x002ea80000300800 */
[----:B---3--:R1:W-:Y:S04]  /*2daa0*/  STS.U16 [R18+0x6e80], R214 ;  /* 0x006e80d612007388 */ /* 0x0083e80000000400 */
[----:B0-----:R-:W3:Y:S04]  /*2dab0*/  LDL.LU R150, [R1+0x36c] ;  /* 0x00036c0001967983 */ /* 0x001ee80000300800 */
[----:B------:R0:W-:Y:S04]  /*2dac0*/  STS.U16 [R18+0x7280], R211 ;  /* 0x007280d312007388 */ /* 0x0001e80000000400 */
        /* <DEDUP_REMOVED lines=8> */
[----:B0-----:R-:W4:Y:S04]  /*2db50*/  LDL.LU R136, [R1+0x2cc] ;  /* 0x0002cc0001887983 */ /* 0x001f280000300800 */
[----:B------:R0:W-:Y:S04]  /*2db60*/  STS.U16 [R18+0x10680], R138 ;  /* 0x0106808a12007388 */ /* 0x0001e80000000400 */
[----:B-1----:R-:W4:Y:S04]  /*2db70*/  LDL.LU R137, [R1+0x2ac] ;  /* 0x0002ac0001897983 */ /* 0x002f280000300800 */
        /* <DEDUP_REMOVED lines=27> */
[----:B--2---:R0:W-:Y:S04]  /*2dd30*/  STS.U16 [R18+0x13e80], R148 ;  /* 0x013e809412007388 */ /* 0x0041e80000000400 */
[----:B------:R1:W-:Y:S04]  /*2dd40*/  STS.U16 [R18+0x14280], R149 ;  /* 0x0142809512007388 */ /* 0x0003e80000000400 */
[----:B0-----:R-:W2:Y:S04]  /*2dd50*/  LDL.LU R148, [R1+0x874] ;  /* 0x0008740001947983 */ /* 0x001ea80000300800 */
[----:B---3--:R0:W-:Y:S04]  /*2dd60*/  STS.U16 [R18+0x14680], R150 ;  /* 0x0146809612007388 */ /* 0x0081e80000000400 */
[----:B-1----:R-:W3:Y:S04]  /*2dd70*/  LDL.LU R149, [R1+0x854] ;  /* 0x0008540001957983 */ /* 0x002ee80000300800 */
[----:B------:R1:W-:Y:S04]  /*2dd80*/  STS.U16 [R18+0x14a80], R214 ;  /* 0x014a80d612007388 */ /* 0x0003e80000000400 */
[----:B0-----:R-:W3:Y:S04]  /*2dd90*/  LDL.LU R150, [R1+0x834] ;  /* 0x0008340001967983 */ /* 0x001ee80000300800 */
[----:B------:R0:W-:Y:S04]  /*2dda0*/  STS.U16 [R18+0x14e80], R211 ;  /* 0x014e80d312007388 */ /* 0x0001e80000000400 */
[----:B-1----:R-:W2:Y:S04]  /*2ddb0*/  LDL.LU R214, [R1+0x814] ;  /* 0x0008140001d67983 */ /* 0x002ea80000300800 */
[----:B------:R1:W-:Y:S04]  /*2ddc0*/  STS.U16 [R18+0x15280], R210 ;  /* 0x015280d212007388 */ /* 0x0003e80000000400 */
[----:B0-----:R-:W3:Y:S04]  /*2ddd0*/  LDL.LU R211, [R1+0x7f4] ;  /* 0x0007f40001d37983 */ /* 0x001ee80000300800 */
[----:B-1----:R-:W3:Y:S04]  /*2dde0*/  LDL.LU R210, [R1+0x7d4] ;  /* 0x0007d40001d27983 */ /* 0x002ee80000300800 */
        /* <DEDUP_REMOVED lines=22> */
[----:B--2---:R0:W-:Y:S04]  /*2df50*/  STS.U16 [R17+0x3300], R214 ;  /* 0x003300d611007388 */ /* 0x0041e80000000400 */
[----:B---3--:R1:W-:Y:S04]  /*2df60*/  STS.U16 [R17+0x3700], R211 ;  /* 0x003700d311007388 */ /* 0x0083e80000000400 */
[----:B0-----:R-:W2:Y:S04]  /*2df70*/  LDL.LU R214, [R1+0x654] ;  /* 0x0006540001d67983 */ /* 0x001ea80000300800 */
[----:B------:R0:W-:Y:S04]  /*2df80*/  STS.U16 [R17+0x3b00], R210 ;  /* 0x003b00d211007388 */ /* 0x0001e80000000400 */
[----:B-1----:R-:W3:Y:S04]  /*2df90*/  LDL.LU R211, [R1+0x634] ;  /* 0x0006340001d37983 */ /* 0x002ee80000300800 */
        /* <DEDUP_REMOVED lines=95> */
[----:B------:R-:W4:Y:S04]  /*2e590*/  LDL.LU R129, [R1+0x790] ;  /* 0x0007900001817983 */ /* 0x000f280000300800 */
[----:B------:R-:W4:Y:S04]  /*2e5a0*/  LDL.LU R130, [R1+0x770] ;  /* 0x0007700001827983 */ /* 0x000f280000300800 */
[----:B------:R-:W4:Y:S04]  /*2e5b0*/  LDL.LU R131, [R1+0x750] ;  /* 0x0007500001837983 */ /* 0x000f280000300800 */
        /* <DEDUP_REMOVED lines=19> */
[----:B------:R-:W-:Y:S04]  /*2e6f0*/  STS.U16 [R17+0x17300], R242 ;  /* 0x017300f211007388 */ /* 0x000fe80000000400 */
[----:B------:R-:W-:Y:S04]  /*2e700*/  STS.U16 [R17+0x17700], R180 ;  /* 0x017700b411007388 */ /* 0x000fe80000000400 */
[----:B------:R-:W-:Y:S04]  /*2e710*/  STS.U16 [R17+0x17b00], R158 ;  /* 0x017b009e11007388 */ /* 0x000fe80000000400 */
[----:B------:R-:W-:Y:S04]  /*2e720*/  STS.U16 [R17+0x17f00], R154 ;  /* 0x017f009a11007388 */ /* 0x000fe80000000400 */
        /* <DEDUP_REMOVED lines=72> */
[----:B------:R-:W4:Y:S04]  /*2ebb0*/  LDL.LU.64 R24, [R1] ;  /* 0x0000000001187983 */ /* 0x000f280000300a00 */
[----:B------:R-:W4:Y:S04]  /*2ebc0*/  LDL.LU.64 R26, [R1+0x8] ;  /* 0x00000800011a7983 */ /* 0x000f280000300a00 */
        /* <DEDUP_REMOVED lines=57> */
[----:B------:R-:W-:Y:S04]  /*2ef60*/  STS.U16 [R16+0x7f80], R144 ;  /* 0x007f809010007388 */ /* 0x000fe80000000400 */
[----:B------:R0:W-:Y:S04]  /*2ef70*/  STS.U16 [R16+0x10380], R145 ;  /* 0x0103809110007388 */ /* 0x0001e80000000400 */
[----:B------:R-:W4:Y:S04]  /*2ef80*/  LDL.LU.64 R142, [R1+0x1d8] ;  /* 0x0001d800018e7983 */ /* 0x000f280000300a00 */
[----:B------:R-:W-:Y:S04]  /*2ef90*/  STS.U16 [R16+0x10780], R146 ;  /* 0x0107809210007388 */ /* 0x000fe80000000400 */
[----:B------:R1:W-:Y:S04]  /*2efa0*/  STS.U16 [R16+0x10b80], R147 ;  /* 0x010b809310007388 */ /* 0x0003e80000000400 */
[----:B0-----:R-:W4:Y:S04]  /*2efb0*/  LDL.LU.64 R144, [R1+0x1e0] ;  /* 0x0001e00001907983 */ /* 0x001f280000300a00 */
[----:B------:R-:W-:Y:S04]  /*2efc0*/  STS.U16 [R16+0x10f80], R148 ;  /* 0x010f809410007388 */ /* 0x000fe80000000400 */
[----:B------:R0:W-:Y:S04]  /*2efd0*/  STS.U16 [R16+0x11380], R149 ;  /* 0x0113809510007388 */ /* 0x0001e80000000400 */
[----:B-1----:R-:W4:Y:S04]  /*2efe0*/  LDL.LU.64 R146, [R1+0x1e8] ;  /* 0x0001e80001927983 */ /* 0x002f280000300a00 */
[----:B------:R-:W-:Y:S04]  /*2eff0*/  STS.U16 [R16+0x11780], R150 ;  /* 0x0117809610007388 */ /* 0x000fe80000000400 */
[----:B------:R1:W-:Y:S04]  /*2f000*/  STS.U16 [R16+0x11b80], R151 ;  /* 0x011b809710007388 */ /* 0x0003e80000000400 */
[----:B0-----:R-:W4:Y:S04]  /*2f010*/  LDL.LU.64 R148, [R1+0x1f0] ;  /* 0x0001f00001947983 */ /* 0x001f280000300a00 */
[----:B-1----:R-:W4:Y:S04]  /*2f020*/  LDL.LU.64 R150, [R1+0x1f8] ;  /* 0x0001f80001967983 */ /* 0x002f280000300a00 */
        /* <DEDUP_REMOVED lines=11> */
[----:B--2---:R-:W-:Y:S04]  /*2f0e0*/  STS.U16 [R16+0x16780], R214 ;  /* 0x016780d610007388 */ /* 0x004fe80000000400 */
[----:B---3--:R-:W-:Y:S04]  /*2f0f0*/  STS.U16 [R16+0x16b80], R211 ;  /* 0x016b80d310007388 */ /* 0x008fe80000000400 */
[----:B------:R-:W-:Y:S04]  /*2f100*/  STS.U16 [R16+0x16f80], R210 ;  /* 0x016f80d210007388 */ /* 0x000fe80000000400 */
[----:B------:R-:W-:Y:S04]  /*2f110*/  STS.U16 [R16+0x17380], R241 ;  /* 0x017380f110007388 */ /* 0x000fe80000000400 */
[----:B------:R1:W-:Y:S04]  /*2f120*/  STS.U16 [R16+0x17780], R176 ;  /* 0x017780b010007388 */ /* 0x0003e80000000400 */
[----:B------:R2:W-:Y:S04]  /*2f130*/  STS.U16 [R16+0x17b80], R159 ;  /* 0x017b809f10007388 */ /* 0x0005e80000000400 */
[----:B------:R-:W-:Y:S01]  /*2f140*/  STS.U16 [R16+0x17f80], R153 ;  /* 0x017f809910007388 */ /* 0x000fe20000000400 */
[----:B------:R3:W-:Y:S06]  /*2f150*/  MEMBAR.ALL.CTA ;  /* 0x0000000000007992 */ /* 0x0007ec0000008000 */
[----:B---3--:R-:W3:Y:S01]  /*2f160*/  FENCE.VIEW.ASYNC.S ;  /* 0x00000000000073c6 */ /* 0x008ee20000000000 */
[----:B------:R-:W-:-:S04]  /*2f170*/  FADD R14, -R23, R14 ;  /* 0x0000000e170e7221 */ /* 0x000fc80000000100 */
[----:B------:R-:W-:-:S04]  /*2f180*/  FMUL R14, R14, 1.4426950216293334961 ;  /* 0x3fb8aa3b0e0e7820 */ /* 0x000fc80000400000 */
[----:B0-----:R4:W0:Y:S02]  /*2f190*/  MUFU.EX2 R152, R14 ;  /* 0x0000000e00987308 */ /* 0x0018240000000800 */
[----:B----4-:R-:W-:-:S04]  /*2f1a0*/  FADD R14, -R15, R207 ;  /* 0x000000cf0f0e7221 */ /* 0x010fc80000000100 */
[----:B------:R-:W-:-:S06]  /*2f1b0*/  FMUL R14, R14, 1.4426950216293334961 ;  /* 0x3fb8aa3b0e0e7820 */ /* 0x000fcc0000400000 */
[----:B------:R-:W4:Y:S01]  /*2f1c0*/  MUFU.EX2 R14, R14 ;  /* 0x0000000e000e7308 */ /* 0x000f220000000800 */
[-C--:B0-----:R-:W-:Y:S01]  /*2f1d0*/  FMUL R24, R24, R152.reuse ;  /* 0x0000009818187220 */ /* 0x081fe20000400000 */
[-C--:B------:R-:W-:Y:S01]  /*2f1e0*/  FMUL R25, R25, R152.reuse ;  /* 0x0000009819197220 */ /* 0x080fe20000400000 */
        /* <DEDUP_REMOVED lines=29> */
[----:B------:R-:W-:Y:S01]  /*2f3c0*/  FMUL R85, R85, R152 ;  /* 0x0000009855557220 */ /* 0x000fe20000400000 */
[-C--:B----4-:R-:W-:Y:S01]  /*2f3d0*/  FMUL R26, R26, R14.reuse ;  /* 0x0000000e1a1a7220 */ /* 0x090fe20000400000 */
[-C--:B------:R-:W-:Y:S01]  /*2f3e0*/  FMUL R27, R27, R14.reuse ;  /* 0x0000000e1b1b7220 */ /* 0x080fe20000400000 */
[-C--:B------:R-:W-:Y:S01]  /*2f3f0*/  FMUL R30, R30, R14.reuse ;  /* 0x0000000e1e1e7220 */ /* 0x080fe20000400000 */
[-C--:B------:R-:W-:Y:S01]  /*2f400*/  FMUL R31, R31, R14.reuse ;  /* 0x0000000e1f1f7220 */ /* 0x080fe20000400000 */
[----:B------:R-:W-:Y:S01]  /*2f410*/  FMUL R34, R34, R14 ;  /* 0x0000000e22227220 */ /* 0x000fe20000400000 */
[-C--:B------:R-:W-:Y:S01]  /*2f420*/  FMUL R88, R88, R152.reuse ;  /* 0x0000009858587220 */ /* 0x080fe20000400000 */
[----:B------:R-:W-:Y:S01]  /*2f430*/  FMUL R89, R89, R152 ;  /* 0x0000009859597220 */ /* 0x000fe20000400000 */
[-C--:B------:R-:W-:Y:S01]  /*2f440*/  FMUL R35, R35, R14.reuse ;  /* 0x0000000e23237220 */ /* 0x080fe20000400000 */
[-C--:B------:R-:W-:Y:S01]  /*2f450*/  FMUL R38, R38, R14.reuse ;  /* 0x0000000e26267220 */ /* 0x080fe20000400000 */
        /* <DEDUP_REMOVED lines=50> */
[----:B------:R-:W-:Y:S01]  /*2f780*/  FMUL R115, R115, R14 ;  /* 0x0000000e73737220 */ /* 0x000fe20000400000 */
[----:B------:R-:W-:Y:S01]  /*2f790*/  F2FP.BF16.F32.PACK_AB R185, R186, R204 ;  /* 0x000000ccbab9723e */ /* 0x000fe200000010ff */
        /* <DEDUP_REMOVED lines=39> */
[----:B---3--:R-:W-:Y:S06]  /*2fa10*/  BAR.SYNC.DEFER_BLOCKING 0x0 ;  /* 0x0000000000007b1d */ /* 0x008fec0000010000 */
[----:B------:R-:W-:-:S06]  /*2fa20*/  WARPGROUP.ARRIVE ;  /* 0x00000000000079c5 */ /* 0x000fcc0000000000 */
[----:B------:R-:W-:Y:S01]  /*2fa30*/  HGMMA.64x256x16.F32.BF16 R24, R184, gdesc[UR4], R24, gsb0 ;  /* 0x03e00004b8187df0 */ /* 0x000fe20008001818 */
[----:B------:R-:W-:Y:S02]  /*2fa40*/  F2FP.BF16.F32.PACK_AB R181, R182, R200 ;  /* 0x000000c8b6b5723e */ /* 0x000fe400000010ff */
[----:B------:R-:W-:Y:S02]  /*2fa50*/  F2FP.BF16.F32.PACK_AB R180, R244, R245 ;  /* 0x000000f5f4b4723e */ /* 0x000fe400000010ff */
[----:B------:R-:W-:Y:S02]  /*2fa60*/  F2FP.BF16.F32.PACK_AB R182, R240, R243 ;  /* 0x000000f3f0b6723e */ /* 0x000fe400000010ff */
[----:B------:R-:W-:Y:S02]  /*2fa70*/  F2FP.BF16.F32.PACK_AB R183, R183, R199 ;  /* 0x000000c7b7b7723e */ /* 0x000fe400000010ff */
[----:B------:R-:W-:Y:S01]  /*2fa80*/  F2FP.BF16.F32.PACK_AB R177, R177, R178 ;  /* 0x000000b2b1b1723e */ /* 0x000fe200000010ff */
[----:B------:R-:W-:Y:S01]  /*2fa90*/  UIADD3.64 UR4, UR10, 0x2, URZ ;  /* 0x000000020a047897 */ /* 0x000fe2000fffe03f */
[----:B-1----:R-:W-:-:S02]  /*2faa0*/  F2FP.BF16.F32.PACK_AB R176, R237, R239 ;  /* 0x000000efedb0723e */ /* 0x002fc400000010ff */
[----:B------:R-:W-:Y:S02]  /*2fab0*/  F2FP.BF16.F32.PACK_AB R178, R234, R235 ;  /* 0x000000ebeab2723e */ /* 0x000fe400000010ff */
[----:B------:R-:W-:Y:S02]  /*2fac0*/  F2FP.BF16.F32.PACK_AB R179, R179, R172 ;  /* 0x000000acb3b3723e */ /* 0x000fe400000010ff */
[----:B------:R-:W-:Y:S01]  /*2fad0*/  UMOV UR58, UR4 ;  /* 0x00000004003a7c82 */ /* 0x000fe20008000000 */
[----:B------:R-:W-:Y:S01]  /*2fae0*/  UMOV UR59, UR5 ;  /* 0x00000005003b7c82 */ /* 0x000fe20008000000 */
[----:B------:R-:W-:Y:S02]  /*2faf0*/  WARPGROUP.DEPBAR.LE gsb0, 0x0 ;  /* 0x00008000000079c5 */ /* 0x000fe40000010000 */
[----:B------:R-:W-:-:S07]  /*2fb00*/  WARPGROUP.ARRIVE ;  /* 0x00000000000079c5 */ /* 0x000fce0000000000 */
[----:B------:R-:W-:Y:S01]  /*2fb10*/  HGMMA.64x256x16.F32.BF16 R24, R180, gdesc[UR8], R24, gsb0 ;  /* 0x03e00008b4187df0 */ /* 0x000fe20008001818 */
[----:B------:R-:W-:Y:S01]  /*2fb20*/  F2FP.BF16.F32.PACK_AB R172, R232, R233 ;  /* 0x000000e9e8ac723e */ /* 0x000fe200000010ff */
[----:B------:R-:W-:Y:S01]  /*2fb30*/  UIADD3.64 UR4, UR10, 0x4, URZ ;  /* 0x000000040a047897 */ /* 0x000fe2000fffe03f */
[----:B------:R-:W-:Y:S02]  /*2fb40*/  F2FP.BF16.F32.PACK_AB R173, R173, R170 ;  /* 0x000000aaadad723e */ /* 0x000fe400000010ff */
[----:B------:R-:W-:Y:S02]  /*2fb50*/  F2FP.BF16.F32.PACK_AB R174, R229, R231 ;  /* 0x000000e7e5ae723e */ /* 0x000fe400000010ff */
[----:B------:R-:W-:Y:S01]  /*2fb60*/  F2FP.BF16.F32.PACK_AB R175, R175, R168 ;  /* 0x000000a8afaf723e */ /* 0x000fe200000010ff */
[----:B------:R-:W-:Y:S02]  /*2fb70*/  WARPGROUP.DEPBAR.LE gsb0, 0x0 ;  /* 0x00008000000079c5 */ /* 0x000fe40000010000 */
[----:B------:R-:W-:-:S15]  /*2fb80*/  WARPGROUP.ARRIVE ;  /* 0x00000000000079c5 */ /* 0x000fde0000000000 */
[----:B------:R-:W-:-:S03]  /*2fb90*/  NOP ;  /* 0x0000000000007918 */ /* 0x000fc60000000000 */
[----:B------:R-:W-:Y:S01]  /*2fba0*/  HGMMA.64x256x16.F32.BF16 R24, R176, gdesc[UR56], R24, gsb0 ;  /* 0x03e00038b0187df0 */ /* 0x000fe20008001818 */
[----:B------:R-:W-:Y:S01]  /*2fbb0*/  UMOV UR58, UR4 ;  /* 0x00000004003a7c82 */ /* 0x000fe20008000000 */
[----:B------:R-:W-:Y:S01]  /*2fbc0*/  UMOV UR59, UR5 ;  /* 0x00000005003b7c82 */ /* 0x000fe20008000000 */
[----:B------:R-:W-:Y:S01]  /*2fbd0*/  F2FP.BF16.F32.PACK_AB R168, R227, R228 ;  /* 0x000000e4e3a8723e */ /* 0x000fe200000010ff */
[----:B------:R-:W-:Y:S01]  /*2fbe0*/  UIADD3.64 UR4, UR10, 0x7fe, URZ ;  /* 0x000007fe0a047897 */ /* 0x000fe2000fffe03f */
[----:B------:R-:W-:Y:S02]  /*2fbf0*/  F2FP.BF16.F32.PACK_AB R169, R169, R164 ;  /* 0x000000a4a9a9723e */ /* 0x000fe400000010ff */
[----:B------:R-:W-:Y:S02]  /*2fc00*/  F2FP.BF16.F32.PACK_AB R170, R225, R226 ;  /* 0x000000e2e1aa723e */ /* 0x000fe400000010ff */
[----:B------:R-:W-:Y:S01]  /*2fc10*/  F2FP.BF16.F32.PACK_AB R171, R171, R163 ;  /* 0x000000a3abab723e */ /* 0x000fe200000010ff */
[----:B------:R-:W-:-:S02]  /*2fc20*/  WARPGROUP.DEPBAR.LE gsb0, 0x0 ;  /* 0x00008000000079c5 */ /* 0x000fc40000010000 */
[----:B------:R-:W-:-:S15]  /*2fc30*/  WARPGROUP.ARRIVE ;  /* 0x00000000000079c5 */ /* 0x000fde0000000000 */
[----:B------:R-:W-:-:S01]  /*2fc40*/  NOP ;  /* 0x0000000000007918 */ /* 0x000fc20000000000 */
[----:B------:R-:W-:Y:S01]  /*2fc50*/  HGMMA.64x256x16.F32.BF16 R24, R172, gdesc[UR56], R24, gsb0 ;  /* 0x03e00038ac187df0 */ /* 0x000fe20008001818 */
[----:B------:R-:W-:Y:S01]  /*2fc60*/  UMOV UR58, UR4 ;  /* 0x00000004003a7c82 */ /* 0x000fe20008000000 */
[----:B------:R-:W-:Y:S01]  /*2fc70*/  UMOV UR59, UR5 ;  /* 0x00000005003b7c82 */ /* 0x000fe20008000000 */
[----:B------:R-:W-:Y:S02]  /*2fc80*/  F2FP.BF16.F32.PACK_AB R165, R165, R166 ;  /* 0x000000a6a5a5723e */ /* 0x000fe400000010ff */
[----:B------:R-:W-:Y:S02]  /*2fc90*/  F2FP.BF16.F32.PACK_AB R164, R222, R224 ;  /* 0x000000e0dea4723e */ /* 0x000fe400000010ff */
[----:B------:R-:W-:Y:S02]  /*2fca0*/  F2FP.BF16.F32.PACK_AB R166, R220, R221 ;  /* 0x000000dddca6723e */ /* 0x000fe400000010ff */
[----:B------:R-:W-:Y:S01]  /*2fcb0*/  F2FP.BF16.F32.PACK_AB R167, R167, R193 ;  /* 0x000000c1a7a7723e */ /* 0x000fe200000010ff */
[----:B------:R-:W-:-:S02]  /*2fcc0*/  WARPGROUP.DEPBAR.LE gsb0, 0x0 ;  /* 0x00008000000079c5 */ /* 0x000fc40000010000 */
[----:B------:R-:W-:-:S15]  /*2fcd0*/  WARPGROUP.ARRIVE ;  /* 0x00000000000079c5 */ /* 0x000fde0000000000 */
[----:B------:R-:W-:-:S01]  /*2fce0*/  NOP ;  /* 0x0000000000007918 */ /* 0x000fc20000000000 */
[----:B------:R-:W-:Y:S01]  /*2fcf0*/  HGMMA.64x256x16.F32.BF16 R24, R168, gdesc[UR56], R24, gsb0 ;  /* 0x03e00038a8187df0 */ /* 0x000fe20008001818 */
[----:B------:R-:W-:Y:S02]  /*2fd00*/  F2FP.BF16.F32.PACK_AB R160, R218, R219 ;  /* 0x000000dbdaa0723e */ /* 0x000fe400000010ff */
[----:B------:R-:W-:Y:S02]  /*2fd10*/  F2FP.BF16.F32.PACK_AB R161, R191, R192 ;  /* 0x000000c0bfa1723e */ /* 0x000fe400000010ff */
[----:B------:R-:W-:Y:S02]  /*2fd20*/  F2FP.BF16.F32.PACK_AB R162, R213, R217 ;  /* 0x000000d9d5a2723e */ /* 0x000fe400000010ff */
[----:B------:R-:W-:Y:S01]  /*2fd30*/  F2FP.BF16.F32.PACK_AB R163, R190, R196 ;  /* 0x000000c4bea3723e */ /* 0x000fe200000010ff */
[----:B------:R-:W-:Y:S02]  /*2fd40*/  WARPGROUP.DEPBAR.LE gsb0, 0x0 ;  /* 0x00008000000079c5 */ /* 0x000fe40000010000 */
[----:B------:R-:W-:-:S15]  /*2fd50*/  WARPGROUP.ARRIVE ;  /* 0x00000000000079c5 */ /* 0x000fde0000000000 */
[----:B------:R-:W-:-:S03]  /*2fd60*/  NOP ;  /* 0x0000000000007918 */ /* 0x000fc60000000000 */
[----:B------:R-:W-:Y:S01]  /*2fd70*/  HGMMA.64x256x16.F32.BF16 R24, R164, gdesc[UR12], R24, gsb0 ;  /* 0x03e0000ca4187df0 */ /* 0x000fe20008001818 */
[----:B------:R-:W-:Y:S02]  /*2fd80*/  F2FP.BF16.F32.PACK_AB R156, R209, R212 ;  /* 0x000000d4d19c723e */ /* 0x000fe400000010ff */
[----:B------:R-:W-:Y:S02]  /*2fd90*/  F2FP.BF16.F32.PACK_AB R157, R194, R195 ;  /* 0x000000c3c29d723e */ /* 0x000fe400000010ff */
[----:B------:R-:W-:Y:S02]  /*2fda0*/  F2FP.BF16.F32.PACK_AB R158, R205, R208 ;  /* 0x000000d0cd9e723e */ /* 0x000fe400000010ff */
[----:B--2---:R-:W-:Y:S01]  /*2fdb0*/  F2FP.BF16.F32.PACK_AB R159, R197, R198 ;  /* 0x000000c6c59f723e */ /* 0x004fe200000010ff */
[----:B------:R-:W-:Y:S02]  /*2fdc0*/  WARPGROUP.DEPBAR.LE gsb0, 0x0 ;  /* 0x00008000000079c5 */ /* 0x000fe40000010000 */
[----:B------:R-:W-:-:S15]  /*2fdd0*/  WARPGROUP.ARRIVE ;  /* 0x00000000000079c5 */ /* 0x000fde0000000000 */
[----:B------:R-:W-:-:S03]  /*2fde0*/  NOP ;  /* 0x0000000000007918 */ /* 0x000fc60000000000 */
[----:B------:R-:W-:Y:S03]  /*2fdf0*/  HGMMA.64x256x16.F32.BF16 R24, R160, gdesc[UR16], R24, gsb0 ;  /* 0x03e00010a0187df0 */ /* 0x000fe60008001818 */
[----:B------:R-:W-:Y:S02]  /*2fe00*/  WARPGROUP.DEPBAR.LE gsb0, 0x0 ;  /* 0x00008000000079c5 */ /* 0x000fe40000010000 */
[----:B------:R-:W-:-:S15]  /*2fe10*/  WARPGROUP.ARRIVE ;  /* 0x00000000000079c5 */ /* 0x000fde0000000000 */
[----:B------:R-:W-:-:S08]  /*2fe20*/  NOP ;  /* 0x0000000000007918 */ /* 0x000fd00000000000 */
[----:B------:R-:W-:Y:S03]  /*2fe30*/  HGMMA.64x256x16.F32.BF16 R24, R156, gdesc[UR20], R24, gsb0 ;  /* 0x03e000149c187df0 */ /* 0x000fe60008001818 */
[----:B------:R-:W-:Y:S02]  /*2fe40*/  WARPGROUP.DEPBAR.LE gsb0, 0x0 ;  /* 0x00008000000079c5 */ /* 0x000fe40000010000 */
[----:B------:R-:W-:Y:S04]  /*2fe50*/  STL.64 [R1], R24 ;  /* 0x0000001801007387 */ /* 0x000fe80000100a00 */
        /* <DEDUP_REMOVED lines=62> */
[----:B------:R0:W-:Y:S04]  /*30240*/  STL.64 [R1+0x1f8], R150 ;  /* 0x0001f89601007387 */ /* 0x0001e80000100a00 */
[----:B0-----:R-:W2:Y:S04]  /*30250*/  LDL.LU.64 R150, [R1+0x1bd0] ;  /* 0x001bd00001967983 */ /* 0x001ea80000300a00 */
[----:B------:R-:W3:Y:S04]  /*30260*/  LDL.LU.64 R148, [R1+0x1bc8] ;  /* 0x001bc80001947983 */ /* 0x000ee80000300a00 */
        /* <DEDUP_REMOVED lines=62> */
[----:B------:R-:W4:Y:S04]  /*30650*/  LDL.LU R191, [R1+0x9c0] ;  /* 0x0009c00001bf7983 */ /* 0x000f280000300800 */
[----:B------:R-:W4:Y:S04]  /*30660*/  LDL.LU R190, [R1+0x9c4] ;  /* 0x0009c40001be7983 */ /* 0x000f280000300800 */
[----:B------:R-:W4:Y:S01]  /*30670*/  LDL R153, [R1+0x19cc] ;  /* 0x0019cc0001997983 */ /* 0x000f220000100800 */
[-C--:B--2---:R-:W-:Y:S01]  /*30680*/  FMUL R150, R150, R14.reuse ;  /* 0x0000000e96967220 */ /* 0x084fe20000400000 */
[----:B------:R-:W-:Y:S01]  /*30690*/  FMUL R151, R151, R14 ;  /* 0x0000000e97977220 */ /* 0x000fe20000400000 */
[-C--:B---3--:R-:W-:Y:S01]  /*306a0*/  FMUL R148, R148, R152.reuse ;  /* 0x0000009894947220 */ /* 0x088fe20000400000 */
[----:B------:R-:W-:Y:S01]  /*306b0*/  FMUL R149, R149, R152 ;  /* 0x0000009895957220 */ /* 0x000fe20000400000 */
[-C--:B----4-:R-:W-:Y:S01]  /*306c0*/  FMUL R146, R146, R14.reuse ;  /* 0x0000000e92927220 */ /* 0x090fe20000400000 */
        /* <DEDUP_REMOVED lines=122> */
[----:B------:R-:W-:-:S06]  /*30e70*/  FMUL R25, R25, R152 ;  /* 0x0000009819197220 */ /* 0x000fcc0000400000 */
[----:B------:R-:W-:-:S06]  /*30e80*/  WARPGROUP.ARRIVE ;  /* 0x00000000000079c5 */ /* 0x000fcc0000000000 */
[----:B------:R-:W-:Y:S03]  /*30e90*/  HGMMA.64x256x16.F32.BF16 R24, R184, gdesc[UR24], R24, gsb0 ;  /* 0x03e00018b8187df0 */ /* 0x000fe60008001818 */
[----:B------:R-:W-:Y:S02]  /*30ea0*/  WARPGROUP.DEPBAR.LE gsb0, 0x0 ;  /* 0x00008000000079c5 */ /* 0x000fe40000010000 */
[----:B------:R-:W-:-:S15]  /*30eb0*/  WARPGROUP.ARRIVE ;  /* 0x00000000000079c5 */ /* 0x000fde0000000000 */
[----:B------:R-:W-:-:S08]  /*30ec0*/  NOP ;  /* 0x0000000000007918 */ /* 0x000fd00000000000 */
        /* <DEDUP_REMOVED lines=21> */
[----:B------:R-:W0:Y:S01]  /*31020*/  S2R R207, SR_CTAID.X ;  /* 0x0000000000cf7919 */ /* 0x000e220000002500 */
[----:B------:R-:W-:Y:S01]  /*31030*/  FADD R189, R189, R155 ;  /* 0x0000009bbdbd7221 */ /* 0x000fe20000000000 */
[----:B------:R-:W-:Y:S01]  /*31040*/  FADD R188, R188, R202 ;  /* 0x000000cabcbc7221 */ /* 0x000fe20000000000 */
[----:B------:R-:W-:Y:S02]  /*31050*/  IADD3 R206, R206, 0x80, RZ ;  /* 0x00000080cece7810 */ /* 0x000fe40007ffe0ff */
[----:B------:R-:W-:Y:S01]  /*31060*/  FFMA R191, R152, R191, R189 ;  /* 0x000000bf98bf7223 */ /* 0x000fe200000000bd */
[----:B------:R-:W-:Y:S02]  /*31070*/  FFMA R190, R14, R190, R188 ;  /* 0x000000be0ebe7223 */ /* 0x000fe400000000bc */
[----:B------:R1:W-:Y:S04]  /*31080*/  STL [R1+0x9b0], R206 ;  /* 0x0009b0ce01007387 */ /* 0x0003e80000100800 */
[----:B------:R1:W-:Y:S04]  /*31090*/  STL [R1+0x9c0], R191 ;  /* 0x0009c0bf01007387 */ /* 0x0003e80000100800 */
[----:B------:R1:W-:Y:S04]  /*310a0*/  STL [R1+0x9c4], R190 ;  /* 0x0009c4be01007387 */ /* 0x0003e80000100800 */
[----:B------:R1:W-:Y:S04]  /*310b0*/  STL [R1+0x9b8], R23 ;  /* 0x0009b81701007387 */ /* 0x0003e80000100800 */
[----:B------:R1:W-:Y:S01]  /*310c0*/  STL [R1+0x9bc], R15 ;  /* 0x0009bc0f01007387 */ /* 0x0003e20000100800 */
[----:B0-----:R-:W-:-:S04]  /*310d0*/  SHF.L.U32 R207, R207, 0x6, RZ ;  /* 0x00000006cfcf7819 */ /* 0x001fc800000006ff */
[----:B------:R-:W-:-:S04]  /*310e0*/  IADD3 R154, R207, 0x40, RZ ;  /* 0x00000040cf9a7810 */ /* 0x000fc80007ffe0ff */
[----:B------:R-:W-:Y:S01]  /*310f0*/  ISETP.GE.AND P0, PT, R206, R154, PT ;  /* 0x0000009ace00720c */ /* 0x000fe20003f06270 */
[----:B------:R-:W-:Y:S01]  /*31100*/  IMAD R2, R3, 0x80, R2 ;  /* 0x0000008003027824 */ /* 0x000fe200078e0202 */
[----:B------:R-:W-:Y:S02]  /*31110*/  LEA R0, R153, R0, 0x7 ;  /* 0x0000000099007211 */ /* 0x000fe400078e38ff */
[----:B------:R-:W-:Y:S01]  /*31120*/  MOV R152, R15 ;  /* 0x0000000f00987202 */ /* 0x000fe20000000f00 */
[----:B------:R-:W-:Y:S02]  /*31130*/  WARPGROUP.DEPBAR.LE gsb0, 0x0 ;  /* 0x00008000000079c5 */ /* 0x000fe40000010000 */
[----:B------:R-:W-:-:S06]  /*31140*/  WARPGROUP.ARRIVE ;  /* 0x00000000000079c5 */ /* 0x000fcc0000000000 */
[----:B------:R-:W-:Y:S03]  /*31150*/  HGMMA.64x256x16.F32.BF16 R24, R156, gdesc[UR52], R24, gsb0 ;  /* 0x03e000349c187df0 */ /* 0x000fe60008001818 */
[----:B------:R-:W-:Y:S02]  /*31160*/  WARPGROUP.DEPBAR.LE gsb0, 0x0 ;  /* 0x00008000000079c5 */ /* 0x000fe40000010000 */
[----:B-1----:R-:W-:Y:S05]  /*31170*/  @!P0 BRA `(.L_x_1) ;  /* 0xfffffe2400848947 */ /* 0x002fea000383ffff */
.L_x_0:
[----:B------:R-:W-:Y:S04]  /*31180*/  STL [R1+0x19dc], R23 ;  /* 0x0019dc1701007387 */ /* 0x000fe80000100800 */
[----:B------:R-:W-:Y:S04]  /*31190*/  STL [R1+0x19d8], R152 ;  /* 0x0019d89801007387 */ /* 0x000fe80000100800 */
[----:B------:R-:W2:Y:S04]  /*311a0*/  LDL.LU R3, [R1+0x9c0] ;  /* 0x0009c00001037983 */ /* 0x000ea80000300800 */
[----:B------:R-:W3:Y:S04]  /*311b0*/  LDL.LU R156, [R1+0x4c] ;  /* 0x00004c00019c7983 */ /* 0x000ee80000300800 */
[----:B------:R-:W4:Y:S04]  /*311c0*/  LDL.LU R155, [R1+0x1a0] ;  /* 0x0001a000019b7983 */ /* 0x000f280000300800 */
[----:B------:R-:W5:Y:S04]  /*311d0*/  LDL.LU R154, [R1+0x70] ;  /* 0x00007000019a7983 */ /* 0x000f680000300800 */
[----:B------:R-:W2:Y:S04]  /*311e0*/  LDL.LU R153, [R1+0x60] ;  /* 0x0000600001997983 */ /* 0x000ea80000300800 */
[----:B------:R-:W2:Y:S04]  /*311f0*/  LDL.LU R15, [R1+0x74] ;  /* 0x00007400010f7983 */ /* 0x000ea80000300800 */
[----:B------:R-:W2:Y:S04]  /*31200*/  LDL.LU R14, [R1+0x64] ;  /* 0x00006400010e7983 */ /* 0x000ea80000300800 */
[----:B------:R-:W3:Y:S04]  /*31210*/  LDL.LU R180, [R1+0x9c4] ;  /* 0x0009c40001b47983 */ /* 0x000ee80000300800 */
[----:B------:R-:W4:Y:S04]  /*31220*/  LDL.LU R179, [R1+0x8] ;  /* 0x0000080001b37983 */ /* 0x000f280000300800 */
[----:B------:R-:W5:Y:S04]  /*31230*/  LDL.LU R178, [R1] ;  /* 0x0000000001b27983 */ /* 0x000f680000300800 */
        /* <DEDUP_REMOVED lines=20> */
[----:B------:R-:W2:Y:S01]  /*31380*/  LDL.LU R157, [R1+0x5c] ;  /* 0x00005c00019d7983 */ /* 0x000ea20000300800 */
[----:B------:R-:W0:Y:S02]  /*31390*/  S2R R181, SR_TID.X ;  /* 0x0000000000b57919 */ /* 0x000e240000002100 */
[----:B0-----:R-:W-:Y:S01]  /*313a0*/  LOP3.LUT R181, R181, 0x40, RZ, 0xc0, !PT ;  /* 0x00000040b5b57812 */ /* 0x001fe200078ec0ff */
[----:B------:R-:W-:Y:S03]  /*313b0*/  BAR.SYNC.DEFER_BLOCKING 0x0 ;  /* 0x0000000000007b1d */ /* 0x000fe60000010000 */
[----:B------:R-:W-:-:S02]  /*313c0*/  ISETP.NE.U32.AND P0, PT, R181, RZ, PT ;  /* 0x000000ffb500720c */ /* 0x000fc40003f05070 */
[----:B---3--:R-:W-:Y:S02]  /*313d0*/  MOV R181, R180 ;  /* 0x000000b400b57202 */ /* 0x008fe40000000f00 */
[----:B----4-:R-:W-:Y:S02]  /*313e0*/  MOV R180, R179 ;  /* 0x000000b300b47202 */ /* 0x010fe40000000f00 */
[----:B-----5:R-:W-:Y:S01]  /*313f0*/  MOV R179, R178 ;  /* 0x000000b200b37202 */ /* 0x020fe20000000f00 */
[----:B--2---:R-:W-:Y:S01]  /*31400*/  IMAD.MOV.U32 R178, RZ, RZ, R177 ;  /* 0x000000ffffb27224 */ /* 0x004fe200078e00b1 */
[----:B------:R-:W-:Y:S02]  /*31410*/  MOV R177, R176 ;  /* 0x000000b000b17202 */ /* 0x000fe40000000f00 */
[----:B------:R-:W-:Y:S02]  /*31420*/  MOV R176, R175 ;  /* 0x000000af00b07202 */ /* 0x000fe40000000f00 */
[----:B------:R-:W-:-:S02]  /*31430*/  MOV R175, R174 ;  /* 0x000000ae00af7202 */ /* 0x000fc40000000f00 */
[----:B------:R-:W-:Y:S01]  /*31440*/  MOV R174, R173 ;  /* 0x000000ad00ae7202 */ /* 0x000fe20000000f00 */
[----:B------:R-:W-:Y:S01]  /*31450*/  IMAD.MOV.U32 R173, RZ, RZ, R172 ;  /* 0x000000ffffad7224 */ /* 0x000fe200078e00ac */
[----:B------:R-:W-:Y:S02]  /*31460*/  MOV R172, R171 ;  /* 0x000000ab00ac7202 */ /* 0x000fe40000000f00 */
[----:B------:R-:W-:Y:S02]  /*31470*/  MOV R171, R170 ;  /* 0x000000aa00ab7202 */ /* 0x000fe40000000f00 */
[----:B------:R-:W-:Y:S02]  /*31480*/  MOV R170, R169 ;  /* 0x000000a900aa7202 */ /* 0x000fe40000000f00 */
[----:B------:R-:W-:Y:S01]  /*31490*/  MOV R169, R168 ;  /* 0x000000a800a97202 */ /* 0x000fe20000000f00 */
[----:B------:R-:W-:Y:S01]  /*314a0*/  IMAD.MOV.U32 R168, RZ, RZ, R167 ;  /* 0x000000ffffa87224 */ /* 0x000fe200078e00a7 */
[----:B------:R-:W-:-:S02]  /*314b0*/  MOV R167, R166 ;  /* 0x000000a600a77202 */ /* 0x000fc40000000f00 */
[----:B------:R-:W-:Y:S02]  /*314c0*/  MOV R166, R165 ;  /* 0x000000a500a67202 */ /* 0x000fe40000000f00 */
[----:B------:R-:W-:Y:S02]  /*314d0*/  MOV R165, R164 ;  /* 0x000000a400a57202 */ /* 0x000fe40000000f00 */
[----:B------:R-:W-:Y:S01]  /*314e0*/  MOV R164, R163 ;  /* 0x000000a300a47202 */ /* 0x000fe20000000f00 */
[----:B------:R-:W-:Y:S01]  /*314f0*/  IMAD.MOV.U32 R163, RZ, RZ, R162 ;  /* 0x000000ffffa37224 */ /* 0x000fe200078e00a2 */
        /* <DEDUP_REMOVED lines=11> */
[----:B------:R-:W2:Y:S01]  /*315b0*/  LDL.LU R14, [R1+0x90] ;  /* 0x00009000010e7983 */ /* 0x000ea20000300800 */
[----:B------:R-:W-:Y:S01]  /*315c0*/  MOV R2, R181 ;  /* 0x000000b500027202 */ /* 0x000fe20000000f00 */
[----:B------:R-:W-:Y:S01]  /*315d0*/  FMUL R4, R3, 8388608 ;  /* 0x4b00000003047820 */ /* 0x000fe20000400000 */
        /* <DEDUP_REMOVED lines=29> */
[----:B------:R-:W-:-:S04]  /*317b0*/  FSETP.GEU.AND P2, PT, R3, 1.175494350822287508e-38, PT ;  /* 0x008000000300780b */ /* 0x000fc80003f4e000 */
[----:B------:R-:W-:-:S04]  /*317c0*/  FSEL R4, R4, R3, !P2 ;  /* 0x0000000304047208 */ /* 0x000fc80005000000 */
[----:B------:R-:W-:-:S04]  /*317d0*/  IADD3 R0, R4, -0x3f3504f3, RZ ;  /* 0xc0cafb0d04007810 */ /* 0x000fc80007ffe0ff */
[----:B------:R-:W-:Y:S02]  /*317e0*/  LOP3.LUT R0, R0, 0xff800000, RZ, 0xc0, !PT ;  /* 0xff80000000007812 */ /* 0x000fe400078ec0ff */
[----:B------:R-:W-:Y:S02]  /*317f0*/  FSEL R5, RZ, -23, P2 ;  /* 0xc1b80000ff057808 */ /* 0x000fe40001000000 */
[-C--:B------:R-:W-:Y:S02]  /*31800*/  IADD3 R6, R4, -R0.reuse, RZ ;  /* 0x8000000004067210 */ /* 0x080fe40007ffe0ff */
[----:B------:R-:W-:Y:S02]  /*31810*/  I2FP.F32.S32 R0, R0 ;  /* 0x0000000000007245 */ /* 0x000fe40000201400 */
[----:B--2---:R-:W-:Y:S02]  /*31820*/  MOV R15, R14 ;  /* 0x0000000e000f7202 */ /* 0x004fe40000000f00 */
[----:B------:R-:W2:Y:S01]  /*31830*/  LDL.LU R14, [R1+0x80] ;  /* 0x00008000010e7983 */ /* 0x000ea20000300800 */
[----:B------:R-:W-:Y:S01]  /*31840*/  FFMA.FTZ R7, R0, 1.1920928955078125e-07, R5 ;  /* 0x3400000000077823 */ /* 0x000fe20000010005 */
[----:B------:R-:W-:Y:S01]  /*31850*/  FADD R0, R6, -1 ;  /* 0xbf80000006007421 */ /* 0x000fe20000000000 */
[----:B------:R-:W-:-:S02]  /*31860*/  IMAD.MOV.U32 R8, RZ, RZ, 0x3dc6b27f ;  /* 0x3dc6b27fff087424 */ /* 0x000fc400078e00ff */
[----:B------:R-:W-:Y:S01]  /*31870*/  FMUL R9, R181, 0.25 ;  /* 0x3e800000b5097820 */ /* 0x000fe20000400000 */
[----:B------:R-:W-:Y:S01]  /*31880*/  FSETP.GT.AND P1, PT, |R2|, 8.50705917302346158658e+37, PT ;  /* 0x7e8000000200780b */ /* 0x000fe20003f24200 */
[----:B------:R-:W-:Y:S01]  /*31890*/  FFMA.FTZ R5, R0, R8, -0.16845393180847167969 ;  /* 0xbe2c7f3000057423 */ /* 0x000fe20000010008 */
[----:B------:R-:W-:Y:S02]  /*318a0*/  ISETP.GE.U32.AND P2, PT, R4, 0x7f800000, PT ;  /* 0x7f8000000400780c */ /* 0x000fe40003f46070 */
[----:B------:R-:W-:Y:S01]  /*318b0*/  FSEL R9, R9, R181, P1 ;  /* 0x000000b509097208 */ /* 0x000fe20000800000 */
[C---:B------:R-:W-:Y:S01]  /*318c0*/  FFMA.FTZ R5, R0.reuse, R5, 0.1716887056827545166 ;  /* 0x3e2fcf2a00057423 */ /* 0x040fe20000010005 */
[----:B------:R-:W-:Y:S02]  /*318d0*/  MOV R181, R180 ;  /* 0x000000b400b57202 */ /* 0x000fe40000000f00 */
[----:B------:R-:W-:Y:S01]  /*318e0*/  MOV R180, R179 ;  /* 0x000000b300b47202 */ /* 0x000fe20000000f00 */
[C---:B------:R-:W-:Y:S01]  /*318f0*/  FFMA.FTZ R5, R0.reuse, R5, -0.17900948226451873779 ;  /* 0xbe374e4300057423 */ /* 0x040fe20000010005 */
[----:B------:R-:W-:Y:S01]  /*31900*/  MOV R179, R178 ;  /* 0x000000b200b37202 */ /* 0x000fe20000000f00 */
[----:B------:R-:W-:Y:S01]  /*31910*/  IMAD.MOV.U32 R178, RZ, RZ, R177 ;  /* 0x000000ffffb27224 */ /* 0x000fe200078e00b1 */
[----:B------:R-:W-:Y:S01]  /*31920*/  MOV R177, R176 ;  /* 0x000000b000b17202 */ /* 0x000fe20000000f00 */
[----:B------:R-:W-:Y:S01]  /*31930*/  FFMA.FTZ R5, R0, R5, 0.20512372255325317383 ;  /* 0x3e520bf400057423 */ /* 0x000fe20000010005 */
[----:B------:R-:W-:-:S02]  /*31940*/  MOV R176, R175 ;  /* 0x000000af00b07202 */ /* 0x000fc40000000f00 */
[----:B------:R-:W-:Y:S01]  /*31950*/  MOV R175, R174 ;  /* 0x000000ae00af7202 */ /* 0x000fe20000000f00 */
[C---:B------:R-:W-:Y:S01]  /*31960*/  FFMA.FTZ R5, R0.reuse, R5, -0.24046532809734344482 ;  /* 0xbe763c8b00057423 */ /* 0x040fe20000010005 */
[----:B------:R-:W-:Y:S01]  /*31970*/  MOV R174, R173 ;  /* 0x000000ad00ae7202 */ /* 0x000fe20000000f00 */
[----:B------:R-:W-:Y:S01]  /*31980*/  IMAD.MOV.U32 R173, RZ, RZ, R172 ;  /* 0x000000ffffad7224 */ /* 0x000fe200078e00ac */
[----:B------:R-:W-:Y:S01]  /*31990*/  MOV R172, R171 ;  /* 0x000000ab00ac7202 */ /* 0x000fe20000000f00 */
[C---:B------:R-:W-:Y:S01]  /*319a0*/  FFMA.FTZ R5, R0.reuse, R5, 0.28857114911079406738 ;  /* 0x3e93bf9900057423 */ /* 0x040fe20000010005 */
[----:B------:R-:W-:Y:S02]  /*319b0*/  MOV R171, R170 ;  /* 0x000000aa00ab7202 */ /* 0x000fe40000000f00 */
[----:B------:R-:W-:Y:S01]  /*319c0*/  MOV R170, R169 ;  /* 0x000000a900aa7202 */ /* 0x000fe20000000f00 */
[C---:B------:R-:W-:Y:S01]  /*319d0*/  FFMA.FTZ R5, R0.reuse, R5, -0.36067417263984680176 ;  /* 0xbeb8aa4900057423 */ /* 0x040fe20000010005 */
[----:B------:R-:W-:Y:S01]  /*319e0*/  MOV R169, R168 ;  /* 0x000000a800a97202 */ /* 0x000fe20000000f00 */
[----:B------:R-:W-:Y:S01]  /*319f0*/  IMAD.MOV.U32 R168, RZ, RZ, R167 ;  /* 0x000000ffffa87224 */ /* 0x000fe200078e00a7 */
[----:B------:R-:W-:Y:S01]  /*31a00*/  MOV R167, R166 ;  /* 0x000000a600a77202 */ /* 0x000fe20000000f00 */
[----:B------:R-:W-:Y:S01]  /*31a10*/  FFMA.FTZ R5, R0, R5, 0.48089820146560668945 ;  /* 0x3ef6384a00057423 */ /* 0x000fe20000010005 */
[----:B------:R-:W-:-:S02]  /*31a20*/  MOV R166, R165 ;  /* 0x000000a500a67202 */ /* 0x000fc40000000f00 */
[----:B------:R-:W-:Y:S01]  /*31a30*/  MOV R165, R164 ;  /* 0x000000a400a57202 */ /* 0x000fe20000000f00 */
[C---:B------:R-:W-:Y:S01]  /*31a40*/  FFMA.FTZ R5, R0.reuse, R5, -0.72134751081466674805 ;  /* 0xbf38aa3b00057423 */ /* 0x040fe20000010005 */
[----:B------:R-:W-:Y:S01]  /*31a50*/  MOV R164, R163 ;  /* 0x000000a300a47202 */ /* 0x000fe20000000f00 */
[----:B------:R-:W-:Y:S01]  /*31a60*/  IMAD.MOV.U32 R163, RZ, RZ, R162 ;  /* 0x000000ffffa37224 */ /* 0x000fe200078e00a2 */
[----:B------:R-:W-:Y:S01]  /*31a70*/  MOV R162, R161 ;  /* 0x000000a100a27202 */ /* 0x000fe20000000f00 */
[C---:B------:R-:W-:Y:S01]  /*31a80*/  FMUL R5, R0.reuse, R5 ;  /* 0x0000000500057220 */ /* 0x040fe20000400000 */
[----:B------:R-:W-:Y:S02]  /*31a90*/  MOV R161, R160 ;  /* 0x000000a000a17202 */ /* 0x000fe40000000f00 */
[----:B------:R-:W-:Y:S01]  /*31aa0*/  MOV R160, R159 ;  /* 0x0000009f00a07202 */ /* 0x000fe20000000f00 */
[C---:B------:R-:W-:Y:S01]  /*31ab0*/  FMUL R5, R0.reuse, R5 ;  /* 0x0000000500057220 */ /* 0x040fe20000400000 */
[----:B------:R-:W-:Y:S01]  /*31ac0*/  MOV R159, R158 ;  /* 0x0000009e009f7202 */ /* 0x000fe20000000f00 */
[----:B------:R-:W-:Y:S01]  /*31ad0*/  IMAD.MOV.U32 R158, RZ, RZ, R157 ;  /* 0x000000ffff9e7224 */ /* 0x000fe200078e009d */
[----:B------:R-:W-:Y:S01]  /*31ae0*/  MOV R157, R156 ;  /* 0x0000009c009d7202 */ /* 0x000fe20000000f00 */
[----:B------:R-:W-:Y:S01]  /*31af0*/  FFMA.FTZ R0, R0, 1.4426950216293334961, R5 ;  /* 0x3fb8aa3b00007823 */ /* 0x000fe20000010005 */
[----:B------:R-:W-:-:S02]  /*31b00*/  MOV R156, R155 ;  /* 0x0000009b009c7202 */ /* 0x000fc40000000f00 */
[----:B------:R-:W-:Y:S01]  /*31b10*/  MOV R155, R154 ;  /* 0x0000009a009b7202 */ /* 0x000fe20000000f00 */
[----:B------:R-:W-:Y:S01]  /*31b20*/  FADD R10, R7, R0 ;  /* 0x00000000070a7221 */ /* 0x000fe20000000000 */
[----:B------:R-:W-:Y:S02]  /*31b30*/  @P2 MOV R0, 0x7f800000 ;  /* 0x7f80000000002802 */ /* 0x000fe40000000f00 */
[----:B------:R-:W-:Y:S01]  /*31b40*/  MOV R154, R153 ;  /* 0x00000099009a7202 */ /* 0x000fe20000000f00 */
[----:B------:R-:W-:Y:S02]  /*31b50*/  IMAD.MOV.U32 R153, RZ, RZ, R15 ;  /* 0x000000ffff997224 */ /* 0x000fe400078e000f */
[----:B------:R-:W-:-:S05]  /*31b60*/  @P2 FFMA.FTZ R10, R4, R0, +INF ;  /* 0x7f800000040a2423 */ /* 0x000fca0000010000 */
[----:B------:R0:W-:Y:S01]  /*31b70*/  STL [R1+0x204], R10 ;  /* 0x0002040a01007387 */ /* 0x0001e20000100800 */
[----:B------:R-:W-:Y:S01]  /*31b80*/  FSETP.NEU.AND P2, PT, R4, RZ, PT ;  /* 0x000000ff0400720b */ /* 0x000fe20003f4d000 */
[C---:B------:R-:W-:Y:S01]  /*31b90*/  FMUL R4, R2.reuse, 8388608 ;  /* 0x4b00000002047820 */ /* 0x040fe20000400000 */
[----:B------:R-:W-:-:S04]  /*31ba0*/  FSETP.GEU.AND P3, PT, R2, 1.175494350822287508e-38, PT ;  /* 0x008000000200780b */ /* 0x000fc80003f6e000 */
[----:B------:R-:W-:-:S04]  /*31bb0*/  FSEL R4, R4, R2, !P3 ;  /* 0x0000000204047208 */ /* 0x000fc80005800000 */
[----:B------:R-:W-:-:S04]  /*31bc0*/  IADD3 R0, R4, -0x3f3504f3, RZ ;  /* 0xc0cafb0d04007810 */ /* 0x000fc80007ffe0ff */
[----:B------:R-:W-:Y:S02]  /*31bd0*/  LOP3.LUT R0, R0, 0xff800000, RZ, 0xc0, !PT ;  /* 0xff80000000007812 */ /* 0x000fe400078ec0ff */
[----:B--2---:R-:W-:Y:S02]  /*31be0*/  MOV R15, R14 ;  /* 0x0000000e000f7202 */ /* 0x004fe40000000f00 */
[----:B------:R-:W2:Y:S01]  /*31bf0*/  LDL.LU R14, [R1+0x94] ;  /* 0x00009400010e7983 */ /* 0x000ea20000300800 */
[CC--:B------:R-:W-:Y:S01]  /*31c00*/  IADD3 R6, R4.reuse, -R0.reuse, RZ ;  /* 0x8000000004067210 */ /* 0x0c0fe20007ffe0ff */
[----:B------:R-:W-:Y:S01]  /*31c10*/  IMAD.MOV.U32 R183, RZ, RZ, R175 ;  /* 0x000000ffffb77224 */ /* 0x000fe200078e00af */
[----:B------:R-:W-:Y:S01]  /*31c20*/  I2FP.F32.S32 R0, R0 ;  /* 0x0000000000007245 */ /* 0x000fe20000201400 */
[----:B------:R-:W-:Y:S01]  /*31c30*/  IMAD.MOV.U32 R193, RZ, RZ, R180 ;  /* 0x000000ffffc17224 */ /* 0x000fe200078e00b4 */
[----:B------:R-:W-:Y:S01]  /*31c40*/  FSEL R5, RZ, -23, P3 ;  /* 0xc1b80000ff057808 */ /* 0x000fe20001800000 */
[----:B------:R-:W-:Y:S01]  /*31c50*/  IMAD.MOV.U32 R184, RZ, RZ, R170 ;  /* 0x000000ffffb87224 */ /* 0x000fe200078e00aa */
[----:B------:R-:W-:-:S02]  /*31c60*/  ISETP.GE.U32.AND P5, PT, R4, 0x7f800000, PT ;  /* 0x7f8000000400780c */ /* 0x000fc40003fa6070 */
[----:B------:R-:W-:Y:S01]  /*31c70*/  FSETP.GT.AND P4, PT, |R3|, 8.50705917302346158658e+37, PT ;  /* 0x7e8000000300780b */ /* 0x000fe20003f84200 */
[----:B------:R-:W-:Y:S01]  /*31c80*/  FFMA.FTZ R7, R0, 1.1920928955078125e-07, R5 ;  /* 0x3400000000077823 */ /* 0x000fe20000010005 */
[----:B------:R-:W-:Y:S01]  /*31c90*/  FADD R0, R6, -1 ;  /* 0xbf80000006007421 */ /* 0x000fe20000000000 */
[----:B------:R-:W-:Y:S02]  /*31ca0*/  MOV R189, R176 ;  /* 0x000000b000bd7202 */ /* 0x000fe40000000f00 */
[----:B------:R-:W-:Y:S01]  /*31cb0*/  MOV R192, R179 ;  /* 0x000000b300c07202 */ /* 0x000fe20000000f00 */
[C---:B------:R-:W-:Y:S01]  /*31cc0*/  FFMA.FTZ R5, R0.reuse, R8, -0.16845393180847167969 ;  /* 0xbe2c7f3000057423 */ /* 0x040fe20000010008 */
[----:B------:R-:W-:Y:S02]  /*31cd0*/  MOV R176, R163 ;  /* 0x000000a300b07202 */ /* 0x000fe40000000f00 */
[----:B------:R-:W-:Y:S01]  /*31ce0*/  MOV R179, R166 ;  /* 0x000000a600b37202 */ /* 0x000fe20000000f00 */
[----:B------:R-:W-:Y:S01]  /*31cf0*/  FFMA.FTZ R5, R0, R5, 0.1716887056827545166 ;  /* 0x3e2fcf2a00057423 */ /* 0x000fe20000010005 */
[----:B------:R-:W-:-:S02]  /*31d00*/  MOV R175, R162 ;  /* 0x000000a200af7202 */ /* 0x000fc40000000f00 */
[----:B------:R-:W-:Y:S01]  /*31d10*/  MOV R166, R153 ;  /* 0x0000009900a67202 */ /* 0x000fe20000000f00 */
[C---:B------:R-:W-:Y:S01]  /*31d20*/  FFMA.FTZ R5, R0.reuse, R5, -0.17900948226451873779 ;  /* 0xbe374e4300057423 */ /* 0x040fe20000010005 */
[----:B------:R-:W-:Y:S02]  /*31d30*/  MOV R180, R167 ;  /* 0x000000a700b47202 */ /* 0x000fe40000000f00 */
[----:B------:R-:W-:Y:S01]  /*31d40*/  MOV R167, R154 ;  /* 0x0000009a00a77202 */ /* 0x000fe20000000f00 */
[C---:B------:R-:W-:Y:S01]  /*31d50*/  FFMA.FTZ R5, R0.reuse, R5, 0.20512372255325317383 ;  /* 0x3e520bf400057423 */ /* 0x040fe20000010005 */
[----:B------:R-:W-:Y:S02]  /*31d60*/  MOV R182, R169 ;  /* 0x000000a900b67202 */ /* 0x000fe40000000f00 */
[----:B------:R-:W-:Y:S01]  /*31d70*/  MOV R170, R157 ;  /* 0x0000009d00aa7202 */ /* 0x000fe20000000f00 */
[----:B------:R-:W-:Y:S01]  /*31d80*/  FFMA.FTZ R5, R0, R5, -0.24046532809734344482 ;  /* 0xbe763c8b00057423 */ /* 0x000fe20000010005 */
[----:B------:R-:W-:-:S02]  /*31d90*/  MOV R186, R172 ;  /* 0x000000ac00ba7202 */ /* 0x000fc40000000f00 */
[----:B------:R-:W-:Y:S01]  /*31da0*/  MOV R169, R156 ;  /* 0x0000009c00a97202 */ /* 0x000fe20000000f00 */
[C---:B------:R-:W-:Y:S01]  /*31db0*/  FFMA.FTZ R5, R0.reuse, R5, 0.28857114911079406738 ;  /* 0x3e93bf9900057423 */ /* 0x040fe20000010005 */
[----:B------:R-:W-:Y:S02]  /*31dc0*/  MOV R185, R171 ;  /* 0x000000ab00b97202 */ /* 0x000fe40000000f00 */
[----:B------:R-:W-:Y:S01]  /*31dd0*/  MOV R172, R159 ;  /* 0x0000009f00ac7202 */ /* 0x000fe20000000f00 */
[C---:B------:R-:W-:Y:S01]  /*31de0*/  FFMA.FTZ R5, R0.reuse, R5, -0.36067417263984680176 ;  /* 0xbeb8aa4900057423 */ /* 0x040fe20000010005 */
[----:B------:R-:W-:Y:S02]  /*31df0*/  MOV R188, R174 ;  /* 0x000000ae00bc7202 */ /* 0x000fe40000000f00 */
[----:B------:R-:W-:Y:S01]  /*31e00*/  MOV R171, R158 ;  /* 0x0000009e00ab7202 */ /* 0x000fe20000000f00 */
[C---:B------:R-:W-:Y:S01]  /*31e10*/  FFMA.FTZ R5, R0.reuse, R5, 0.48089820146560668945 ;  /* 0x3ef6384a00057423 */ /* 0x040fe20000010005 */
[----:B------:R-:W-:Y:S01]  /*31e20*/  MOV R191, R178 ;  /* 0x000000b200bf7202 */ /* 0x000fe20000000f00 */
[----:B------:R-:W-:Y:S01]  /*31e30*/  IMAD.MOV.U32 R178, RZ, RZ, R165 ;  /* 0x000000ffffb27224 */ /* 0x000fe200078e00a5 */
[----:B------:R-:W-:Y:S01]  /*31e40*/  MOV R187, R173 ;  /* 0x000000ad00bb7202 */ /* 0x000fe20000000f00 */
[C---:B------:R-:W-:Y:S01]  /*31e50*/  FFMA.FTZ R5, R0.reuse, R5, -0.72134751081466674805 ;  /* 0xbf38aa3b00057423 */ /* 0x040fe20000010005 */
[----:B------:R-:W-:Y:S01]  /*31e60*/  MOV R174, R161 ;  /* 0x000000a100ae7202 */ /* 0x000fe20000000f00 */
[----:B------:R-:W-:Y:S01]  /*31e70*/  IMAD.MOV.U32 R173, RZ, RZ, R160 ;  /* 0x000000ffffad7224 */ /* 0x000fe200078e00a0 */
[----:B------:R-:W-:Y:S01]  /*31e80*/  MOV R190, R177 ;  /* 0x000000b100be7202 */ /* 0x000fe20000000f00 */
[----:B------:R-:W-:Y:S01]  /*31e90*/  FMUL R5, R0, R5 ;  /* 0x0000000500057220 */ /* 0x000fe20000400000 */
[----:B------:R-:W-:-:S02]  /*31ea0*/  MOV R177, R164 ;  /* 0x000000a400b17202 */ /* 0x000fc40000000f00 */
[----:B------:R-:W-:Y:S01]  /*31eb0*/  MOV R165, R15 ;  /* 0x0000000f00a57202 */ /* 0x000fe20000000f00 */
[C---:B------:R-:W-:Y:S01]  /*31ec0*/  FMUL R5, R0.reuse, R5 ;  /* 0x0000000500057220 */ /* 0x040fe20000400000 */
[C---:B------:R-:W-:Y:S01]  /*31ed0*/  FSETP.GEU.AND P3, PT, |R3|.reuse, 1.175494350822287508e-38, PT ;  /* 0x008000000300780b */ /* 0x040fe20003f6e200 */
[----:B------:R-:W-:Y:S02]  /*31ee0*/  @P4 FMUL R3, R3, 0.25 ;  /* 0x3e80000003034820 */ /* 0x000fe40000400000 */
[----:B------:R-:W-:Y:S01]  /*31ef0*/  FFMA.FTZ R0, R0, 1.4426950216293334961, R5 ;  /* 0x3fb8aa3b00007823 */ /* 0x000fe20000010005 */
[----:B------:R-:W-:-:S03]  /*31f00*/  FMUL R5, R181, 0.25 ;  /* 0x3e800000b5057820 */ /* 0x000fc60000400000 */
[----:B0-----:R-:W-:Y:S01]  /*31f10*/  FADD R10, R7, R0 ;  /* 0x00000000070a7221 */ /* 0x001fe20000000000 */
[----:B------:R-:W-:Y:S02]  /*31f20*/  @P5 MOV R0, 0x7f800000 ;  /* 0x7f80000000005802 */ /* 0x000fe40000000f00 */
[----:B------:R-:W-:Y:S02]  /*31f30*/  FSEL R5, R5, R181, P4 ;  /* 0x000000b505057208 */ /* 0x000fe40002000000 */
[----:B------:R-:W-:Y:S01]  /*31f40*/  MOV R181, R168 ;  /* 0x000000a800b57202 */ /* 0x000fe20000000f00 */
[----:B------:R-:W-:Y:S01]  /*31f50*/  @P5 FFMA.FTZ R10, R4, R0, +INF ;  /* 0x7f800000040a5423 */ /* 0x000fe20000010000 */
[----:B------:R-:W-:Y:S02]  /*31f60*/  IMAD.MOV.U32 R168, RZ, RZ, R155 ;  /* 0x000000ffffa87224 */ /* 0x000fe400078e009b */
[----:B------:R-:W-:Y:S02]  /*31f70*/  @!P3 FMUL R3, R3, 16777216 ;  /* 0x4b8000000303b820 */ /* 0x000fe40000400000 */
[----:B------:R0:W-:Y:S01]  /*31f80*/  STL [R1+0x200], R10 ;  /* 0x0002000a01007387 */ /* 0x0001e20000100800 */
[----:B------:R-:W-:-:S03]  /*31f90*/  FSETP.GEU.AND P6, PT, |R2|, 1.175494350822287508e-38, PT ;  /* 0x008000000200780b */ /* 0x000fc60003fce200 */
[----:B------:R-:W1:Y:S01]  /*31fa0*/  MUFU.RCP R3, R3 ;  /* 0x0000000300037308 */ /* 0x000e620000001000 */
[----:B------:R-:W3:Y:S04]  /*31fb0*/  LDL.LU R163, [R1+0x84] ;  /* 0x0000840001a37983 */ /* 0x000ee80000300800 */
[----:B------:R-:W4:Y:S04]  /*31fc0*/  LDL.LU R162, [R1+0xb0] ;  /* 0x0000b00001a27983 */ /* 0x000f280000300800 */
[----:B------:R-:W5:Y:S04]  /*31fd0*/  LDL.LU R153, [R1+0xa0] ;  /* 0x0000a00001997983 */ /* 0x000f680000300800 */
        /* <DEDUP_REMOVED lines=8> */
[----:B------:R-:W5:Y:S01]  /*32060*/  LDL.LU R15, [R1+0xf4] ;  /* 0x0000f400010f7983 */ /* 0x000f620000300800 */
[----:B------:R-:W-:Y:S01]  /*32070*/  FMUL R0, R193, 0.25 ;  /* 0x3e800000c1007820 */ /* 0x000fe20000400000 */
[----:B------:R-:W-:-:S04]  /*32080*/  @P1 FMUL R2, R2, 0.25 ;  /* 0x3e80000002021820 */ /* 0x000fc80000400000 */
[----:B------:R-:W-:Y:S01]  /*32090*/  FSEL R0, R0, R193, P4 ;  /* 0x000000c100007208 */ /* 0x000fe20002000000 */
[----:B------:R-:W-:Y:S01]  /*320a0*/  @!P3 FMUL R5, R5, 16777216 ;  /* 0x4b8000000505b820 */ /* 0x000fe20000400000 */
[----:B------:R-:W-:-:S03]  /*320b0*/  @!P6 FMUL R2, R2, 16777216 ;  /* 0x4b8000000202e820 */ /* 0x000fc60000400000 */
[----:B------:R-:W-:Y:S01]  /*320c0*/  @!P3 FMUL R0, R0, 16777216 ;  /* 0x4b8000000000b820 */ /* 0x000fe20000400000 */
[----:B------:R-:W-:Y:S01]  /*320d0*/  FSETP.NEU.AND P5, PT, R4, RZ, PT ;  /* 0x000000ff0400720b */ /* 0x000fe20003fad000 */
[C---:B-1----:R-:W-:Y:S02]  /*320e0*/  FMUL R5, R3.reuse, R5 ;  /* 0x0000000503057220 */ /* 0x042fe40000400000 */
[----:B------:R-:W-:Y:S01]  /*320f0*/  FMUL R4, R3, R0 ;  /* 0x0000000003047220 */ /* 0x000fe20000400000 */
[----:B------:R-:W1:Y:S01]  /*32100*/  MUFU.RCP R2, R2 ;  /* 0x0000000200027308 */ /* 0x000e620000001000 */
[----:B------:R-:W-:Y:S01]  /*32110*/  FMUL R8, R192, 0.25 ;  /* 0x3e800000c0087820 */ /* 0x000fe20000400000 */
[----:B------:R-:W-:Y:S01]  /*32120*/  FMUL R7, R191, 0.25 ;  /* 0x3e800000bf077820 */ /* 0x000fe20000400000 */
[----:B------:R-:W-:Y:S01]  /*32130*/  FMUL R0, R183, 0.25 ;  /* 0x3e800000b7007820 */ /* 0x000fe20000400000 */
[----:B------:R-:W-:Y:S01]  /*32140*/  F2FP.BF16.F32.PACK_AB R4, R4, R5 ;  /* 0x000000050404723e */ /* 0x000fe200000010ff */
[----:B------:R-:W-:Y:S01]  /*32150*/  FMUL R5, R189, 0.25 ;  /* 0x3e800000bd057820 */ /* 0x000fe20000400000 */
[----:B------:R-:W-:-:S02]  /*32160*/  FSEL R8, R8, R192, P4 ;  /* 0x000000c008087208 */ /* 0x000fc40002000000 */
[----:B------:R-:W-:Y:S02]  /*32170*/  FSEL R7, R7, R191, P4 ;  /* 0x000000bf07077208 */ /* 0x000fe40002000000 */
[----:B------:R-:W-:Y:S02]  /*32180*/  FSEL R5, R5, R189, P1 ;  /* 0x000000bd05057208 */ /* 0x000fe40000800000 */
[----:B------:R-:W-:Y:S01]  /*32190*/  FSEL R0, R0, R183, P1 ;  /* 0x000000b700007208 */ /* 0x000fe20000800000 */
[----:B------:R-:W-:Y:S01]  /*321a0*/  @!P3 FMUL R8, R8, 16777216 ;  /* 0x4b8000000808b820 */ /* 0x000fe20000400000 */
[----:B------:R-:W-:Y:S01]  /*321b0*/  @!P6 FMUL R9, R9, 16777216 ;  /* 0x4b8000000909e820 */ /* 0x000fe20000400000 */
[----:B------:R-:W-:Y:S01]  /*321c0*/  @!P3 FMUL R7, R7, 16777216 ;  /* 0x4b8000000707b820 */ /* 0x000fe20000400000 */
[----:B------:R-:W-:Y:S01]  /*321d0*/  @!P6 FMUL R5, R5, 16777216 ;  /* 0x4b8000000505e820 */ /* 0x000fe20000400000 */
[----:B------:R-:W-:Y:S01]  /*321e0*/  @!P6 FMUL R0, R0, 16777216 ;  /* 0x4b8000000000e820 */ /* 0x000fe20000400000 */
[----:B------:R-:W1:Y:S01]  /*321f0*/  S2R R183, SR_TID.X ;  /* 0x0000000000b77919 */ /* 0x000e620000002100 */
[C---:B0-----:R-:W-:Y:S01]  /*32200*/  FMUL R10, R3.reuse, R8 ;  /* 0x00000008030a7220 */ /* 0x041fe20000400000 */
[C---:B-1----:R-:W-:Y:S01]  /*32210*/  FMUL R11, R2.reuse, R9 ;  /* 0x00000009020b7220 */ /* 0x042fe20000400000 */
[----:B------:R-:W-:Y:S01]  /*32220*/  FMUL R8, R3, R7 ;  /* 0x0000000703087220 */ /* 0x000fe20000400000 */
[C---:B------:R-:W-:Y:S01]  /*32230*/  FMUL R9, R2.reuse, R5 ;  /* 0x0000000502097220 */ /* 0x040fe20000400000 */
[----:B------:R-:W-:-:S05]  /*32240*/  FMUL R7, R2, R0 ;  /* 0x0000000002077220 */ /* 0x000fca0000400000 */
[----:B------:R-:W-:Y:S01]  /*32250*/  F2FP.BF16.F32.PACK_AB R7, R9, R7 ;  /* 0x000000070907723e */ /* 0x000fe200000010ff */
[----:B------:R-:W-:-:S05]  /*32260*/  FMUL R9, R180, 0.25 ;  /* 0x3e800000b4097820 */ /* 0x000fca0000400000 */
[----:B------:R-:W-:Y:S02]  /*32270*/  FSEL R9, R9, R180, P1 ;  /* 0x000000b409097208 */ /* 0x000fe40000800000 */
[----:B------:R-:W0:Y:S01]  /*32280*/  S2R R180, SR_TID.X ;  /* 0x0000000000b47919 */ /* 0x000e220000002100 */
[----:B------:R-:W-:Y:S01]  /*32290*/  FMUL R6, R190, 0.25 ;  /* 0x3e800000be067820 */ /* 0x000fe20000400000 */
[----:B------:R-:W-:-:S04]  /*322a0*/  F2FP.BF16.F32.PACK_AB R5, R10, R8 ;  /* 0x000000080a05723e */ /* 0x000fc800000010ff */
[----:B------:R-:W-:-:S05]  /*322b0*/  FSEL R6, R6, R190, P1 ;  /* 0x000000be06067208 */ /* 0x000fca0000800000 */
[----:B------:R-:W-:Y:S01]  /*322c0*/  @!P6 FMUL R6, R6, 16777216 ;  /* 0x4b8000000606e820 */ /* 0x000fe20000400000 */
[C---:B------:R-:W-:Y:S01]  /*322d0*/  LOP3.LUT R18, R183.reuse, 0x7, RZ, 0xc0, !PT ;  /* 0x00000007b7127812 */ /* 0x040fe200078ec0ff */
[C---:B------:R-:W-:Y:S01]  /*322e0*/  IMAD.SHL.U32 R8, R183.reuse, 0x8, RZ ;  /* 0x00000008b7087824 */ /* 0x040fe200078e00ff */
[----:B------:R-:W-:Y:S02]  /*322f0*/  LOP3.LUT R17, R183, 0x8, RZ, 0xc0, !PT ;  /* 0x00000008b7117812 */ /* 0x000fe400078ec0ff */
[----:B------:R-:W-:Y:S01]  /*32300*/  LEA R16, R18, R22, 0x4 ;  /* 0x0000001612107211 */ /* 0x000fe200078e20ff */
[----:B------:R-:W-:Y:S01]  /*32310*/  FMUL R6, R2, R6 ;  /* 0x0000000602067220 */ /* 0x000fe20000400000 */
[----:B------:R-:W-:Y:S02]  /*32320*/  LOP3.LUT R8, R8, 0x380, RZ, 0xc0, !PT ;  /* 0x0000038008087812 */ /* 0x000fe400078ec0ff */
[----:B------:R-:W-:Y:S02]  /*32330*/  LEA R0, R17, R16, 0x7 ;  /* 0x0000001011007211 */ /* 0x000fe400078e38ff */
[----:B------:R-:W-:-:S02]  /*32340*/  F2FP.BF16.F32.PACK_AB R6, R6, R11 ;  /* 0x0000000b0606723e */ /* 0x000fc400000010ff */
[----:B------:R-:W-:Y:S02]  /*32350*/  IADD3 R0, R8, R0, RZ ;  /* 0x0000000008007210 */ /* 0x000fe40007ffe0ff */
[----:B--2---:R-:W-:Y:S02]  /*32360*/  MOV R164, R14 ;  /* 0x0000000e00a47202 */ /* 0x004fe40000000f00 */
[----:B------:R-:W2:Y:S01]  /*32370*/  LDL.LU R14, [R1+0xe4] ;  /* 0x0000e400010e7983 */ /* 0x000ea20000300800 */
[----:B0-----:R-:W-:-:S03]  /*32380*/  LOP3.LUT R12, R180, 0x7f, RZ, 0xc0, !PT ;  /* 0x0000007fb40c7812 */ /* 0x001fc600078ec0ff */
[----:B------:R0:W-:Y:S01]  /*32390*/  STSM.16.M88.4 [R0], R4 ;  /* 0x0000000400007844 */ /* 0x0001e20000000200 */
[----:B------:R-:W-:Y:S01]  /*323a0*/  LEA R19, R12, R22, 0x4 ;  /* 0x000000160c137211 */ /* 0x000fe200078e20ff */
[----:B------:R-:W-:Y:S01]  /*323b0*/  FMUL R8, R181, 0.25 ;  /* 0x3e800000b5087820 */ /* 0x000fe20000400000 */
[----:B------:R-:W-:-:S03]  /*323c0*/  MOV R190, R178 ;  /* 0x000000b200be7202 */ /* 0x000fc60000000f00 */
[----:B------:R-:W-:Y:S01]  /*323d0*/  STL [R1+0x210], R19 ;  /* 0x0002101301007387 */ /* 0x000fe20000100800 */
[----:B------:R-:W-:Y:S01]  /*323e0*/  MOV R189, R177 ;  /* 0x000000b100bd7202 */ /* 0x000fe20000000f00 */
[----:B0-----:R-:W-:Y:S01]  /*323f0*/  FMUL R5, R188, 0.25 ;  /* 0x3e800000bc057820 */ /* 0x001fe20000400000 */
[----:B------:R-:W-:Y:S01]  /*32400*/  FMUL R4, R187, 0.25 ;  /* 0x3e800000bb047820 */ /* 0x000fe20000400000 */
[----:B------:R-:W-:-:S03]  /*32410*/  FMUL R7, R182, 0.25 ;  /* 0x3e800000b6077820 */ /* 0x000fc60000400000 */
[----:B------:R-:W-:Y:S02]  /*32420*/  FSEL R5, R5, R188, P4 ;  /* 0x000000bc05057208 */ /* 0x000fe40002000000 */
[----:B------:R-:W-:Y:S02]  /*32430*/  FSEL R4, R4, R187, P4 ;  /* 0x000000bb04047208 */ /* 0x000fe40002000000 */
[----:B------:R-:W-:Y:S02]  /*32440*/  MOV R188, R176 ;  /* 0x000000b000bc7202 */ /* 0x000fe40000000f00 */
[----:B------:R-:W-:Y:S01]  /*32450*/  MOV R187, R175 ;  /* 0x000000af00bb7202 */ /* 0x000fe20000000f00 */
[----:B------:R-:W-:Y:S01]  /*32460*/  IMAD.MOV.U32 R175, RZ, RZ, R164 ;  /* 0x000000ffffaf7224 */ /* 0x000fe200078e00a4 */
[----:B------:R-:W-:Y:S01]  /*32470*/  MOV R176, R165 ;  /* 0x000000a500b07202 */ /* 0x000fe20000000f00 */
[----:B------:R-:W-:Y:S01]  /*32480*/  FMUL R6, R184, 0.25 ;  /* 0x3e800000b8067820 */ /* 0x000fe20000400000 */
[----:B------:R-:W2:Y:S01]  /*32490*/  LDL.LU R165, [R1+0x110] ;  /* 0x0001100001a57983 */ /* 0x000ea20000300800 */
[----:B------:R-:W-:Y:S01]  /*324a0*/  MOV R178, R167 ;  /* 0x000000a700b27202 */ /* 0x000fe20000000f00 */
[----:B------:R-:W-:Y:S01]  /*324b0*/  IMAD.MOV.U32 R191, RZ, RZ, R179 ;  /* 0x000000ffffbf7224 */ /* 0x000fe200078e00b3 */
[----:B------:R-:W-:Y:S01]  /*324c0*/  MOV R177, R166 ;  /* 0x000000a600b17202 */ /* 0x000fe20000000f00 */
[----:B------:R-:W2:Y:S01]  /*324d0*/  LDL.LU R164, [R1+0x100] ;  /* 0x0001000001a47983 */ /* 0x000ea20000300800 */
[----:B------:R-:W-:Y:S01]  /*324e0*/  IMAD.MOV.U32 R180, RZ, RZ, R169 ;  /* 0x000000ffffb47224 */ /* 0x000fe200078e00a9 */
[----:B------:R-:W-:-:S02]  /*324f0*/  FSEL R7, R7, R182, P1 ;  /* 0x000000b607077208 */ /* 0x000fc40000800000 */
[----:B------:R-:W2:Y:S01]  /*32500*/  LDL.LU R167, [R1+0x114] ;  /* 0x0001140001a77983 */ /* 0x000ea20000300800 */
[----:B------:R-:W-:-:S03]  /*32510*/  MOV R179, R168 ;  /* 0x000000a800b37202 */ /* 0x000fc60000000f00 */
[----:B------:R-:W2:Y:S01]  /*32520*/  LDL.LU R166, [R1+0x104] ;  /* 0x0001040001a67983 */ /* 0x000ea20000300800 */
[----:B------:R-:W-:Y:S02]  /*32530*/  FSEL R8, R8, R181, P1 ;  /* 0x000000b508087208 */ /* 0x000fe40000800000 */
[----:B------:R-:W-:Y:S01]  /*32540*/  MOV R182, R171 ;  /* 0x000000ab00b67202 */ /* 0x000fe20000000f00 */
[----:B------:R-:W2:Y:S01]  /*32550*/  LDL.LU R169, [R1+0x130] ;  /* 0x0001300001a97983 */ /* 0x000ea20000300800 */
[----:B------:R-:W-:Y:S02]  /*32560*/  FSEL R6, R6, R184, P1 ;  /* 0x000000b806067208 */ /* 0x000fe40000800000 */
[----:B------:R-:W-:Y:S01]  /*32570*/  MOV R181, R170 ;  /* 0x000000aa00b57202 */ /* 0x000fe20000000f00 */
[----:B------:R-:W2:Y:S01]  /*32580*/  LDL.LU R168, [R1+0x120] ;  /* 0x0001200001a87983 */ /* 0x000ea20000300800 */
[----:B------:R-:W-:-:S03]  /*32590*/  MOV R184, R172 ;  /* 0x000000ac00b87202 */ /* 0x000fc60000000f00 */
[----:B------:R-:W2:Y:S04]  /*325a0*/  LDL.LU R171, [R1+0x134] ;  /* 0x0001340001ab7983 */ /* 0x000ea80000300800 */
[----:B------:R-:W2:Y:S04]  /*325b0*/  LDL.LU R170, [R1+0x124] ;  /* 0x0001240001aa7983 */ /* 0x000ea80000300800 */
[----:B------:R-:W2:Y:S01]  /*325c0*/  LDL.LU R172, [R1+0x150] ;  /* 0x0001500001ac7983 */ /* 0x000ea20000300800 */
[----:B------:R-:W-:Y:S01]  /*325d0*/  @!P3 FMUL R5, R5, 16777216 ;  /* 0x4b8000000505b820 */ /* 0x000fe20000400000 */
[----:B------:R-:W-:-:S03]  /*325e0*/  @!P3 FMUL R4, R4, 16777216 ;  /* 0x4b8000000404b820 */ /* 0x000fc60000400000 */
[C---:B------:R-:W-:Y:S01]  /*325f0*/  FMUL R5, R3.reuse, R5 ;  /* 0x0000000503057220 */ /* 0x040fe20000400000 */
[----:B------:R-:W-:Y:S01]  /*32600*/  FMUL R4, R3, R4 ;  /* 0x0000000403047220 */ /* 0x000fe20000400000 */
[----:B------:R-:W-:-:S04]  /*32610*/  FMUL R10, R186, 0.25 ;  /* 0x3e800000ba0a7820 */ /* 0x000fc80000400000 */
[----:B------:R-:W-:Y:S01]  /*32620*/  F2FP.BF16.F32.PACK_AB R4, R5, R4 ;  /* 0x000000040504723e */ /* 0x000fe200000010ff */
[----:B------:R-:W-:Y:S01]  /*32630*/  FMUL R5, R185, 0.25 ;  /* 0x3e800000b9057820 */ /* 0x000fe20000400000 */
[----:B------:R-:W-:Y:S01]  /*32640*/  FSEL R10, R10, R186, P4 ;  /* 0x000000ba0a0a7208 */ /* 0x000fe20002000000 */
[----:B------:R-:W-:Y:S01]  /*32650*/  IMAD.MOV.U32 R186, RZ, RZ, R174 ;  /* 0x000000ffffba7224 */ /* 0x000fe200078e00ae */
[----:B---3--:R-:W-:Y:S02]  /*32660*/  MOV R174, R163 ;  /* 0x000000a300ae7202 */ /* 0x008fe40000000f00 */
[----:B------:R-:W-:Y:S02]  /*32670*/  FSEL R5, R5, R185, P4 ;  /* 0x000000b905057208 */ /* 0x000fe40002000000 */
[----:B------:R-:W-:Y:S02]  /*32680*/  MOV R185, R173 ;  /* 0x000000ad00b97202 */ /* 0x000fe40000000f00 */
[----:B----4-:R-:W-:Y:S01]  /*32690*/  MOV R173, R162 ;  /* 0x000000a200ad7202 */ /* 0x010fe20000000f00 */
[----:B------:R-:W-:Y:S01]  /*326a0*/  @!P3 FMUL R10, R10, 16777216 ;  /* 0x4b8000000a0ab820 */ /* 0x000fe20000400000 */
[----:B------:R-:W-:Y:S01]  /*326b0*/  @!P6 FMUL R6, R6, 16777216 ;  /* 0x4b8000000606e820 */ /* 0x000fe20000400000 */
[----:B------:R-:W-:Y:S01]  /*326c0*/  @!P6 FMUL R7, R7, 16777216 ;  /* 0x4b8000000707e820 */ /* 0x000fe20000400000 */
[----:B------:R-:W-:Y:S01]  /*326d0*/  @!P3 FMUL R5, R5, 16777216 ;  /* 0x4b8000000505b820 */ /* 0x000fe20000400000 */
[----:B------:R-:W-:Y:S01]  /*326e0*/  @!P6 FMUL R8, R8, 16777216 ;  /* 0x4b8000000808e820 */ /* 0x000fe20000400000 */
[----:B------:R-:W-:Y:S01]  /*326f0*/  @!P6 FMUL R9, R9, 16777216 ;  /* 0x4b8000000909e820 */ /* 0x000fe20000400000 */
[C---:B------:R-:W-:Y:S01]  /*32700*/  FMUL R11, R3.reuse, R10 ;  /* 0x0000000a030b7220 */ /* 0x040fe20000400000 */
[C---:B------:R-:W-:Y:S01]  /*32710*/  FMUL R10, R2.reuse, R6 ;  /* 0x00000006020a7220 */ /* 0x040fe20000400000 */
[C---:B------:R-:W-:Y:S01]  /*32720*/  FMUL R6, R2.reuse, R7 ;  /* 0x0000000702067220 */ /* 0x040fe20000400000 */
[----:B------:R-:W-:Y:S01]  /*32730*/  FMUL R5, R3, R5 ;  /* 0x0000000503057220 */ /* 0x000fe20000400000 */
[C---:B------:R-:W-:Y:S01]  /*32740*/  FMUL R7, R2.reuse, R8 ;  /* 0x0000000802077220 */ /* 0x040fe20000400000 */
[----:B------:R-:W-:Y:S01]  /*32750*/  FMUL R9, R2, R9 ;  /* 0x0000000902097220 */ /* 0x000fe20000400000 */
[----:B-----5:R-:W-:-:S02]  /*32760*/  MOV R163, R15 ;  /* 0x0000000f00a37202 */ /* 0x020fc40000000f00 */
[----:B------:R-:W-:Y:S02]  /*32770*/  F2FP.BF16.F32.PACK_AB R5, R11, R5 ;  /* 0x000000050b05723e */ /* 0x000fe400000010ff */
[----:B------:R-:W-:Y:S02]  /*32780*/  F2FP.BF16.F32.PACK_AB R6, R10, R6 ;  /* 0x000000060a06723e */ /* 0x000fe400000010ff */
[----:B------:R-:W-:Y:S01]  /*32790*/  F2FP.BF16.F32.PACK_AB R7, R7, R9 ;  /* 0x000000090707723e */ /* 0x000fe200000010ff */
[----:B------:R-:W-:Y:S01]  /*327a0*/  BAR.SYNC.DEFER_BLOCKING 0x0 ;  /* 0x0000000000007b1d */ /* 0x000fe20000010000 */
[----:B------:R-:W-:Y:S01]  /*327b0*/  FMUL R8, R187, 0.25 ;  /* 0x3e800000bb087820 */ /* 0x000fe20000400000 */
[----:B------:R-:W-:Y:S01]  /*327c0*/  FMUL R10, R185, 0.25 ;  /* 0x3e800000b90a7820 */ /* 0x000fe20000400000 */
[----:B------:R-:W-:-:S03]  /*327d0*/  FMUL R9, R184, 0.25 ;  /* 0x3e800000b8097820 */ /* 0x000fc60000400000 */
[----:B------:R-:W-:Y:S02]  /*327e0*/  FSEL R8, R8, R187, P1 ;  /* 0x000000bb08087208 */ /* 0x000fe40000800000 */
[----:B------:R-:W-:Y:S02]  /*327f0*/  FSEL R10, R10, R185, P1 ;  /* 0x000000b90a0a7208 */ /* 0x000fe40000800000 */
[----:B------:R-:W-:Y:S01]  /*32800*/  FSEL R9, R9, R184, P1 ;  /* 0x000000b809097208 */ /* 0x000fe20000800000 */
[----:B------:R-:W-:Y:S02]  /*32810*/  @!P6 FMUL R8, R8, 16777216 ;  /* 0x4b8000000808e820 */ /* 0x000fe40000400000 */
[----:B------:R-:W-:Y:S02]  /*32820*/  @!P6 FMUL R10, R10, 16777216 ;  /* 0x4b8000000a0ae820 */ /* 0x000fe40000400000 */
[----:B------:R-:W-:Y:S01]  /*32830*/  @!P6 FMUL R9, R9, 16777216 ;  /* 0x4b8000000909e820 */ /* 0x000fe20000400000 */
[----:B------:R-:W-:-:S03]  /*32840*/  FMUL R8, R2, R8 ;  /* 0x0000000802087220 */ /* 0x000fc60000400000 */
[----:B------:R-:W-:Y:S01]  /*32850*/  FMUL R9, R2, R9 ;  /* 0x0000000902097220 */ /* 0x000fe20000400000 */
[----:B------:R-:W-:Y:S02]  /*32860*/  MOV R196, R173 ;  /* 0x000000ad00c47202 */ /* 0x000fe40000000f00 */
[----:B------:R-:W-:Y:S02]  /*32870*/  MOV R198, R175 ;  /* 0x000000af00c67202 */ /* 0x000fe40000000f00 */
[----:B------:R-:W-:Y:S01]  /*32880*/  MOV R197, R174 ;  /* 0x000000ae00c57202 */ /* 0x000fe20000000f00 */
[----:B------:R-:W-:Y:S01]  /*32890*/  IMAD.MOV.U32 R199, RZ, RZ, R176 ;  /* 0x000000ffffc77224 */ /* 0x000fe200078e00b0 */
[----:B------:R-:W-:Y:S02]  /*328a0*/  MOV R200, R177 ;  /* 0x000000b100c87202 */ /* 0x000fe40000000f00 */
[----:B------:R-:W-:Y:S01]  /*328b0*/  MOV R202, R179 ;  /* 0x000000b300ca7202 */ /* 0x000fe20000000f00 */
[----:B------:R-:W-:Y:S01]  /*328c0*/  IMAD.MOV.U32 R204, RZ, RZ, R181 ;  /* 0x000000ffffcc7224 */ /* 0x000fe200078e00b5 */
[----:B------:R-:W-:-:S02]  /*328d0*/  MOV R201, R178 ;  /* 0x000000b200c97202 */ /* 0x000fc40000000f00 */
[----:B--2---:R-:W-:Y:S02]  /*328e0*/  MOV R162, R14 ;  /* 0x0000000e00a27202 */ /* 0x004fe40000000f00 */
[----:B------:R-:W0:Y:S01]  /*328f0*/  LDS.128 R12, [R19] ;  /* 0x00000000130c7984 */ /* 0x000e220000000c00 */
[----:B------:R-:W-:Y:S06]  /*32900*/  BAR.SYNC.DEFER_BLOCKING 0x0 ;  /* 0x0000000000007b1d */ /* 0x000fec0000010000 */
[----:B------:R1:W-:Y:S02]  /*32910*/  STSM.16.M88.4 [R0], R4 ;  /* 0x0000000400007844 */ /* 0x0003e40000000200 */
[----:B-1----:R-:W-:Y:S01]  /*32920*/  FMUL R4, R191, 0.25 ;  /* 0x3e800000bf047820 */ /* 0x002fe20000400000 */
[----:B------:R-:W-:-:S04]  /*32930*/  FMUL R5, R190, 0.25 ;  /* 0x3e800000be057820 */ /* 0x000fc80000400000 */
[----:B------:R-:W-:Y:S02]  /*32940*/  FSEL R4, R4, R191, P4 ;  /* 0x000000bf04047208 */ /* 0x000fe40002000000 */
[----:B------:R-:W-:-:S03]  /*32950*/  FSEL R5, R5, R190, P4 ;  /* 0x000000be05057208 */ /* 0x000fc60002000000 */
[----:B------:R-:W-:Y:S02]  /*32960*/  @!P3 FMUL R4, R4, 16777216 ;  /* 0x4b8000000404b820 */ /* 0x000fe40000400000 */
[----:B------:R-:W-:Y:S02]  /*32970*/  @!P3 FMUL R5, R5, 16777216 ;  /* 0x4b8000000505b820 */ /* 0x000fe40000400000 */
[C---:B------:R-:W-:Y:S02]  /*32980*/  FMUL R4, R3.reuse, R4 ;  /* 0x0000000403047220 */ /* 0x040fe40000400000 */
[----:B------:R-:W-:Y:S01]  /*32990*/  FMUL R5, R3, R5 ;  /* 0x0000000503057220 */ /* 0x000fe20000400000 */
[----:B------:R-:W-:Y:S01]  /*329a0*/  FMUL R6, R189, 0.25 ;  /* 0x3e800000bd067820 */ /* 0x000fe20000400000 */
[----:B------:R-:W-:-:S03]  /*329b0*/  FMUL R7, R186, 0.25 ;  /* 0x3e800000ba077820 */ /* 0x000fc60000400000 */
[----:B------:R-:W-:Y:S01]  /*329c0*/  F2FP.BF16.F32.PACK_AB R4, R4, R5 ;  /* 0x000000050404723e */ /* 0x000fe200000010ff */
[----:B------:R-:W-:Y:S01]  /*329d0*/  FMUL R5, R188, 0.25 ;  /* 0x3e800000bc057820 */ /* 0x000fe20000400000 */
[----:B------:R-:W-:Y:S02]  /*329e0*/  FSEL R6, R6, R189, P4 ;  /* 0x000000bd06067208 */ /* 0x000fe40002000000 */
[----:B------:R-:W-:Y:S02]  /*329f0*/  FSEL R7, R7, R186, P1 ;  /* 0x000000ba07077208 */ /* 0x000fe40000800000 */
[----:B------:R-:W-:Y:S01]  /*32a00*/  FSEL R5, R5, R188, P4 ;  /* 0x000000bc05057208 */ /* 0x000fe20002000000 */
[----:B------:R-:W-:Y:S02]  /*32a10*/  @!P3 FMUL R6, R6, 16777216 ;  /* 0x4b8000000606b820 */ /* 0x000fe40000400000 */
[----:B------:R-:W-:Y:S02]  /*32a20*/  @!P6 FMUL R7, R7, 16777216 ;  /* 0x4b8000000707e820 */ /* 0x000fe40000400000 */
[----:B------:R-:W-:Y:S01]  /*32a30*/  @!P3 FMUL R5, R5, 16777216 ;  /* 0x4b8000000505b820 */ /* 0x000fe20000400000 */
[C---:B------:R-:W-:Y:S01]  /*32a40*/  FMUL R6, R3.reuse, R6 ;  /* 0x0000000603067220 */ /* 0x040fe20000400000 */
[C---:B------:R-:W-:Y:S01]  /*32a50*/  FMUL R11, R2.reuse, R7 ;  /* 0x00000007020b7220 */ /* 0x040fe20000400000 */
[----:B------:R-:W-:Y:S01]  /*32a60*/  FMUL R7, R2, R10 ;  /* 0x0000000a02077220 */ /* 0x000fe20000400000 */
[----:B------:R-:W-:-:S04]  /*32a70*/  FMUL R5, R3, R5 ;  /* 0x0000000503057220 */ /* 0x000fc80000400000 */
[----:B------:R-:W-:Y:S02]  /*32a80*/  F2FP.BF16.F32.PACK_AB R7, R7, R9 ;  /* 0x000000090707723e */ /* 0x000fe400000010ff */
[----:B------:R-:W-:Y:S02]  /*32a90*/  F2FP.BF16.F32.PACK_AB R5, R6, R5 ;  /* 0x000000050605723e */ /* 0x000fe400000010ff */
[----:B------:R-:W-:Y:S01]  /*32aa0*/  F2FP.BF16.F32.PACK_AB R6, R8, R11 ;  /* 0x0000000b0806723e */ /* 0x000fe200000010ff */
[----:B------:R-:W-:Y:S06]  /*32ab0*/  BAR.SYNC.DEFER_BLOCKING 0x0 ;  /* 0x0000000000007b1d */ /* 0x000fec0000010000 */
[----:B------:R-:W1:Y:S02]  /*32ac0*/  LDS.128 R8, [R19] ;  /* 0x0000000013087984 */ /* 0x000e640000000c00 */
[----:B------:R-:W-:Y:S06]  /*32ad0*/  BAR.SYNC.DEFER_BLOCKING 0x0 ;  /* 0x0000000000007b1d */ /* 0x000fec0000010000 */
[----:B------:R2:W-:Y:S02]  /*32ae0*/  STSM.16.M88.4 [R0], R4 ;  /* 0x0000000400007844 */ /* 0x0005e40000000200 */
[----:B--2---:R-:W-:-:S02]  /*32af0*/  IMAD.SHL.U32 R5, R183, 0x4, RZ ;  /* 0x00000004b7057824 */ /* 0x004fc400078e00ff */
[----:B------:R-:W-:-:S03]  /*32b00*/  IMAD R4, R18, -0x8, R16 ;  /* 0xfffffff812047824 */ /* 0x000fc600078e0210 */
[----:B------:R-:W-:-:S04]  /*32b10*/  LOP3.LUT R5, R5, 0xc0, RZ, 0xc0, !PT ;  /* 0x000000c005057812 */ /* 0x000fc800078ec0ff */
[----:B------:R-:W-:Y:S02]  /*32b20*/  IADD3 R4, R5, R4, RZ ;  /* 0x0000000405047210 */ /* 0x000fe40007ffe0ff */
[----:B------:R-:W-:Y:S01]  /*32b30*/  SHF.L.U32 R5, R183, 0x1, RZ ;  /* 0x00000001b7057819 */ /* 0x000fe200000006ff */
[----:B0-----:R-:W-:Y:S03]  /*32b40*/  STL [R1+0x19ec], R12 ;  /* 0x0019ec0c01007387 */ /* 0x001fe60000100800 */
[----:B------:R-:W-:Y:S01]  /*32b50*/  LOP3.LUT R5, R5, 0xf8, RZ, 0xc0, !PT ;  /* 0x000000f805057812 */ /* 0x000fe200078ec0ff */
[----:B------:R-:W-:Y:S01]  /*32b60*/  STL [R1+0x19e8], R13 ;  /* 0x0019e80d01007387 */ /* 0x000fe20000100800 */
[----:B------:R-:W-:Y:S02]  /*32b70*/  LEA.HI R4, R17, R4, RZ, 0x1f ;  /* 0x0000000411047211 */ /* 0x000fe400078ff8ff */
[----:B------:R-:W-:Y:S01]  /*32b80*/  IADD3 R5, R22, R5, RZ ;  /* 0x0000000516057210 */ /* 0x000fe20007ffe0ff */
[----:B------:R-:W-:Y:S04]  /*32b90*/  STL [R1+0x19e4], R14 ;  /* 0x0019e40e01007387 */ /* 0x000fe80000100800 */
[----:B------:R-:W-:Y:S04]  /*32ba0*/  STL [R1+0x19e0], R15 ;  /* 0x0019e00f01007387 */ /* 0x000fe80000100800 */
[----:B-1----:R-:W-:Y:S01]  /*32bb0*/  STL [R1+0x19f8], R9 ;  /* 0x0019f80901007387 */ /* 0x002fe20000100800 */
[----:B------:R-:W-:-:S03]  /*32bc0*/  MOV R173, R172 ;  /* 0x000000ac00ad7202 */ /* 0x000fc60000000f00 */
[----:B------:R-:W-:Y:S04]  /*32bd0*/  STL [R1+0x19f4], R10 ;  /* 0x0019f40a01007387 */ /* 0x000fe80000100800 */
[----:B------:R-:W-:Y:S04]  /*32be0*/  STL [R1+0x19f0], R11 ;  /* 0x0019f00b01007387 */ /* 0x000fe80000100800 */
[----:B------:R-:W-:Y:S04]  /*32bf0*/  STL [R1+0x20c], R5 ;  /* 0x00020c0501007387 */ /* 0x000fe80000100800 */
[----:B------:R0:W-:Y:S04]  /*32c00*/  STL [R1+0x208], R4 ;  /* 0x0002080401007387 */ /* 0x0001e80000100800 */
[----:B------:R-:W2:Y:S04]  /*32c10*/  LDL.LU R172, [R1+0x140] ;  /* 0x0001400001ac7983 */ /* 0x000ea80000300800 */
[----:B------:R-:W3:Y:S04]  /*32c20*/  LDL.LU R175, [R1+0x154] ;  /* 0x0001540001af7983 */ /* 0x000ee80000300800 */
[----:B------:R-:W4:Y:S04]  /*32c30*/  LDL.LU R174, [R1+0x144] ;  /* 0x0001440001ae7983 */ /* 0x000f280000300800 */
[----:B------:R-:W5:Y:S04]  /*32c40*/  LDL.LU R177, [R1+0x170] ;  /* 0x0001700001b17983 */ /* 0x000f680000300800 */
[----:B------:R-:W4:Y:S04]  /*32c50*/  LDL.LU R176, [R1+0x160] ;  /* 0x0001600001b07983 */ /* 0x000f280000300800 */
[----:B------:R-:W5:Y:S01]  /*32c60*/  LDL.LU R179, [R1+0x174] ;  /* 0x0001740001b37983 */ /* 0x000f620000300800 */
[----:B------:R-:W-:-:S03]  /*32c70*/  MOV R203, R180 ;  /* 0x000000b400cb7202 */ /* 0x000fc60000000f00 */
[----:B------:R-:W5:Y:S04]  /*32c80*/  LDL.LU R178, [R1+0x164] ;  /* 0x0001640001b27983 */ /* 0x000f680000300800 */
[----:B------:R-:W5:Y:S04]  /*32c90*/  LDL.LU R181, [R1+0x190] ;  /* 0x0001900001b57983 */ /* 0x000f680000300800 */
[----:B------:R-:W5:Y:S04]  /*32ca0*/  LDL.LU R180, [R1+0x180] ;  /* 0x0001800001b47983 */ /* 0x000f680000300800 */
[----:B------:R-:W5:Y:S01]  /*32cb0*/  LDL.LU R183, [R1+0x194] ;  /* 0x0001940001b77983 */ /* 0x000f620000300800 */
[----:B------:R-:W-:-:S03]  /*32cc0*/  MOV R184, R182 ;  /* 0x000000b600b87202 */ /* 0x000fc60000000f00 */
        /* <DEDUP_REMOVED lines=12> */
[----:B------:R-:W-:-:S05]  /*32d90*/  FMUL R22, R155, 0.25 ;  /* 0x3e8000009b167820 */ /* 0x000fca0000400000 */
[----:B------:R-:W-:Y:S01]  /*32da0*/  FSEL R22, R22, R155, P4 ;  /* 0x0000009b16167208 */ /* 0x000fe20002000000 */
        /* <DEDUP_REMOVED lines=28> */
[----:B------:R-:W-:Y:S01]  /*32f70*/  FMUL R162, R165, 0.25 ;  /* 0x3e800000a5a27820 */ /* 0x000fe20000400000 */
[----:B--2---:R-:W-:-:S05]  /*32f80*/  FMUL R171, R172, 0.25 ;  /* 0x3e800000acab7820 */ /* 0x004fca0000400000 */
[----:B------:R-:W-:Y:S01]  /*32f90*/  FSEL R171, R171, R172, P4 ;  /* 0x000000acabab7208 */ /* 0x000fe20002000000 */
[----:B---3--:R-:W-:-:S05]  /*32fa0*/  FMUL R172, R175, 0.25 ;  /* 0x3e800000afac7820 */ /* 0x008fca0000400000 */
[----:B------:R-:W-:Y:S01]  /*32fb0*/  FSEL R172, R172, R175, P4 ;  /* 0x000000afacac7208 */ /* 0x000fe20002000000 */
[----:B----4-:R-:W-:-:S05]  /*32fc0*/  FMUL R175, R176, 0.25 ;  /* 0x3e800000b0af7820 */ /* 0x010fca0000400000 */
[----:B------:R-:W-:Y:S01]  /*32fd0*/  FSEL R175, R175, R176, P4 ;  /* 0x000000b0afaf7208 */ /* 0x000fe20002000000 */
[----:B-----5:R-:W-:-:S05]  /*32fe0*/  FMUL R176, R179, 0.25 ;  /* 0x3e800000b3b07820 */ /* 0x020fca0000400000 */
        /* <DEDUP_REMOVED lines=32> */
[----:B------:R-:W-:-:S04]  /*331f0*/  FSEL R162, R162, R165, P4 ;  /* 0x000000a5a2a27208 */ /* 0x000fc80002000000 */
[----:B------:R-:W-:Y:S01]  /*33200*/  FSEL R53, R195, R53, P4 ;  /* 0x00000035c3357208 */ /* 0x000fe20002000000 */
[----:B------:R-:W-:Y:S01]  /*33210*/  FMUL R195, R60, 0.25 ;  /* 0x3e8000003cc37820 */ /* 0x000fe20000400000 */
[----:B------:R-:W-:-:S04]  /*33220*/  FMUL R165, R166, 0.25 ;  /* 0x3e800000a6a57820 */ /* 0x000fc80000400000 */
[----:B------:R-:W-:Y:S01]  /*33230*/  FSEL R60, R195, R60, P4 ;  /* 0x0000003cc33c7208 */ /* 0x000fe20002000000 */
[----:B------:R-:W-:Y:S01]  /*33240*/  FMUL R195, R61, 0.25 ;  /* 0x3e8000003dc37820 */ /* 0x000fe20000400000 */
[----:B------:R-:W-:Y:S01]  /*33250*/  FSEL R165, R165, R166, P4 ;  /* 0x000000a6a5a57208 */ /* 0x000fe20002000000 */
[----:B------:R-:W-:-:S03]  /*33260*/  FMUL R166, R169, 0.25 ;  /* 0x3e800000a9a67820 */ /* 0x000fc60000400000 */
        /* <DEDUP_REMOVED lines=83> */
[----:B------:R-:W-:Y:S01]  /*337a0*/  FMUL R194, R49, 0.25 ;  /* 0x3e80000031c27820 */ /* 0x000fe20000400000 */
[----:B------:R-:W-:Y:S02]  /*337b0*/  FMUL R20, R196, 0.25 ;  /* 0x3e800000c4147820 */ /* 0x000fe40000400000 */
[----:B------:R-:W-:Y:S01]  /*337c0*/  FSEL R148, R195, R148, P4 ;  /* 0x00000094c3947208 */ /* 0x000fe20002000000 */
[----:B------:R-:W-:Y:S01]  /*337d0*/  FMUL R195, R149, 0.25 ;  /* 0x3e80000095c37820 */ /* 0x000fe20000400000 */
[----:B------:R-:W-:Y:S01]  /*337e0*/  @!P3 FMUL R21, R21, 16777216 ;  /* 0x4b8000001515b820 */ /* 0x000fe20000400000 */
[----:B------:R-:W-:Y:S01]  /*337f0*/  @!P3 FMUL R22, R22, 16777216 ;  /* 0x4b8000001616b820 */ /* 0x000fe20000400000 */
[----:B------:R-:W-:Y:S01]  /*33800*/  FSEL R49, R194, R49, P4 ;  /* 0x00000031c2317208 */ /* 0x000fe20002000000 */
[----:B------:R-:W-:Y:S01]  /*33810*/  FMUL R194, R56, 0.25 ;  /* 0x3e80000038c27820 */ /* 0x000fe20000400000 */
[----:B------:R-:W-:Y:S01]  /*33820*/  FSEL R149, R195, R149, P4 ;  /* 0x00000095c3957208 */ /* 0x000fe20002000000 */
[----:B------:R-:W-:Y:S01]  /*33830*/  @!P3 FMUL R177, R177, 16777216 ;  /* 0x4b800000b1b1b820 */ /* 0x000fe20000400000 */
[----:B------:R-:W-:Y:S01]  /*33840*/  FSEL R20, R20, R196, P4 ;  /* 0x000000c414147208 */ /* 0x000fe20002000000 */
[----:B------:R-:W-:Y:S01]  /*33850*/  @!P3 FMUL R179, R179, 16777216 ;  /* 0x4b800000b3b3b820 */ /* 0x000fe20000400000 */
[C---:B------:R-:W-:Y:S01]  /*33860*/  FMUL R195, R3.reuse, R21 ;  /* 0x0000001503c37220 */ /* 0x040fe20000400000 */
[----:B------:R-:W-:Y:S01]  /*33870*/  @!P3 FMUL R28, R28, 16777216 ;  /* 0x4b8000001c1cb820 */ /* 0x000fe20000400000 */
[----:B------:R-:W2:Y:S01]  /*33880*/  LDL.LU R21, [R1+0x68] ;  /* 0x0000680001157983 */ /* 0x000ea20000300800 */
[----:B------:R-:W-:Y:S01]  /*33890*/  FMUL R196, R3, R22 ;  /* 0x0000001603c47220 */ /* 0x000fe20000400000 */
[----:B------:R-:W-:Y:S01]  /*338a0*/  @!P3 FMUL R24, R24, 16777216 ;  /* 0x4b8000001818b820 */ /* 0x000fe20000400000 */
[----:B------:R-:W-:Y:S01]  /*338b0*/  FSEL R56, R194, R56, P4 ;  /* 0x00000038c2387208 */ /* 0x000fe20002000000 */
[----:B------:R-:W3:Y:S01]  /*338c0*/  LDL.LU R22, [R1+0x78] ;  /* 0x0000780001167983 */ /* 0x000ee20000300800 */
[----:B------:R-:W-:Y:S01]  /*338d0*/  FMUL R194, R57, 0.25 ;  /* 0x3e80000039c27820 */ /* 0x000fe20000400000 */
[C---:B------:R-:W-:Y:S01]  /*338e0*/  FMUL R217, R3.reuse, R177 ;  /* 0x000000b103d97220 */ /* 0x040fe20000400000 */
[C---:B------:R-:W-:Y:S01]  /*338f0*/  FMUL R221, R3.reuse, R179 ;  /* 0x000000b303dd7220 */ /* 0x040fe20000400000 */
[----:B------:R-:W4:Y:S01]  /*33900*/  LDL.LU R177, [R1+0x1ec] ;  /* 0x0001ec0001b17983 */ /* 0x000f220000300800 */
[----:B------:R-:W-:Y:S01]  /*33910*/  FMUL R232, R3, R28 ;  /* 0x0000001c03e87220 */ /* 0x000fe20000400000 */
[----:B------:R-:W-:Y:S01]  /*33920*/  @!P3 FMUL R29, R29, 16777216 ;  /* 0x4b8000001d1db820 */ /* 0x000fe20000400000 */
[----:B------:R-:W-:Y:S01]  /*33930*/  FMUL R229, R3, R24 ;  /* 0x0000001803e57220 */ /* 0x000fe20000400000 */
[----:B------:R-:W5:Y:S01]  /*33940*/  LDL.LU R179, [R1+0x1fc] ;  /* 0x0001fc0001b37983 */ /* 0x000f620000300800 */
[----:B------:R-:W-:Y:S01]  /*33950*/  @!P3 FMUL R190, R190, 16777216 ;  /* 0x4b800000bebeb820 */ /* 0x000fe20000400000 */
[----:B------:R-:W-:-:S02]  /*33960*/  @!P3 FMUL R25, R25, 16777216 ;  /* 0x4b8000001919b820 */ /* 0x000fc40000400000 */
[----:B------:R-:W4:Y:S01]  /*33970*/  LDL.LU R28, [R1+0x88] ;  /* 0x00008800011c7983 */ /* 0x000f220000300800 */
[----:B------:R-:W-:Y:S01]  /*33980*/  FSEL R57, R194, R57, P4 ;  /* 0x00000039c2397208 */ /* 0x000fe20002000000 */
[----:B------:R-:W-:Y:S02]  /*33990*/  FMUL R194, R64, 0.25 ;  /* 0x3e80000040c27820 */ /* 0x000fe40000400000 */
[----:B------:R-:W5:Y:S01]  /*339a0*/  LDL.LU R24, [R1+0x6c] ;  /* 0x00006c0001187983 */ /* 0x000f620000300800 */
[C---:B------:R-:W-:Y:S01]  /*339b0*/  FMUL R231, R3.reuse, R190 ;  /* 0x000000be03e77220 */ /* 0x040fe20000400000 */
[C---:B------:R-:W-:Y:S01]  /*339c0*/  FMUL R230, R3.reuse, R29 ;  /* 0x0000001d03e67220 */ /* 0x040fe20000400000 */
[----:B------:R-:W-:Y:S01]  /*339d0*/  @!P3 FMUL R36, R36, 16777216 ;  /* 0x4b8000002424b820 */ /* 0x000fe20000400000 */
[----:B------:R-:W4:Y:S01]  /*339e0*/  LDL.LU R29, [R1+0x8c] ;  /* 0x00008c00011d7983 */ /* 0x000f220000300800 */
[----:B------:R-:W-:Y:S01]  /*339f0*/  FMUL R190, R3, R25 ;  /* 0x0000001903be7220 */ /* 0x000fe20000400000 */
[----:B------:R-:W-:Y:S01]  /*33a00*/  @!P3 FMUL R32, R32, 16777216 ;  /* 0x4b8000002020b820 */ /* 0x000fe20000400000 */
[----:B------:R-:W-:Y:S01]  /*33a10*/  FSEL R64, R194, R64, P4 ;  /* 0x00000040c2407208 */ /* 0x000fe20002000000 */
[----:B------:R-:W4:Y:S01]  /*33a20*/  LDL.LU R25, [R1+0x98] ;  /* 0x0000980001197983 */ /* 0x000f220000300800 */
[----:B------:R-:W-:Y:S01]  /*33a30*/  FMUL R194, R65, 0.25 ;  /* 0x3e80000041c27820 */ /* 0x000fe20000400000 */
[----:B------:R-:W-:Y:S01]  /*33a40*/  @!P3 FMUL R37, R37, 16777216 ;  /* 0x4b8000002525b820 */ /* 0x000fe20000400000 */
[----:B------:R-:W-:Y:S01]  /*33a50*/  @!P3 FMUL R33, R33, 16777216 ;  /* 0x4b8000002121b820 */ /* 0x000fe20000400000 */
[C---:B------:R-:W-:Y:S01]  /*33a60*/  FMUL R242, R3.reuse, R36 ;  /* 0x0000002403f27220 */ /* 0x040fe20000400000 */
[----:B------:R-:W-:Y:S01]  /*33a70*/  @!P3 FMUL R44, R44, 16777216 ;  /* 0x4b8000002c2cb820 */ /* 0x000fe20000400000 */
[----:B------:R-:W4:Y:S01]  /*33a80*/  LDL.LU R36, [R1+0xa8] ;  /* 0x0000a80001247983 */ /* 0x000f220000300800 */
[----:B------:R-:W-:Y:S01]  /*33a90*/  FMUL R238, R3, R32 ;  /* 0x0000002003ee7220 */ /* 0x000fe20000400000 */
[----:B------:R-:W-:Y:S01]  /*33aa0*/  @!P3 FMUL R40, R40, 16777216 ;  /* 0x4b8000002828b820 */ /* 0x000fe20000400000 */
[----:B0-----:R-:W-:Y:S01]  /*33ab0*/  FMUL R4, R204, 0.25 ;  /* 0x3e800000cc047820 */ /* 0x001fe20000400000 */
[----:B------:R-:W4:Y:S01]  /*33ac0*/  LDL.LU R32, [R1+0x9c] ;  /* 0x00009c0001207983 */ /* 0x000f220000300800 */
[----:B------:R-:W-:Y:S01]  /*33ad0*/  FSEL R65, R194, R65, P4 ;  /* 0x00000041c2417208 */ /* 0x000fe20002000000 */
[----:B------:R-:W-:Y:S01]  /*33ae0*/  @!P3 FMUL R45, R45, 16777216 ;  /* 0x4b8000002d2db820 */ /* 0x000fe20000400000 */
[----:B------:R-:W-:Y:S01]  /*33af0*/  FMUL R194, R72, 0.25 ;  /* 0x3e80000048c27820 */ /* 0x000fe20000400000 */
[----:B------:R-:W-:Y:S01]  /*33b00*/  @!P3 FMUL R41, R41, 16777216 ;  /* 0x4b8000002929b820 */ /* 0x000fe20000400000 */
[C---:B------:R-:W-:Y:S01]  /*33b10*/  FMUL R239, R3.reuse, R37 ;  /* 0x0000002503ef7220 */ /* 0x040fe20000400000 */
[----:B------:R-:W-:Y:S01]  /*33b20*/  @!P3 FMUL R160, R160, 16777216 ;  /* 0x4b800000a0a0b820 */ /* 0x000fe20000400000 */
[----:B------:R-:W-:Y:S01]  /*33b30*/  @!P3 FMUL R52, R52, 16777216 ;  /* 0x4b8000003434b820 */ /* 0x000fe20000400000 */
[----:B------:R-:W4:Y:S01]  /*33b40*/  LDL.LU R37, [R1+0xac] ;  /* 0x0000ac0001257983 */ /* 0x000f220000300800 */
[C---:B------:R-:W-:Y:S01]  /*33b50*/  FMUL R236, R3.reuse, R33 ;  /* 0x0000002103ec7220 */ /* 0x040fe20000400000 */
[----:B------:R-:W-:Y:S01]  /*33b60*/  @!P3 FMUL R48, R48, 16777216 ;  /* 0x4b8000003030b820 */ /* 0x000fe20000400000 */
[----:B------:R-:W-:Y:S01]  /*33b70*/  FMUL R243, R3, R44 ;  /* 0x0000002c03f37220 */ /* 0x000fe20000400000 */
[----:B------:R-:W4:Y:S01]  /*33b80*/  LDL.LU R33, [R1+0xb8] ;  /* 0x0000b80001217983 */ /* 0x000f220000300800 */
[----:B------:R-:W-:Y:S01]  /*33b90*/  @!P3 FMUL R53, R53, 16777216 ;  /* 0x4b8000003535b820 */ /* 0x000fe20000400000 */
[----:B------:R-:W-:Y:S01]  /*33ba0*/  FMUL R240, R3, R40 ;  /* 0x0000002803f07220 */ /* 0x000fe20000400000 */
[----:B------:R-:W-:Y:S01]  /*33bb0*/  FSEL R4, R4, R204, P4 ;  /* 0x000000cc04047208 */ /* 0x000fe20002000000 */
[----:B------:R-:W4:Y:S01]  /*33bc0*/  LDL.LU R44, [R1+0xe8] ;  /* 0x0000e800012c7983 */ /* 0x000f220000300800 */
[----:B------:R-:W-:Y:S01]  /*33bd0*/  @!P3 FMUL R49, R49, 16777216 ;  /* 0x4b8000003131b820 */ /* 0x000fe20000400000 */
[C---:B------:R-:W-:Y:S01]  /*33be0*/  FMUL R241, R3.reuse, R45 ;  /* 0x0000002d03f17220 */ /* 0x040fe20000400000 */
[----:B------:R-:W-:Y:S01]  /*33bf0*/  FSEL R72, R194, R72, P4 ;  /* 0x00000048c2487208 */ /* 0x000fe20002000000 */
[----:B------:R-:W4:Y:S01]  /*33c00*/  LDL.LU R40, [R1+0xc8] ;  /* 0x0000c80001287983 */ /* 0x000f220000300800 */
[----:B------:R-:W-:Y:S01]  /*33c10*/  @!P3 FMUL R172, R172, 16777216 ;  /* 0x4b800000acacb820 */ /* 0x000fe20000400000 */
[----:B------:R-:W-:Y:S01]  /*33c20*/  @!P3 FMUL R60, R60, 16777216 ;  /* 0x4b8000003c3cb820 */ /* 0x000fe20000400000 */
[C---:B------:R-:W-:Y:S01]  /*33c30*/  FMUL R204, R3.reuse, R160 ;  /* 0x000000a003cc7220 */ /* 0x040fe20000400000 */
[----:B------:R-:W4:Y:S01]  /*33c40*/  LDL.LU R45, [R1+0xec] ;  /* 0x0000ec00012d7983 */ /* 0x000f220000300800 */
[----:B------:R-:W-:Y:S01]  /*33c50*/  FMUL R237, R3, R41 ;  /* 0x0000002903ed7220 */ /* 0x000fe20000400000 */
[----:B------:R-:W-:Y:S01]  /*33c60*/  FMUL R194, R73, 0.25 ;  /* 0x3e80000049c27820 */ /* 0x000fe20000400000 */
[----:B------:R-:W-:Y:S01]  /*33c70*/  @!P3 FMUL R56, R56, 16777216 ;  /* 0x4b8000003838b820 */ /* 0x000fe20000400000 */
[----:B------:R-:W4:Y:S01]  /*33c80*/  LDL.LU R41, [R1+0xcc] ;  /* 0x0000cc0001297983 */ /* 0x000f220000300800 */
[----:B------:R-:W-:Y:S01]  /*33c90*/  FMUL R160, R3, R52 ;  /* 0x0000003403a07220 */ /* 0x000fe20000400000 */
[----:B------:R-:W-:Y:S01]  /*33ca0*/  @!P3 FMUL R61, R61, 16777216 ;  /* 0x4b8000003d3db820 */ /* 0x000fe20000400000 */
[----:B------:R-:W-:Y:S01]  /*33cb0*/  FMUL R249, R3, R48 ;  /* 0x0000003003f97220 */ /* 0x000fe20000400000 */
[----:B------:R-:W4:Y:S01]  /*33cc0*/  LDL.LU R52, [R1+0x128] ;  /* 0x0001280001347983 */ /* 0x000f220000300800 */
[----:B------:R-:W-:Y:S01]  /*33cd0*/  @!P3 FMUL R57, R57, 16777216 ;  /* 0x4b8000003939b820 */ /* 0x000fe20000400000 */
[C---:B------:R-:W-:Y:S01]  /*33ce0*/  FMUL R250, R3.reuse, R53 ;  /* 0x0000003503fa7220 */ /* 0x040fe20000400000 */
[----:B------:R-:W-:Y:S01]  /*33cf0*/  @!P3 FMUL R182, R182, 16777216 ;  /* 0x4b800000b6b6b820 */ /* 0x000fe20000400000 */
[----:B------:R-:W4:Y:S01]  /*33d00*/  LDL.LU R48, [R1+0x108] ;  /* 0x0001080001307983 */ /* 0x000f220000300800 */
[----:B------:R-:W-:Y:S01]  /*33d10*/  @!P3 FMUL R68, R68, 16777216 ;  /* 0x4b8000004444b820 */ /* 0x000fe20000400000 */
[C---:B------:R-:W-:Y:S01]  /*33d20*/  FMUL R214, R3.reuse, R172 ;  /* 0x000000ac03d67220 */ /* 0x040fe20000400000 */
[----:B------:R-:W-:Y:S01]  /*33d30*/  FMUL R247, R3, R49 ;  /* 0x0000003103f77220 */ /* 0x000fe20000400000 */
[----:B------:R-:W4:Y:S01]  /*33d40*/  LDL.LU R53, [R1+0x12c] ;  /* 0x00012c0001357983 */ /* 0x000f220000300800 */
[----:B------:R-:W-:Y:S01]  /*33d50*/  @!P3 FMUL R169, R169, 16777216 ;  /* 0x4b800000a9a9b820 */ /* 0x000fe20000400000 */
[----:B------:R-:W-:Y:S01]  /*33d60*/  @!P3 FMUL R64, R64, 16777216 ;  /* 0x4b8000004040b820 */ /* 0x000fe20000400000 */
[C---:B------:R-:W-:Y:S01]  /*33d70*/  FMUL R172, R3.reuse, R60 ;  /* 0x0000003c03ac7220 */ /* 0x040fe20000400000 */
[----:B------:R-:W4:Y:S01]  /*33d80*/  LDL.LU R49, [R1+0x10c] ;  /* 0x00010c0001317983 */ /* 0x000f220000300800 */
[----:B------:R-:W-:Y:S01]  /*33d90*/  FSEL R73, R194, R73, P4 ;  /* 0x00000049c2497208 */ /* 0x000fe20002000000 */
[C---:B------:R-:W-:Y:S01]  /*33da0*/  FMUL R251, R3.reuse, R56 ;  /* 0x0000003803fb7220 */ /* 0x040fe20000400000 */
[----:B------:R-:W-:Y:S01]  /*33db0*/  FMUL R194, R80, 0.25 ;  /* 0x3e80000050c27820 */ /* 0x000fe20000400000 */
[----:B------:R-:W4:Y:S01]  /*33dc0*/  LDL.LU R60, [R1+0x1e8] ;  /* 0x0001e800013c7983 */ /* 0x000f220000300800 */
[C---:B------:R-:W-:Y:S01]  /*33dd0*/  FMUL R252, R3.reuse, R61 ;  /* 0x0000003d03fc7220 */ /* 0x040fe20000400000 */
[C---:B------:R-:W-:Y:S01]  /*33de0*/  FMUL R228, R3.reuse, R182 ;  /* 0x000000b603e47220 */ /* 0x040fe20000400000 */
[C---:B------:R-:W-:Y:S01]  /*33df0*/  FMUL R248, R3.reuse, R57 ;  /* 0x0000003903f87220 */ /* 0x040fe20000400000 */
[----:B------:R-:W4:Y:S01]  /*33e00*/  LDL.LU R56, [R1+0x148] ;  /* 0x0001480001387983 */ /* 0x000f220000300800 */
[C---:B------:R-:W-:Y:S01]  /*33e10*/  FMUL R209, R3.reuse, R169 ;  /* 0x000000a903d17220 */ /* 0x040fe20000400000 */
[----:B------:R-:W-:-:S02]  /*33e20*/  FMUL R182, R3, R68 ;  /* 0x0000004403b67220 */ /* 0x000fc40000400000 */
[----:B------:R-:W4:Y:S01]  /*33e30*/  LDL.LU R61, [R1+0x1f8] ;  /* 0x0001f800013d7983 */ /* 0x000f220000300800 */
[----:B------:R-:W-:Y:S01]  /*33e40*/  FMUL R169, R3, R64 ;  /* 0x0000004003a97220 */ /* 0x000fe20000400000 */
[----:B------:R-:W-:Y:S02]  /*33e50*/  @!P3 FMUL R65, R65, 16777216 ;  /* 0x4b8000004141b820 */ /* 0x000fe40000400000 */
[----:B------:R-:W4:Y:S01]  /*33e60*/  LDL.LU R57, [R1+0x14c] ;  /* 0x00014c0001397983 */ /* 0x000f220000300800 */
[----:B------:R-:W-:Y:S01]  /*33e70*/  FSEL R80, R194, R80, P4 ;  /* 0x00000050c2507208 */ /* 0x000fe20002000000 */
[----:B------:R-:W-:Y:S02]  /*33e80*/  @!P3 FMUL R163, R163, 16777216 ;  /* 0x4b800000a3a3b820 */ /* 0x000fe40000400000 */
[----:B------:R-:W4:Y:S01]  /*33e90*/  LDL.LU R68, [R1+0x7c] ;  /* 0x00007c0001447983 */ /* 0x000f220000300800 */
[----:B------:R-:W-:Y:S01]  /*33ea0*/  @!P3 FMUL R76, R76, 16777216 ;  /* 0x4b8000004c4cb820 */ /* 0x000fe20000400000 */
[----:B------:R-:W-:-:S02]  /*33eb0*/  @!P3 FMUL R167, R167, 16777216 ;  /* 0x4b800000a7a7b820 */ /* 0x000fc40000400000 */
[----:B------:R-:W4:Y:S01]  /*33ec0*/  LDL.LU R64, [R1+0xd8] ;  /* 0x0000d80001407983 */ /* 0x000f220000300800 */
[----:B------:R-:W-:Y:S01]  /*33ed0*/  @!P3 FMUL R72, R72, 16777216 ;  /* 0x4b8000004848b820 */ /* 0x000fe20000400000 */
[----:B------:R-:W-:Y:S01]  /*33ee0*/  @!P3 FMUL R77, R77, 16777216 ;  /* 0x4b8000004d4db820 */ /* 0x000fe20000400000 */
[----:B------:R-:W-:Y:S01]  /*33ef0*/  FMUL R18, R198, 0.25 ;  /* 0x3e800000c6127820 */ /* 0x000fe20000400000 */
[----:B------:R-:W-:Y:S01]  /*33f00*/  @!P3 FMUL R73, R73, 16777216 ;  /* 0x4b8000004949b820 */ /* 0x000fe20000400000 */
[----:B------:R-:W-:Y:S01]  /*33f10*/  @!P3 FMUL R84, R84, 16777216 ;  /* 0x4b8000005454b820 */ /* 0x000fe20000400000 */
[C---:B------:R-:W-:Y:S01]  /*33f20*/  FMUL R205, R3.reuse, R163 ;  /* 0x000000a303cd7220 */ /* 0x040fe20000400000 */
[C---:B------:R-:W-:Y:S01]  /*33f30*/  FMUL R13, R3.reuse, R65 ;  /* 0x00000041030d7220 */ /* 0x040fe20000400000 */
[----:B------:R-:W-:Y:S01]  /*33f40*/  @!P3 FMUL R156, R156, 16777216 ;  /* 0x4b8000009c9cb820 */ /* 0x000fe20000400000 */
[----:B------:R-:W-:Y:S01]  /*33f50*/  @!P3 FMUL R80, R80, 16777216 ;  /* 0x4b8000005050b820 */ /* 0x000fe20000400000 */
[C---:B------:R-:W-:Y:S01]  /*33f60*/  FMUL R211, R3.reuse, R167 ;  /* 0x000000a703d37220 */ /* 0x040fe20000400000 */
[----:B------:R-:W4:Y:S01]  /*33f70*/  LDL.LU R65, [R1+0xbc] ;  /* 0x0000bc0001417983 */ /* 0x000f220000300800 */
[C---:B------:R-:W-:Y:S01]  /*33f80*/  FMUL R163, R3.reuse, R76 ;  /* 0x0000004c03a37220 */ /* 0x040fe20000400000 */
[C---:B------:R-:W-:Y:S01]  /*33f90*/  FMUL R167, R3.reuse, R72 ;  /* 0x0000004803a77220 */ /* 0x040fe20000400000 */
[C---:B------:R-:W-:Y:S01]  /*33fa0*/  FMUL R23, R3.reuse, R77 ;  /* 0x0000004d03177220 */ /* 0x040fe20000400000 */
[----:B------:R-:W4:Y:S01]  /*33fb0*/  LDL.LU R76, [R1+0x188] ;  /* 0x00018800014c7983 */ /* 0x000f220000300800 */
[----:B------:R-:W-:Y:S01]  /*33fc0*/  FSEL R18, R18, R198, P4 ;  /* 0x000000c612127208 */ /* 0x000fe20002000000 */
[----:B------:R-:W-:-:S02]  /*33fd0*/  FMUL R152, R3, R73 ;  /* 0x0000004903987220 */ /* 0x000fc40000400000 */
[----:B------:R-:W4:Y:S01]  /*33fe0*/  LDL.LU R72, [R1+0x168] ;  /* 0x0001680001487983 */ /* 0x000f220000300800 */
[C---:B------:R-:W-:Y:S01]  /*33ff0*/  FMUL R198, R3.reuse, R156 ;  /* 0x0000009c03c67220 */ /* 0x040fe20000400000 */
[C---:B------:R-:W-:Y:S02]  /*34000*/  FMUL R9, R3.reuse, R84 ;  /* 0x0000005403097220 */ /* 0x040fe40000400000 */
[----:B------:R-:W4:Y:S01]  /*34010*/  LDL.LU R77, [R1+0x18c] ;  /* 0x00018c00014d7983 */ /* 0x000f220000300800 */
[----:B------:R-:W-:-:S03]  /*34020*/  FMUL R156, R3, R80 ;  /* 0x00000050039c7220 */ /* 0x000fc60000400000 */
[----:B------:R-:W4:Y:S01]  /*34030*/  LDL.LU R73, [R1+0x16c] ;  /* 0x00016c0001497983 */ /* 0x000f220000300800 */
[----:B------:R-:W-:-:S03]  /*34040*/  FMUL R194, R81, 0.25 ;  /* 0x3e80000051c27820 */ /* 0x000fc60000400000 */
[----:B------:R-:W4:Y:S04]  /*34050*/  LDL.LU R84, [R1+0x118] ;  /* 0x0001180001547983 */ /* 0x000f280000300800 */
[----:B------:R-:W4:Y:S01]  /*34060*/  LDL.LU R80, [R1+0xf8] ;  /* 0x0000f80001507983 */ /* 0x000f220000300800 */
[----:B------:R-:W-:Y:S01]  /*34070*/  FSEL R81, R194, R81, P4 ;  /* 0x00000051c2517208 */ /* 0x000fe20002000000 */
[----:B------:R-:W-:Y:S01]  /*34080*/  FMUL R194, R88, 0.25 ;  /* 0x3e80000058c27820 */ /* 0x000fe20000400000 */
[----:B------:R-:W-:Y:S01]  /*34090*/  @!P3 FMUL R173, R173, 16777216 ;  /* 0x4b800000adadb820 */ /* 0x000fe20000400000 */
[----:B------:R-:W-:-:S03]  /*340a0*/  @!P3 FMUL R85, R85, 16777216 ;  /* 0x4b8000005555b820 */ /* 0x000fc60000400000 */
[----:B------:R-:W-:Y:S01]  /*340b0*/  FSEL R88, R194, R88, P4 ;  /* 0x00000058c2587208 */ /* 0x000fe20002000000 */
        /* <DEDUP_REMOVED lines=8> */
[C---:B------:R-:W-:Y:S01]  /*34140*/  FMUL R164, R3.reuse, R81 ;  /* 0x0000005103a47220 */ /* 0x040fe20000400000 */
[----:B------:R-:W4:Y:S01]  /*34150*/  LDL.LU R85, [R1+0xfc] ;  /* 0x0000fc0001557983 */ /* 0x000f220000300800 */
[C---:B------:R-:W-:Y:S01]  /*34160*/  FMUL R219, R3.reuse, R175 ;  /* 0x000000af03db7220 */ /* 0x040fe20000400000 */
[C---:B------:R-:W-:Y:S01]  /*34170*/  FMUL R10, R3.reuse, R92 ;  /* 0x0000005c030a7220 */ /* 0x040fe20000400000 */
[----:B------:R-:W-:Y:S01]  /*34180*/  FMUL R175, R3, R88 ;  /* 0x0000005803af7220 */ /* 0x000fe20000400000 */
        /* <DEDUP_REMOVED lines=14> */
[----:B------:R-:W-:Y:S01]  /*34270*/  @!P3 FMUL R96, R96, 16777216 ;  /* 0x4b8000006060b820 */ /* 0x000fe20000400000 */
[----:B------:R-:W-:Y:S01]  /*34280*/  FMUL R223, R3, R174 ;  /* 0x000000ae03df7220 */ /* 0x000fe20000400000 */
[----:B------:R-:W-:Y:S01]  /*34290*/  FMUL R194, R97, 0.25 ;  /* 0x3e80000061c27820 */ /* 0x000fe20000400000 */
[C---:B------:R-:W-:Y:S01]  /*342a0*/  FMUL R224, R3.reuse, R178 ;  /* 0x000000b203e07220 */ /* 0x040fe20000400000 */
[C---:B------:R-:W-:Y:S01]  /*342b0*/  FMUL R174, R3.reuse, R93 ;  /* 0x0000005d03ae7220 */ /* 0x040fe20000400000 */
[C---:B------:R-:W-:Y:S01]  /*342c0*/  FMUL R207, R3.reuse, R158 ;  /* 0x0000009e03cf7220 */ /* 0x040fe20000400000 */
[----:B------:R-:W4:Y:S01]  /*342d0*/  LDL.LU R93, [R1+0x13c] ;  /* 0x00013c00015d7983 */ /* 0x000f220000300800 */
[C---:B------:R-:W-:Y:S01]  /*342e0*/  FMUL R178, R3.reuse, R89 ;  /* 0x0000005903b27220 */ /* 0x040fe20000400000 */
[C---:B------:R-:W-:Y:S01]  /*342f0*/  FMUL R226, R3.reuse, R183 ;  /* 0x000000b703e27220 */ /* 0x040fe20000400000 */
[C---:B------:R-:W-:Y:S01]  /*34300*/  FMUL R158, R3.reuse, R100 ;  /* 0x00000064039e7220 */ /* 0x040fe20000400000 */
[----:B------:R-:W4:Y:S01]  /*34310*/  LDL.LU R89, [R1+0x11c] ;  /* 0x00011c0001597983 */ /* 0x000f220000300800 */
[----:B------:R-:W-:Y:S01]  /*34320*/  FMUL R183, R3, R96 ;  /* 0x0000006003b77220 */ /* 0x000fe20000400000 */
[----:B------:R-:W-:-:S02]  /*34330*/  FSEL R97, R194, R97, P4 ;  /* 0x00000061c2617208 */ /* 0x000fc40002000000 */
[----:B------:R-:W4:Y:S01]  /*34340*/  LDL.LU R100, [R1+0x198] ;  /* 0x0001980001647983 */ /* 0x000f220000300800 */
[----:B------:R-:W-:-:S03]  /*34350*/  FMUL R194, R104, 0.25 ;  /* 0x3e80000068c27820 */ /* 0x000fc60000400000 */
[----:B------:R-:W4:Y:S02]  /*34360*/  LDL.LU R96, [R1+0x178] ;  /* 0x0001780001607983 */ /* 0x000f240000300800 */
[----:B------:R-:W-:Y:S01]  /*34370*/  FSEL R104, R194, R104, P4 ;  /* 0x00000068c2687208 */ /* 0x000fe20002000000 */
[----:B------:R-:W-:Y:S01]  /*34380*/  FMUL R194, R105, 0.25 ;  /* 0x3e80000069c27820 */ /* 0x000fe20000400000 */
[----:B------:R-:W-:Y:S01]  /*34390*/  @!P3 FMUL R176, R176, 16777216 ;  /* 0x4b800000b0b0b820 */ /* 0x000fe20000400000 */
[----:B------:R-:W-:-:S03]  /*343a0*/  @!P3 FMUL R101, R101, 16777216 ;  /* 0x4b8000006565b820 */ /* 0x000fc60000400000 */
[----:B------:R-:W-:Y:S01]  /*343b0*/  FSEL R105, R194, R105, P4 ;  /* 0x00000069c2697208 */ /* 0x000fe20002000000 */
[----:B------:R-:W-:Y:S01]  /*343c0*/  FMUL R194, R112, 0.25 ;  /* 0x3e80000070c27820 */ /* 0x000fe20000400000 */
[----:B------:R-:W-:Y:S01]  /*343d0*/  @!P3 FMUL R97, R97, 16777216 ;  /* 0x4b8000006161b820 */ /* 0x000fe20000400000 */
[----:B------:R-:W-:Y:S01]  /*343e0*/  @!P3 FMUL R69, R69, 16777216 ;  /* 0x4b8000004545b820 */ /* 0x000fe20000400000 */
[----:B------:R-:W-:Y:S01]  /*343f0*/  @!P3 FMUL R108, R108, 16777216 ;  /* 0x4b8000006c6cb820 */ /* 0x000fe20000400000 */
[----:B------:R-:W-:Y:S01]  /*34400*/  @!P3 FMUL R184, R184, 16777216 ;  /* 0x4b800000b8b8b820 */ /* 0x000fe20000400000 */
[----:B------:R-:W-:Y:S01]  /*34410*/  @!P3 FMUL R104, R104, 16777216 ;  /* 0x4b8000006868b820 */ /* 0x000fe20000400000 */
[----:B------:R-:W-:Y:S01]  /*34420*/  FMUL R7, R201, 0.25 ;  /* 0x3e800000c9077820 */ /* 0x000fe20000400000 */
[----:B------:R-:W-:Y:S01]  /*34430*/  FSEL R112, R194, R112, P4 ;  /* 0x00000070c2707208 */ /* 0x000fe20002000000 */
[C---:B------:R-:W-:Y:S01]  /*34440*/  FMUL R220, R3.reuse, R176 ;  /* 0x000000b003dc7220 */ /* 0x040fe20000400000 */
[----:B------:R-:W-:Y:S01]  /*34450*/  FMUL R176, R3, R101 ;  /* 0x0000006503b07220 */ /* 0x000fe20000400000 */
[----:B------:R-:W-:Y:S01]  /*34460*/  @!P3 FMUL R161, R161, 16777216 ;  /* 0x4b800000a1a1b820 */ /* 0x000fe20000400000 */
[----:B------:R-:W-:Y:S01]  /*34470*/  @!P3 FMUL R109, R109, 16777216 ;  /* 0x4b8000006d6db820 */ /* 0x000fe20000400000 */
[C---:B------:R-:W-:Y:S01]  /*34480*/  FMUL R12, R3.reuse, R69 ;  /* 0x00000045030c7220 */ /* 0x040fe20000400000 */
[----:B------:R-:W4:Y:S01]  /*34490*/  LDL.LU R101, [R1+0x17c] ;  /* 0x00017c0001657983 */ /* 0x000f220000300800 */
[----:B------:R-:W-:Y:S01]  /*344a0*/  FMUL R11, R3, R97 ;  /* 0x00000061030b7220 */ /* 0x000fe20000400000 */
[----:B------:R-:W-:Y:S01]  /*344b0*/  FMUL R19, R197, 0.25 ;  /* 0x3e800000c5137820 */ /* 0x000fe20000400000 */
[----:B------:R-:W-:Y:S01]  /*344c0*/  @!P3 FMUL R170, R170, 16777216 ;  /* 0x4b800000aaaab820 */ /* 0x000fe20000400000 */
[----:B------:R-:W-:Y:S01]  /*344d0*/  @!P3 FMUL R105, R105, 16777216 ;  /* 0x4b8000006969b820 */ /* 0x000fe20000400000 */
[C---:B------:R-:W-:Y:S01]  /*344e0*/  FMUL R227, R3.reuse, R184 ;  /* 0x000000b803e37220 */ /* 0x040fe20000400000 */
[----:B------:R-:W4:Y:S01]  /*344f0*/  LDL.LU R97, [R1+0x15c] ;  /* 0x00015c0001617983 */ /* 0x000f220000300800 */
[C---:B------:R-:W-:Y:S01]  /*34500*/  FMUL R69, R3.reuse, R108 ;  /* 0x0000006c03457220 */ /* 0x040fe20000400000 */
[----:B------:R-:W-:Y:S01]  /*34510*/  @!P3 FMUL R180, R180, 16777216 ;  /* 0x4b800000b4b4b820 */ /* 0x000fe20000400000 */
[----:B------:R-:W-:Y:S01]  /*34520*/  @!P3 FMUL R116, R116, 16777216 ;  /* 0x4b8000007474b820 */ /* 0x000fe20000400000 */
[----:B------:R-:W4:Y:S01]  /*34530*/  LDL.LU R108, [R1+0x1a8] ;  /* 0x0001a800016c7983 */ /* 0x000f220000300800 */
[----:B------:R-:W-:Y:S01]  /*34540*/  FMUL R184, R3, R104 ;  /* 0x0000006803b87220 */ /* 0x000fe20000400000 */
[----:B------:R-:W-:Y:S01]  /*34550*/  FSEL R7, R7, R201, P4 ;  /* 0x000000c907077208 */ /* 0x000fe20002000000 */
[----:B------:R-:W-:Y:S01]  /*34560*/  @!P3 FMUL R155, R155, 16777216 ;  /* 0x4b8000009b9bb820 */ /* 0x000fe20000400000 */
[----:B------:R-:W-:Y:S01]  /*34570*/  @!P3 FMUL R112, R112, 16777216 ;  /* 0x4b8000007070b820 */ /* 0x000fe20000400000 */
[----:B------:R-:W4:Y:S01]  /*34580*/  LDL.LU R104, [R1+0x1b8] ;  /* 0x0001b80001687983 */ /* 0x000f220000300800 */
[C---:B------:R-:W-:Y:S01]  /*34590*/  FMUL R201, R3.reuse, R161 ;  /* 0x000000a103c97220 */ /* 0x040fe20000400000 */
[C---:B------:R-:W-:Y:S01]  /*345a0*/  FMUL R216, R3.reuse, R170 ;  /* 0x000000aa03d87220 */ /* 0x040fe20000400000 */
[----:B------:R-:W-:Y:S01]  /*345b0*/  FMUL R161, R3, R109 ;  /* 0x0000006d03a17220 */ /* 0x000fe20000400000 */
[----:B------:R-:W-:Y:S01]  /*345c0*/  FSEL R19, R19, R197, P4 ;  /* 0x000000c513137208 */ /* 0x000fe20002000000 */
[C---:B------:R-:W-:Y:S01]  /*345d0*/  FMUL R222, R3.reuse, R180 ;  /* 0x000000b403de7220 */ /* 0x040fe20000400000 */
[----:B------:R-:W4:Y:S01]  /*345e0*/  LDL.LU R109, [R1+0x1ac] ;  /* 0x0001ac00016d7983 */ /* 0x000f220000300800 */
[C---:B------:R-:W-:Y:S01]  /*345f0*/  FMUL R170, R3.reuse, R105 ;  /* 0x0000006903aa7220 */ /* 0x040fe20000400000 */
[C---:B------:R-:W-:Y:S01]  /*34600*/  FMUL R197, R3.reuse, R155 ;  /* 0x0000009b03c57220 */ /* 0x040fe20000400000 */
[C---:B------:R-:W-:Y:S01]  /*34610*/  FMUL R180, R3.reuse, R116 ;  /* 0x0000007403b47220 */ /* 0x040fe20000400000 */
[----:B------:R-:W4:Y:S01]  /*34620*/  LDL.LU R105, [R1+0x19c] ;  /* 0x00019c0001697983 */ /* 0x000f220000300800 */
[----:B------:R-:W-:-:S03]  /*34630*/  FMUL R155, R3, R112 ;  /* 0x00000070039b7220 */ /* 0x000fc60000400000 */
[----:B------:R-:W4:Y:S04]  /*34640*/  LDL.LU R116, [R1+0x1c8] ;  /* 0x0001c80001747983 */ /* 0x000f280000300800 */
[----:B------:R-:W4:Y:S01]  /*34650*/  LDL.LU R112, [R1+0x1bc] ;  /* 0x0001bc0001707983 */ /* 0x000f220000300800 */
[----:B------:R-:W-:Y:S01]  /*34660*/  @!P3 FMUL R162, R162, 16777216 ;  /* 0x4b800000a2a2b820 */ /* 0x000fe20000400000 */
[----:B------:R-:W-:-:S03]  /*34670*/  @!P3 FMUL R117, R117, 16777216 ;  /* 0x4b8000007575b820 */ /* 0x000fc60000400000 */
[C---:B------:R-:W-:Y:S01]  /*34680*/  FMUL R208, R3.reuse, R162 ;  /* 0x000000a203d07220 */ /* 0x040fe20000400000 */
[----:B------:R-:W-:Y:S02]  /*34690*/  FMUL R162, R3, R117 ;  /* 0x0000007503a27220 */ /* 0x000fe40000400000 */
[----:B------:R-:W4:Y:S01]  /*346a0*/  LDL.LU R117, [R1+0x1cc] ;  /* 0x0001cc0001757983 */ /* 0x000f220000300800 */
        /* <DEDUP_REMOVED lines=15> */
[----:B------:R-:W-:Y:S01]  /*347a0*/  FMUL R5, R203, 0.25 ;  /* 0x3e800000cb057820 */ /* 0x000fe20000400000 */
[----:B------:R-:W-:Y:S01]  /*347b0*/  FMUL R6, R202, 0.25 ;  /* 0x3e800000ca067820 */ /* 0x000fe20000400000 */
[----:B------:R-:W-:Y:S01]  /*347c0*/  FMUL R16, R200, 0.25 ;  /* 0x3e800000c8107820 */ /* 0x000fe20000400000 */
[----:B------:R-:W-:Y:S01]  /*347d0*/  FMUL R17, R199, 0.25 ;  /* 0x3e800000c7117820 */ /* 0x000fe20000400000 */
[----:B------:R-:W-:Y:S01]  /*347e0*/  FSEL R144, R194, R144, P4 ;  /* 0x00000090c2907208 */ /* 0x000fe20002000000 */
[----:B------:R-:W-:Y:S01]  /*347f0*/  FMUL R194, R145, 0.25 ;  /* 0x3e80000091c27820 */ /* 0x000fe20000400000 */
[----:B------:R-:W-:Y:S02]  /*34800*/  FSEL R5, R5, R203, P4 ;  /* 0x000000cb05057208 */ /* 0x000fe40002000000 */
        /* <DEDUP_REMOVED lines=89> */
[----:B------:R-:W-:Y:S01]  /*34da0*/  FMUL R233, R3, R145 ;  /* 0x0000009103e97220 */ /* 0x000fe20000400000 */
[----:B---3--:R-:W-:Y:S01]  /*34db0*/  FMUL R3, R22, 0.25 ;  /* 0x3e80000016037820 */ /* 0x008fe20000400000 */
[----:B--2---:R-:W-:Y:S01]  /*34dc0*/  FMUL R20, R21, 0.25 ;  /* 0x3e80000015147820 */ /* 0x004fe20000400000 */
[----:B------:R-:W2:Y:S03]  /*34dd0*/  LDL.LU R113, [R1+0x1d8] ;  /* 0x0001d80001717983 */ /* 0x000ea60000300800 */
[----:B------:R-:W-:Y:S01]  /*34de0*/  FSEL R3, R3, R22, P1 ;  /* 0x0000001603037208 */ /* 0x000fe20000800000 */
[----:B-----5:R-:W-:Y:S01]  /*34df0*/  FMUL R22, R24, 0.25 ;  /* 0x3e80000018167820 */ /* 0x020fe20000400000 */
[----:B----4-:R-:W-:Y:S01]  /*34e00*/  FMUL R120, R60, 0.25 ;  /* 0x3e8000003c787820 */ /* 0x010fe20000400000 */
[----:B------:R-:W-:Y:S01]  /*34e10*/  FSEL R20, R20, R21, P1 ;  /* 0x0000001514147208 */ /* 0x000fe20000800000 */
[----:B------:R-:W-:Y:S01]  /*34e20*/  FMUL R137, R66, 0.25 ;  /* 0x3e80000042897820 */ /* 0x000fe20000400000 */
[----:B------:R-:W-:Y:S01]  /*34e30*/  FMUL R144, R78, 0.25 ;  /* 0x3e8000004e907820 */ /* 0x000fe20000400000 */
        /* <DEDUP_REMOVED lines=8> */
[----:B------:R-:W-:Y:S01]  /*34ec0*/  FMUL R136, R70, 0.25 ;  /* 0x3e80000046887820 */ /* 0x000fe20000400000 */
[----:B------:R-:W-:Y:S01]  /*34ed0*/  FMUL R148, R79, 0.25 ;  /* 0x3e8000004f947820 */ /* 0x000fe20000400000 */
[----:B------:R-:W-:Y:S01]  /*34ee0*/  IMAD.MOV.U32 R132, RZ, RZ, R156 ;  /* 0x000000ffff847224 */ /* 0x000fe200078e009c */
[----:B------:R-:W-:-:S02]  /*34ef0*/  MOV R128, R155 ;  /* 0x0000009b00807202 */ /* 0x000fc40000000f00 */
[----:B------:R-:W-:Y:S01]  /*34f00*/  MOV R129, R154 ;  /* 0x0000009a00817202 */ /* 0x000fe20000000f00 */
[----:B------:R-:W-:Y:S01]  /*34f10*/  FMUL R141, R67, 0.25 ;  /* 0x3e800000438d7820 */ /* 0x000fe20000400000 */
[----:B------:R-:W-:Y:S01]  /*34f20*/  FSEL R25, R25, R32, P1 ;  /* 0x0000002019197208 */ /* 0x000fe20000800000 */
[----:B------:R-:W-:Y:S01]  /*34f30*/  FMUL R32, R36, 0.25 ;  /* 0x3e80000024207820 */ /* 0x000fe20000400000 */
[----:B------:R-:W-:Y:S01]  /*34f40*/  FMUL R140, R71, 0.25 ;  /* 0x3e800000478c7820 */ /* 0x000fe20000400000 */
[----:B------:R-:W-:Y:S01]  /*34f50*/  FMUL R125, R62, 0.25 ;  /* 0x3e8000003e7d7820 */ /* 0x000fe20000400000 */
[----:B------:R-:W3:Y:S02]  /*34f60*/  LDL.LU R124, [R1+0x1dc] ;  /* 0x0001dc00017c7983 */ /* 0x000ee40000300800 */
        /* <DEDUP_REMOVED lines=59> */
[----:B------:R-:W-:Y:S01]  /*35320*/  FSEL R42, R60, R42, P1 ;  /* 0x0000002a3c2a7208 */ /* 0x000fe20000800000 */
[----:B------:R-:W-:Y:S01]  /*35330*/  FMUL R60, R43, 0.25 ;  /* 0x3e8000002b3c7820 */ /* 0x000fe20000400000 */
[----:B------:R-:W-:-:S02]  /*35340*/  FSEL R21, R21, R68, P1 ;  /* 0x0000004415157208 */ /* 0x000fc40000800000 */
[----:B------:R-:W-:Y:S01]  /*35350*/  FSEL R39, R61, R39, P1 ;  /* 0x000000273d277208 */ /* 0x000fe20000800000 */
[----:B------:R-:W-:Y:S01]  /*35360*/  FMUL R61, R46, 0.25 ;  /* 0x3e8000002e3d7820 */ /* 0x000fe20000400000 */
[----:B------:R-:W-:Y:S01]  /*35370*/  FMUL R68, R28, 0.25 ;  /* 0x3e8000001c447820 */ /* 0x000fe20000400000 */
[----:B------:R-:W-:Y:S01]  /*35380*/  FSEL R43, R60, R43, P1 ;  /* 0x0000002b3c2b7208 */ /* 0x000fe20000800000 */
[----:B------:R-:W-:Y:S02]  /*35390*/  FMUL R60, R50, 0.25 ;  /* 0x3e800000323c7820 */ /* 0x000fe40000400000 */
[----:B------:R-:W-:Y:S01]  /*353a0*/  FSEL R46, R61, R46, P1 ;  /* 0x0000002e3d2e7208 */ /* 0x000fe20000800000 */
[----:B------:R-:W-:Y:S01]  /*353b0*/  FMUL R61, R47, 0.25 ;  /* 0x3e8000002f3d7820 */ /* 0x000fe20000400000 */
        /* <DEDUP_REMOVED lines=14> */
[----:B------:R-:W-:-:S02]  /*354a0*/  FSEL R137, R137, R66, P1 ;  /* 0x0000004289897208 */ /* 0x000fc40000800000 */
[----:B------:R-:W-:Y:S01]  /*354b0*/  FSEL R58, R60, R58, P1 ;  /* 0x0000003a3c3a7208 */ /* 0x000fe20000800000 */
[----:B------:R-:W-:Y:S01]  /*354c0*/  FMUL R60, R59, 0.25 ;  /* 0x3e8000003b3c7820 */ /* 0x000fe20000400000 */
[----:B------:R-:W-:Y:S01]  /*354d0*/  MOV R66, R165 ;  /* 0x000000a500427202 */ /* 0x000fe20000000f00 */
[----:B------:R-:W-:Y:S01]  /*354e0*/  FMUL R165, R99, 0.25 ;  /* 0x3e80000063a57820 */ /* 0x000fe20000400000 */
[----:B------:R-:W-:Y:S01]  /*354f0*/  FSEL R55, R61, R55, P1 ;  /* 0x000000373d377208 */ /* 0x000fe20000800000 */
[----:B------:R-:W-:Y:S01]  /*35500*/  IMAD.MOV.U32 R61, RZ, RZ, R176 ;  /* 0x000000ffff3d7224 */ /* 0x000fe200078e00b0 */
[----:B------:R-:W-:Y:S02]  /*35510*/  FSEL R144, R144, R78, P1 ;  /* 0x0000004e90907208 */ /* 0x000fe40000800000 */
[----:B------:R-:W-:Y:S01]  /*35520*/  FSEL R33, R33, R65, P1 ;  /* 0x0000004121217208 */ /* 0x000fe20000800000 */
[----:B------:R-:W-:Y:S01]  /*35530*/  FMUL R65, R40, 0.25 ;  /* 0x3e80000028417820 */ /* 0x000fe20000400000 */
[----:B------:R-:W-:Y:S01]  /*35540*/  MOV R78, R158 ;  /* 0x0000009e004e7202 */ /* 0x000fe20000000f00 */
[----:B------:R-:W-:Y:S01]  /*35550*/  FMUL R158, R94, 0.25 ;  /* 0x3e8000005e9e7820 */ /* 0x000fe20000400000 */
[----:B------:R-:W-:-:S02]  /*35560*/  FSEL R59, R60, R59, P1 ;  /* 0x0000003b3c3b7208 */ /* 0x000fc40000800000 */
[----:B------:R-:W-:Y:S02]  /*35570*/  FSEL R165, R165, R99, P1 ;  /* 0x00000063a5a57208 */ /* 0x000fe40000800000 */
[----:B------:R-:W-:Y:S01]  /*35580*/  MOV R60, R161 ;  /* 0x000000a1003c7202 */ /* 0x000fe20000000f00 */
[----:B------:R-:W-:Y:S01]  /*35590*/  FMUL R161, R91, 0.25 ;  /* 0x3e8000005ba17820 */ /* 0x000fe20000400000 */
[----:B------:R-:W-:Y:S01]  /*355a0*/  MOV R99, R61 ;  /* 0x0000003d00637202 */ /* 0x000fe20000000f00 */
[----:B------:R-:W-:Y:S01]  /*355b0*/  FMUL R61, R150, 0.25 ;  /* 0x3e800000963d7820 */ /* 0x000fe20000400000 */
[----:B------:R-:W-:Y:S01]  /*355c0*/  FSEL R65, R65, R40, P1 ;  /* 0x0000002841417208 */ /* 0x000fe20000800000 */
[----:B------:R-:W-:Y:S01]  /*355d0*/  FMUL R40, R81, 0.25 ;  /* 0x3e80000051287820 */ /* 0x000fe20000400000 */
[----:B------:R-:W-:Y:S02]  /*355e0*/  FSEL R158, R158, R94, P1 ;  /* 0x0000005e9e9e7208 */ /* 0x000fe40000800000 */
[----:B------:R-:W-:-:S02]  /*355f0*/  FSEL R149, R149, R75, P1 ;  /* 0x0000004b95957208 */ /* 0x000fc40000800000 */
[----:B------:R-:W-:Y:S01]  /*35600*/  MOV R94, R160 ;  /* 0x000000a0005e7202 */ /* 0x000fe20000000f00 */
[----:B------:R-:W-:Y:S01]  /*35610*/  FMUL R160, R95, 0.25 ;  /* 0x3e8000005fa07820 */ /* 0x000fe20000400000 */
[----:B------:R-:W-:Y:S01]  /*35620*/  FSEL R145, R145, R74, P1 ;  /* 0x0000004a91917208 */ /* 0x000fe20000800000 */
[----:B------:R-:W-:Y:S01]  /*35630*/  IMAD.MOV.U32 R74, RZ, RZ, R164 ;  /* 0x000000ffff4a7224 */ /* 0x000fe200078e00a4 */
[----:B------:R-:W-:Y:S01]  /*35640*/  MOV R75, R166 ;  /* 0x000000a6004b7202 */ /* 0x000fe20000000f00 */
[----:B------:R-:W-:Y:S01]  /*35650*/  FMUL R166, R110, 0.25 ;  /* 0x3e8000006ea67820 */ /* 0x000fe20000400000 */
[----:B------:R-:W-:Y:S01]  /*35660*/  FSEL R133, R133, R63, P1 ;  /* 0x0000003f85857208 */ /* 0x000fe20000800000 */
[----:B------:R-:W-:Y:S01]  /*35670*/  FMUL R164, R103, 0.25 ;  /* 0x3e80000067a47820 */ /* 0x000fe20000400000 */
[----:B------:R-:W-:Y:S01]  /*35680*/  FSEL R121, R121, R179, P1 ;  /* 0x000000b379797208 */ /* 0x000fe20000800000 */
[----:B------:R-:W-:Y:S01]  /*35690*/  FMUL R179, R130, 0.25 ;  /* 0x3e80000082b37820 */ /* 0x000fe20000400000 */
[----:B------:R-:W-:-:S02]  /*356a0*/  FSEL R136, R136, R70, P1 ;  /* 0x0000004688887208 */ /* 0x000fc40000800000 */
[----:B------:R-:W-:Y:S01]  /*356b0*/  MOV R63, R163 ;  /* 0x000000a3003f7202 */ /* 0x000fe20000000f00 */
[----:B------:R-:W-:Y:S01]  /*356c0*/  FMUL R163, R98, 0.25 ;  /* 0x3e80000062a37820 */ /* 0x000fe20000400000 */
[----:B------:R-:W-:Y:S02]  /*356d0*/  FSEL R161, R161, R91, P1 ;  /* 0x0000005ba1a17208 */ /* 0x000fe40000800000 */
[----:B------:R-:W-:Y:S01]  /*356e0*/  FSEL R150, R61, R150, P1 ;  /* 0x000000963d967208 */ /* 0x000fe20000800000 */
[----:B------:R-:W-:Y:S01]  /*356f0*/  FMUL R61, R151, 0.25 ;  /* 0x3e800000973d7820 */ /* 0x000fe20000400000 */
[----:B------:R-:W-:Y:S01]  /*35700*/  FSEL R40, R40, R81, P1 ;  /* 0x0000005128287208 */ /* 0x000fe20000800000 */
[----:B------:R-:W-:Y:S01]  /*35710*/  FMUL R81, R44, 0.25 ;  /* 0x3e8000002c517820 */ /* 0x000fe20000400000 */
[----:B------:R-:W-:Y:S02]  /*35720*/  MOV R70, R159 ;  /* 0x0000009f00467202 */ /* 0x000fe40000000f00 */
[----:B------:R-:W-:Y:S01]  /*35730*/  MOV R91, R162 ;  /* 0x000000a2005b7202 */ /* 0x000fe20000000f00 */
[----:B------:R-:W-:Y:S01]  /*35740*/  FMUL R162, R102, 0.25 ;  /* 0x3e80000066a27820 */ /* 0x000fe20000400000 */
[----:B------:R-:W-:Y:S01]  /*35750*/  FSEL R148, R148, R79, P1 ;  /* 0x0000004f94947208 */ /* 0x000fe20000800000 */
[----:B------:R-:W-:Y:S01]  /*35760*/  FMUL R159, R90, 0.25 ;  /* 0x3e8000005a9f7820 */ /* 0x000fe20000400000 */
[----:B------:R-:W-:Y:S01]  /*35770*/  FSEL R160, R160, R95, P1 ;  /* 0x0000005fa0a07208 */ /* 0x000fe20000800000 */
[----:B------:R-:W-:Y:S01]  /*35780*/  @!P6 FMUL R21, R21, 16777216 ;  /* 0x4b8000001515e820 */ /* 0x000fe20000400000 */
[----:B------:R-:W-:Y:S01]  /*35790*/  MOV R79, R157 ;  /* 0x0000009d004f7202 */ /* 0x000fe20000000f00 */
[----:B------:R-:W-:Y:S01]  /*357a0*/  FMUL R157, R83, 0.25 ;  /* 0x3e800000539d7820 */ /* 0x000fe20000400000 */
[----:B------:R-:W-:-:S02]  /*357b0*/  MOV R95, R175 ;  /* 0x000000af005f7202 */ /* 0x000fc40000000f00 */
[----:B------:R-:W-:Y:S02]  /*357c0*/  FSEL R166, R166, R110, P1 ;  /* 0x0000006ea6a67208 */ /* 0x000fe40000800000 */
[----:B------:R-:W-:Y:S02]  /*357d0*/  FSEL R164, R164, R103, P1 ;  /* 0x00000067a4a47208 */ /* 0x000fe40000800000 */
[----:B------:R-:W-:Y:S01]  /*357e0*/  MOV R110, R183 ;  /* 0x000000b7006e7202 */ /* 0x000fe20000000f00 */
[----:B------:R-:W-:Y:S01]  /*357f0*/  FMUL R156, R87, 0.25 ;  /* 0x3e800000579c7820 */ /* 0x000fe20000400000 */
[----:B------:R-:W-:Y:S01]  /*35800*/  MOV R103, R70 ;  /* 0x0000004600677202 */ /* 0x000fe20000000f00 */
[----:B------:R-:W-:Y:S01]  /*35810*/  FMUL R155, R82, 0.25 ;  /* 0x3e800000529b7820 */ /* 0x000fe20000400000 */
[----:B------:R-:W-:Y:S02]  /*35820*/  FSEL R163, R163, R98, P1 ;  /* 0x00000062a3a37208 */ /* 0x000fe40000800000 */
[----:B------:R-:W-:-:S02]  /*35830*/  FSEL R179, R179, R130, P1 ;  /* 0x00000082b3b37208 */ /* 0x000fc40000800000 */
[----:B------:R-:W-:Y:S01]  /*35840*/  FSEL R151, R61, R151, P1 ;  /* 0x000000973d977208 */ /* 0x000fe20000800000 */
[----:B------:R-:W-:Y:S01]  /*35850*/  FMUL R61, R2, R21 ;  /* 0x00000015023d7220 */ /* 0x000fe20000400000 */
[----:B------:R-:W-:Y:S01]  /*35860*/  FSEL R81, R81, R44, P1 ;  /* 0x0000002c51517208 */ /* 0x000fe20000800000 */
[----:B------:R-:W-:Y:S01]  /*35870*/  FMUL R44, R85, 0.25 ;  /* 0x3e800000552c7820 */ /* 0x000fe20000400000 */
[----:B------:R-:W-:Y:S01]  /*35880*/  FSEL R162, R162, R102, P1 ;  /* 0x00000066a2a27208 */ /* 0x000fe20000800000 */
[----:B------:R-:W-:Y:S01]  /*35890*/  FMUL R154, R86, 0.25 ;  /* 0x3e800000569a7820 */ /* 0x000fe20000400000 */
[----:B------:R-:W-:Y:S01]  /*358a0*/  MOV R130, R91 ;  /* 0x0000005b00827202 */ /* 0x000fe20000000f00 */
[----:B------:R-:W-:Y:S01]  /*358b0*/  IMAD.MOV.U32 R91, RZ, RZ, R95 ;  /* 0x000000ffff5b7224 */ /* 0x000fe200078e005f */
[----:B------:R-:W-:Y:S02]  /*358c0*/  MOV R98, R78 ;  /* 0x0000004e00627202 */ /* 0x000fe40000000f00 */
[----:B------:R-:W-:Y:S01]  /*358d0*/  FSEL R159, R159, R90, P1 ;  /* 0x0000005a9f9f7208 */ /* 0x000fe20000800000 */
[----:B------:R-:W-:Y:S01]  /*358e0*/  IMAD.MOV.U32 R90, RZ, RZ, R174 ;  /* 0x000000ffff5a7224 */ /* 0x000fe200078e00ae */
[----:B------:R-:W-:-:S02]  /*358f0*/  MOV R102, R94 ;  /* 0x0000005e00667202 */ /* 0x000fc40000000f00 */
[----:B------:R-:W-:Y:S02]  /*35900*/  MOV R21, R110 ;  /* 0x0000006e00157202 */ /* 0x000fe40000000f00 */
[----:B------:R-:W-:Y:S02]  /*35910*/  FSEL R157, R157, R83, P1 ;  /* 0x000000539d9d7208 */ /* 0x000fe40000800000 */
[----:B------:R-:W-:Y:S01]  /*35920*/  MOV R110, R99 ;  /* 0x00000063006e7202 */ /* 0x000fe20000000f00 */
[----:B------:R-:W-:Y:S01]  /*35930*/  IMAD.MOV.U32 R99, RZ, RZ, R103 ;  /* 0x000000ffff637224 */ /* 0x000fe200078e0067 */
[----:B------:R-:W-:Y:S02]  /*35940*/  MOV R83, R173 ;  /* 0x000000ad00537202 */ /* 0x000fe40000000f00 */
[----:B------:R-:W-:Y:S02]  /*35950*/  FSEL R156, R156, R87, P1 ;  /* 0x000000579c9c7208 */ /* 0x000fe40000800000 */
[----:B------:R-:W-:-:S02]  /*35960*/  MOV R103, R98 ;  /* 0x0000006200677202 */ /* 0x000fc40000000f00 */
[----:B------:R-:W-:Y:S02]  /*35970*/  FSEL R155, R155, R82, P1 ;  /* 0x000000529b9b7208 */ /* 0x000fe40000800000 */
[----:B------:R-:W-:Y:S02]  /*35980*/  MOV R87, R172 ;  /* 0x000000ac00577202 */ /* 0x000fe40000000f00 */
[----:B------:R-:W-:Y:S02]  /*35990*/  MOV R98, R102 ;  /* 0x0000006600627202 */ /* 0x000fe40000000f00 */
[----:B------:R-:W-:Y:S01]  /*359a0*/  FSEL R44, R44, R85, P1 ;  /* 0x000000552c2c7208 */ /* 0x000fe20000800000 */
[----:B------:R-:W-:Y:S01]  /*359b0*/  FMUL R85, R48, 0.25 ;  /* 0x3e80000030557820 */ /* 0x000fe20000400000 */
[----:B------:R-:W-:Y:S02]  /*359c0*/  FSEL R154, R154, R86, P1 ;  /* 0x000000569a9a7208 */ /* 0x000fe40000800000 */
[----:B------:R-:W-:-:S02]  /*359d0*/  MOV R82, R171 ;  /* 0x000000ab00527202 */ /* 0x000fc40000000f00 */
[----:B------:R-:W-:Y:S02]  /*359e0*/  MOV R102, R91 ;  /* 0x0000005b00667202 */ /* 0x000fe40000000f00 */
[----:B------:R-:W-:Y:S02]  /*359f0*/  MOV R86, R170 ;  /* 0x000000aa00567202 */ /* 0x000fe40000000f00 */
[----:B------:R-:W-:Y:S01]  /*35a00*/  MOV R91, R90 ;  /* 0x0000005a005b7202 */ /* 0x000fe20000000f00 */
[----:B------:R-:W-:Y:S01]  /*35a10*/  IMAD.MOV.U32 R90, RZ, RZ, R83 ;  /* 0x000000ffff5a7224 */ /* 0x000fe200078e0053 */
[----:B------:R-:W-:Y:S01]  /*35a20*/  FSEL R141, R141, R67, P1 ;  /* 0x000000438d8d7208 */ /* 0x000fe20000800000 */
[----:B------:R-:W-:Y:S01]  /*35a30*/  @!P6 FMUL R22, R22, 16777216 ;  /* 0x4b8000001616e820 */ /* 0x000fe20000400000 */
[----:B------:R-:W-:Y:S01]  /*35a40*/  MOV R83, R87 ;  /* 0x0000005700537202 */ /* 0x000fe20000000f00 */
[----:B------:R-:W-:Y:S01]  /*35a50*/  IMAD.MOV.U32 R67, RZ, RZ, R169 ;  /* 0x000000ffff437224 */ /* 0x000fe200078e00a9 */
[----:B------:R-:W-:-:S02]  /*35a60*/  FSEL R140, R140, R71, P1 ;  /* 0x000000478c8c7208 */ /* 0x000fc40000800000 */
[----:B------:R-:W-:Y:S02]  /*35a70*/  MOV R87, R82 ;  /* 0x0000005200577202 */ /* 0x000fe40000000f00 */
[----:B------:R-:W-:Y:S02]  /*35a80*/  FSEL R125, R125, R62, P1 ;  /* 0x0000003e7d7d7208 */ /* 0x000fe40000800000 */
[----:B------:R-:W-:Y:S02]  /*35a90*/  MOV R71, R168 ;  /* 0x000000a800477202 */ /* 0x000fe40000000f00 */
[----:B------:R-:W-:Y:S01]  /*35aa0*/  MOV R82, R86 ;  /* 0x0000005600527202 */ /* 0x000fe20000000f00 */
[----:B------:R-:W-:Y:S01]  /*35ab0*/  @!P6 FMUL R24, R24, 16777216 ;  /* 0x4b8000001818e820 */ /* 0x000fe20000400000 */
[----:B------:R-:W-:Y:S01]  /*35ac0*/  FSEL R85, R85, R48, P1 ;  /* 0x0000003055557208 */ /* 0x000fe20000800000 */
[----:B------:R-:W-:Y:S01]  /*35ad0*/  FMUL R48, R89, 0.25 ;  /* 0x3e80000059307820 */ /* 0x000fe20000400000 */
[----:B------:R-:W-:-:S02]  /*35ae0*/  MOV R62, R167 ;  /* 0x000000a7003e7202 */ /* 0x000fc40000000f00 */
[----:B------:R-:W-:Y:S01]  /*35af0*/  MOV R86, R184 ;  /* 0x000000b800567202 */ /* 0x000fe20000000f00 */
[C---:B------:R-:W-:Y:S01]  /*35b00*/  FMUL R184, R2.reuse, R22 ;  /* 0x0000001602b87220 */ /* 0x040fe20000400000 */
[----:B------:R-:W-:Y:S01]  /*35b10*/  IMAD.MOV.U32 R22, RZ, RZ, R67 ;  /* 0x000000ffff167224 */ /* 0x000fe200078e0043 */
[----:B------:R-:W-:Y:S01]  /*35b20*/  MOV R67, R71 ;  /* 0x0000004700437202 */ /* 0x000fe20000000f00 */
[----:B------:R-:W-:Y:S01]  /*35b30*/  @!P6 FMUL R25, R25, 16777216 ;  /* 0x4b8000001919e820 */ /* 0x000fe20000400000 */
[----:B------:R-:W-:Y:S01]  /*35b40*/  MOV R71, R62 ;  /* 0x0000003e00477202 */ /* 0x000fe20000000f00 */
[----:B------:R-:W-:Y:S01]  /*35b50*/  FMUL R62, R2, R24 ;  /* 0x00000018023e7220 */ /* 0x000fe20000400000 */
[----:B------:R-:W-:Y:S01]  /*35b60*/  FSEL R48, R48, R89, P1 ;  /* 0x0000005930307208 */ /* 0x000fe20000800000 */
[----:B------:R-:W-:Y:S01]  /*35b70*/  FMUL R89, R52, 0.25 ;  /* 0x3e80000034597820 */ /* 0x000fe20000400000 */
[----:B------:R-:W-:Y:S02]  /*35b80*/  MOV R94, R182 ;  /* 0x000000b6005e7202 */ /* 0x000fe40000000f00 */
[----:B------:R-:W-:Y:S01]  /*35b90*/  MOV R24, R75 ;  /* 0x0000004b00187202 */ /* 0x000fe20000000f00 */
[----:B------:R-:W-:Y:S01]  /*35ba0*/  @!P6 FMUL R28, R28, 16777216 ;  /* 0x4b8000001c1ce820 */ /* 0x000fe20000400000 */
[----:B------:R-:W-:Y:S01]  /*35bb0*/  MOV R75, R74 ;  /* 0x0000004a004b7202 */ /* 0x000fe20000000f00 */
[----:B------:R-:W-:-:S02]  /*35bc0*/  IMAD.MOV.U32 R74, RZ, RZ, R63 ;  /* 0x000000ffff4a7224 */ /* 0x000fc400078e003f */
[C---:B------:R-:W-:Y:S01]  /*35bd0*/  FMUL R63, R2.reuse, R25 ;  /* 0x00000019023f7220 */ /* 0x040fe20000400000 */
[----:B------:R-:W-:Y:S02]  /*35be0*/  MOV R25, R94 ;  /* 0x0000005e00197202 */ /* 0x000fe40000000f00 */
[----:B------:R-:W-:Y:S01]  /*35bf0*/  MOV R94, R185 ;  /* 0x000000b9005e7202 */ /* 0x000fe20000000f00 */
[----:B------:R-:W-:Y:S01]  /*35c00*/  FMUL R185, R2, R28 ;  /* 0x0000001c02b97220 */ /* 0x000fe20000400000 */
[----:B------:R-:W-:Y:S01]  /*35c10*/  FSEL R89, R89, R52, P1 ;  /* 0x0000003459597208 */ /* 0x000fe20000800000 */
[----:B------:R-:W-:Y:S01]  /*35c20*/  FMUL R52, R93, 0.25 ;  /* 0x3e8000005d347820 */ /* 0x000fe20000400000 */
[----:B------:R-:W-:Y:S02]  /*35c30*/  MOV R28, R110 ;  /* 0x0000006e001c7202 */ /* 0x000fe40000000f00 */
[----:B------:R-:W-:Y:S01]  /*35c40*/  MOV R110, R99 ;  /* 0x00000063006e7202 */ /* 0x000fe20000000f00 */
[----:B------:R-:W-:Y:S01]  /*35c50*/  IMAD.MOV.U32 R99, RZ, RZ, R98 ;  /* 0x000000ffff637224 */ /* 0x000fe200078e0062 */
[----:B------:R-:W-:-:S02]  /*35c60*/  MOV R98, R102 ;  /* 0x0000006600627202 */ /* 0x000fc40000000f00 */
[----:B------:R-:W-:Y:S02]  /*35c70*/  MOV R102, R91 ;  /* 0x0000005b00667202 */ /* 0x000fe40000000f00 */
[----:B------:R-:W-:Y:S01]  /*35c80*/  FSEL R52, R52, R93, P1 ;  /* 0x0000005d34347208 */ /* 0x000fe20000800000 */
[----:B------:R-:W-:Y:S01]  /*35c90*/  FMUL R93, R56, 0.25 ;  /* 0x3e800000385d7820 */ /* 0x000fe20000400000 */
[----:B------:R-:W-:Y:S01]  /*35ca0*/  MOV R91, R90 ;  /* 0x0000005a005b7202 */ /* 0x000fe20000000f00 */
[----:B------:R-:W-:Y:S01]  /*35cb0*/  @!P6 FMUL R29, R29, 16777216 ;  /* 0x4b8000001d1de820 */ /* 0x000fe20000400000 */
[----:B------:R-:W-:Y:S02]  /*35cc0*/  MOV R70, R69 ;  /* 0x0000004500467202 */ /* 0x000fe40000000f00 */
[----:B------:R-:W-:Y:S02]  /*35cd0*/  MOV R90, R83 ;  /* 0x00000053005a7202 */ /* 0x000fe40000000f00 */
[----:B------:R-:W-:Y:S01]  /*35ce0*/  MOV R83, R87 ;  /* 0x0000005700537202 */ /* 0x000fe20000000f00 */
[----:B------:R-:W-:-:S02]  /*35cf0*/  IMAD.MOV.U32 R87, RZ, RZ, R82 ;  /* 0x000000ffff577224 */ /* 0x000fc400078e0052 */
[----:B------:R-:W-:Y:S01]  /*35d00*/  @!P6 FMUL R32, R32, 16777216 ;  /* 0x4b8000002020e820 */ /* 0x000fe20000400000 */
[----:B------:R-:W-:Y:S01]  /*35d10*/  MOV R82, R86 ;  /* 0x0000005600527202 */ /* 0x000fe20000000f00 */
[----:B------:R-:W-:Y:S01]  /*35d20*/  @!P6 FMUL R33, R33, 16777216 ;  /* 0x4b8000002121e820 */ /* 0x000fe20000400000 */
[----:B------:R-:W-:Y:S01]  /*35d30*/  MOV R86, R70 ;  /* 0x0000004600567202 */ /* 0x000fe20000000f00 */
[----:B------:R-:W-:Y:S01]  /*35d40*/  FMUL R70, R2, R29 ;  /* 0x0000001d02467220 */ /* 0x000fe20000400000 */
[----:B------:R-:W-:Y:S01]  /*35d50*/  FSEL R93, R93, R56, P1 ;  /* 0x000000385d5d7208 */ /* 0x000fe20000800000 */
[----:B------:R-:W-:Y:S01]  /*35d60*/  FMUL R56, R97, 0.25 ;  /* 0x3e80000061387820 */ /* 0x000fe20000400000 */
[----:B------:R-:W-:Y:S01]  /*35d70*/  MOV R29, R67 ;  /* 0x00000043001d7202 */ /* 0x000fe20000000f00 */
[----:B------:R-:W-:Y:S01]  /*35d80*/  @!P6 FMUL R36, R36, 16777216 ;  /* 0x4b8000002424e820 */ /* 0x000fe20000400000 */
[C---:B------:R-:W-:Y:S01]  /*35d90*/  FMUL R67, R2.reuse, R32 ;  /* 0x0000002002437220 */ /* 0x040fe20000400000 */
[----:B------:R-:W-:Y:S01]  /*35da0*/  MOV R32, R71 ;  /* 0x0000004700207202 */ /* 0x000fe20000000f00 */
[----:B------:R-:W-:Y:S01]  /*35db0*/  @!P6 FMUL R37, R37, 16777216 ;  /* 0x4b8000002525e820 */ /* 0x000fe20000400000 */
[----:B------:R-:W-:Y:S01]  /*35dc0*/  FMUL R71, R2, R33 ;  /* 0x0000002102477220 */ /* 0x000fe20000400000 */
[----:B------:R-:W-:Y:S01]  /*35dd0*/  MOV R33, R66 ;  /* 0x0000004200217202 */ /* 0x000fe20000000f00 */
[----:B------:R-:W-:Y:S01]  /*35de0*/  @!P6 FMUL R40, R40, 16777216 ;  /* 0x4b8000002828e820 */ /* 0x000fe20000400000 */
[----:B------:R-:W-:Y:S01]  /*35df0*/  FSEL R56, R56, R97, P1 ;  /* 0x0000006138387208 */ /* 0x000fe20000800000 */
[----:B------:R-:W-:Y:S01]  /*35e00*/  FMUL R66, R2, R36 ;  /* 0x0000002402427220 */ /* 0x000fe20000400000 */
[----:B------:R-:W-:-:S02]  /*35e10*/  IMAD.MOV.U32 R78, RZ, RZ, R181 ;  /* 0x000000ffff4e7224 */ /* 0x000fc400078e00b5 */
[----:B------:R-:W-:Y:S01]  /*35e20*/  FMUL R169, R107, 0.25 ;  /* 0x3e8000006ba97820 */ /* 0x000fe20000400000 */
[----:B------:R-:W-:Y:S02]  /*35e30*/  IMAD.MOV.U32 R36, RZ, RZ, R74 ;  /* 0x000000ffff247224 */ /* 0x000fe400078e004a */
[C---:B------:R-:W-:Y:S01]  /*35e40*/  FMUL R74, R2.reuse, R37 ;  /* 0x00000025024a7220 */ /* 0x040fe20000400000 */
[----:B------:R-:W-:Y:S01]  /*35e50*/  MOV R37, R75 ;  /* 0x0000004b00257202 */ /* 0x000fe20000000f00 */
[----:B------:R-:W-:Y:S01]  /*35e60*/  FMUL R75, R2, R40 ;  /* 0x00000028024b7220 */ /* 0x000fe20000400000 */
[----:B------:R-:W-:Y:S01]  /*35e70*/  @!P6 FMUL R56, R56, 16777216 ;  /* 0x4b8000003838e820 */ /* 0x000fe20000400000 */
[----:B------:R-:W-:Y:S01]  /*35e80*/  MOV R40, R94 ;  /* 0x0000005e00287202 */ /* 0x000fe20000000f00 */
[----:B------:R-:W-:Y:S01]  /*35e90*/  FMUL R175, R122, 0.25 ;  /* 0x3e8000007aaf7820 */ /* 0x000fe20000400000 */
[----:B------:R-:W-:Y:S02]  /*35ea0*/  MOV R94, R78 ;  /* 0x0000004e005e7202 */ /* 0x000fe40000000f00 */
[----:B------:R-:W-:Y:S01]  /*35eb0*/  FSEL R169, R169, R107, P1 ;  /* 0x0000006ba9a97208 */ /* 0x000fe20000800000 */
[----:B------:R-:W-:Y:S01]  /*35ec0*/  @!P6 FMUL R46, R46, 16777216 ;  /* 0x4b8000002e2ee820 */ /* 0x000fe20000400000 */
[----:B------:R-:W-:Y:S01]  /*35ed0*/  MOV R107, R91 ;  /* 0x0000005b006b7202 */ /* 0x000fe20000000f00 */
[----:B------:R-:W-:Y:S01]  /*35ee0*/  FMUL R91, R2, R56 ;  /* 0x00000038025b7220 */ /* 0x000fe20000400000 */
[----:B------:R-:W-:Y:S01]  /*35ef0*/  @!P6 FMUL R149, R149, 16777216 ;  /* 0x4b8000009595e820 */ /* 0x000fe20000400000 */
[----:B------:R-:W-:-:S02]  /*35f00*/  MOV R56, R94 ;  /* 0x0000005e00387202 */ /* 0x000fc40000000f00 */
[----:B------:R-:W-:Y:S01]  /*35f10*/  FSEL R175, R175, R122, P1 ;  /* 0x0000007aafaf7208 */ /* 0x000fe20000800000 */
[C---:B------:R-:W-:Y:S01]  /*35f20*/  FMUL R122, R2.reuse, R46 ;  /* 0x0000002e027a7220 */ /* 0x040fe20000400000 */
[----:B------:R-:W-:Y:S01]  /*35f30*/  MOV R46, R56 ;  /* 0x00000038002e7202 */ /* 0x000fe20000000f00 */
[----:B------:R-:W-:Y:S02]  /*35f40*/  FMUL R56, R2, R149 ;  /* 0x0000009502387220 */ /* 0x000fe40000400000 */
[----:B------:R-:W4:Y:S01]  /*35f50*/  LDL.LU R149, [R1+0x210] ;  /* 0x0002100001957983 */ /* 0x000f220000300800 */
[----:B------:R-:W-:Y:S01]  /*35f60*/  MOV R95, R79 ;  /* 0x0000004f005f7202 */ /* 0x000fe20000000f00 */
[----:B------:R-:W-:Y:S02]  /*35f70*/  IMAD.MOV.U32 R79, RZ, RZ, R60 ;  /* 0x000000ffff4f7224 */ /* 0x000fe400078e003c */
[----:B------:R-:W-:-:S05]  /*35f80*/  FMUL R60, R142, 0.25 ;  /* 0x3e8000008e3c7820 */ /* 0x000fca0000400000 */
[----:B------:R-:W-:Y:S01]  /*35f90*/  FSEL R142, R60, R142, P1 ;  /* 0x0000008e3c8e7208 */ /* 0x000fe20000800000 */
[----:B------:R-:W-:-:S05]  /*35fa0*/  FMUL R60, R143, 0.25 ;  /* 0x3e8000008f3c7820 */ /* 0x000fca0000400000 */
[----:B------:R-:W-:Y:S01]  /*35fb0*/  FSEL R143, R60, R143, P1 ;  /* 0x0000008f3c8f7208 */ /* 0x000fe20000800000 */
[----:B------:R-:W-:Y:S01]  /*35fc0*/  FMUL R60, R146, 0.25 ;  /* 0x3e800000923c7820 */ /* 0x000fe20000400000 */
[----:B------:R-:W-:Y:S01]  /*35fd0*/  @!P6 FMUL R3, R3, 16777216 ;  /* 0x4b8000000303e820 */ /* 0x000fe20000400000 */
[----:B------:R-:W-:-:S03]  /*35fe0*/  @!P6 FMUL R20, R20, 16777216 ;  /* 0x4b8000001414e820 */ /* 0x000fc60000400000 */
[----:B------:R-:W-:Y:S01]  /*35ff0*/  FSEL R146, R60, R146, P1 ;  /* 0x000000923c927208 */ /* 0x000fe20000800000 */
[----:B------:R-:W-:Y:S01]  /*36000*/  FMUL R60, R147, 0.25 ;  /* 0x3e800000933c7820 */ /* 0x000fe20000400000 */
[----:B------:R-:W-:-:S04]  /*36010*/  FMUL R69, R2, R20 ;  /* 0x0000001402457220 */ /* 0x000fc80000400000 */
[----:B------:R-:W-:Y:S01]  /*36020*/  FSEL R147, R60, R147, P1 ;  /* 0x000000933c937208 */ /* 0x000fe20000800000 */
[----:B------:R-:W-:Y:S01]  /*36030*/  FMUL R60, R2, R3 ;  /* 0x00000003023c7220 */ /* 0x000fe20000400000 */
[----:B------:R-:W-:Y:S02]  /*36040*/  F2FP.BF16.F32.PACK_AB R4, R4, R5 ;  /* 0x000000050404723e */ /* 0x000fe400000010ff */
[----:B------:R-:W-:Y:S02]  /*36050*/  F2FP.BF16.F32.PACK_AB R5, R6, R7 ;  /* 0x000000070605723e */ /* 0x000fe400000010ff */
[----:B------:R-:W-:Y:S02]  /*36060*/  F2FP.BF16.F32.PACK_AB R6, R60, R69 ;  /* 0x000000453c06723e */ /* 0x000fe400000010ff */
[----:B------:R-:W-:Y:S01]  /*36070*/  F2FP.BF16.F32.PACK_AB R7, R61, R184 ;  /* 0x000000b83d07723e */ /* 0x000fe200000010ff */
[----:B------:R-:W-:Y:S01]  /*36080*/  BAR.SYNC.DEFER_BLOCKING 0x0 ;  /* 0x0000000000007b1d */ /* 0x000fe20000010000 */
[----:B------:R-:W-:-:S02]  /*36090*/  F2FP.BF16.F32.PACK_AB R60, R16, R17 ;  /* 0x00000011103c723e */ /* 0x000fc400000010ff */
[----:B------:R-:W-:Y:S01]  /*360a0*/  F2FP.BF16.F32.PACK_AB R61, R18, R19 ;  /* 0x00000013123d723e */ /* 0x000fe200000010ff */
[----:B------:R-:W-:-:S04]  /*360b0*/  @!P6 FMUL R68, R68, 16777216 ;  /* 0x4b8000004444e820 */ /* 0x000fc80000400000 */
[----:B------:R-:W-:Y:S01]  /*360c0*/  FMUL R68, R2, R68 ;  /* 0x0000004402447220 */ /* 0x000fe20000400000 */
[----:B------:R-:W-:-:S04]  /*360d0*/  F2FP.BF16.F32.PACK_AB R63, R63, R185 ;  /* 0x000000b93f3f723e */ /* 0x000fc800000010ff */
[----:B------:R-:W-:Y:S02]  /*360e0*/  F2FP.BF16.F32.PACK_AB R62, R62, R68 ;  /* 0x000000443e3e723e */ /* 0x000fe400000010ff */
[----:B------:R-:W-:Y:S02]  /*360f0*/  F2FP.BF16.F32.PACK_AB R68, R199, R195 ;  /* 0x000000c3c744723e */ /* 0x000fe400000010ff */
[----:B------:R-:W-:Y:S02]  /*36100*/  F2FP.BF16.F32.PACK_AB R69, R196, R153 ;  /* 0x00000099c445723e */ /* 0x000fe400000010ff */
[----:B------:R-:W-:Y:S02]  /*36110*/  F2FP.BF16.F32.PACK_AB R70, R70, R67 ;  /* 0x000000434646723e */ /* 0x000fe400000010ff */
[----:B------:R-:W-:Y:S01]  /*36120*/  F2FP.BF16.F32.PACK_AB R71, R71, R66 ;  /* 0x000000424747723e */ /* 0x000fe200000010ff */
[----:B------:R-:W-:Y:S01]  /*36130*/  @!P6 FMUL R65, R65, 16777216 ;  /* 0x4b8000004141e820 */ /* 0x000fe20000400000 */
[----:B------:R-:W-:Y:S01]  /*36140*/  @!P6 FMUL R64, R64, 16777216 ;  /* 0x4b8000004040e820 */ /* 0x000fe20000400000 */
[----:B------:R-:W-:Y:S01]  /*36150*/  FMUL R97, R72, 0.25 ;  /* 0x3e80000048617820 */ /* 0x000fe20000400000 */
[----:B------:R-:W-:Y:S01]  /*36160*/  FMUL R167, R106, 0.25 ;  /* 0x3e8000006aa77820 */ /* 0x000fe20000400000 */
[C---:B------:R-:W-:Y:S01]  /*36170*/  FMUL R65, R2.reuse, R65 ;  /* 0x0000004102417220 */ /* 0x040fe20000400000 */
[----:B------:R-:W-:Y:S01]  /*36180*/  FMUL R64, R2, R64 ;  /* 0x0000004002407220 */ /* 0x000fe20000400000 */
[----:B------:R-:W-:Y:S01]  /*36190*/  FMUL R170, R118, 0.25 ;  /* 0x3e80000076aa7820 */ /* 0x000fe20000400000 */
[----:B------:R-:W-:Y:S01]  /*361a0*/  FMUL R176, R127, 0.25 ;  /* 0x3e8000007fb07820 */ /* 0x000fe20000400000 */
[----:B------:R-:W-:Y:S01]  /*361b0*/  FSEL R97, R97, R72, P1 ;  /* 0x0000004861617208 */ /* 0x000fe20000800000 */
[----:B------:R-:W-:Y:S01]  /*361c0*/  FMUL R174, R126, 0.25 ;  /* 0x3e8000007eae7820 */ /* 0x000fe20000400000 */
[----:B------:R-:W-:Y:S01]  /*361d0*/  F2FP.BF16.F32.PACK_AB R74, R74, R65 ;  /* 0x000000414a4a723e */ /* 0x000fe200000010ff */
[----:B------:R-:W-:Y:S01]  /*361e0*/  FMUL R72, R101, 0.25 ;  /* 0x3e80000065487820 */ /* 0x000fe20000400000 */
[----:B------:R-:W-:-:S02]  /*361f0*/  F2FP.BF16.F32.PACK_AB R75, R75, R64 ;  /* 0x000000404b4b723e */ /* 0x000fc400000010ff */
[----:B------:R-:W-:Y:S01]  /*36200*/  FSEL R167, R167, R106, P1 ;  /* 0x0000006aa7a77208 */ /* 0x000fe20000800000 */
[----:B------:R-:W-:Y:S01]  /*36210*/  @!P6 FMUL R52, R52, 16777216 ;  /* 0x4b8000003434e820 */ /* 0x000fe20000400000 */
[----:B------:R-:W-:Y:S02]  /*36220*/  MOV R106, R180 ;  /* 0x000000b4006a7202 */ /* 0x000fe40000000f00 */
[----:B------:R-:W-:Y:S01]  /*36230*/  FSEL R170, R170, R118, P1 ;  /* 0x00000076aaaa7208 */ /* 0x000fe20000800000 */
[----:B------:R-:W-:Y:S01]  /*36240*/  FMUL R173, R115, 0.25 ;  /* 0x3e80000073ad7820 */ /* 0x000fe20000400000 */
[----:B------:R-:W-:Y:S01]  /*36250*/  FSEL R176, R176, R127, P1 ;  /* 0x0000007fb0b07208 */ /* 0x000fe20000800000 */
[----:B------:R-:W-:Y:S01]  /*36260*/  @!P6 FMUL R38, R38, 16777216 ;  /* 0x4b8000002626e820 */ /* 0x000fe20000400000 */
[----:B------:R-:W-:Y:S01]  /*36270*/  MOV R118, R90 ;  /* 0x0000005a00767202 */ /* 0x000fe20000000f00 */
[----:B------:R-:W-:Y:S01]  /*36280*/  FMUL R172, R119, 0.25 ;  /* 0x3e80000077ac7820 */ /* 0x000fe20000400000 */
[----:B------:R-:W-:-:S02]  /*36290*/  FSEL R174, R174, R126, P1 ;  /* 0x0000007eaeae7208 */ /* 0x000fc40000800000 */
[----:B------:R-:W-:Y:S01]  /*362a0*/  MOV R127, R178 ;  /* 0x000000b2007f7202 */ /* 0x000fe20000000f00 */
[----:B------:R-:W-:Y:S01]  /*362b0*/  FMUL R178, R134, 0.25 ;  /* 0x3e80000086b27820 */ /* 0x000fe20000400000 */
[----:B------:R-:W-:Y:S02]  /*362c0*/  FSEL R72, R72, R101, P1 ;  /* 0x0000006548487208 */ /* 0x000fe40000800000 */
[----:B------:R-:W-:Y:S02]  /*362d0*/  MOV R20, R106 ;  /* 0x0000006a00147202 */ /* 0x000fe40000000f00 */
[----:B------:R-:W-:Y:S01]  /*362e0*/  MOV R126, R87 ;  /* 0x00000057007e7202 */ /* 0x000fe20000000f00 */
[----:B------:R-:W-:Y:S01]  /*362f0*/  FMUL R87, R2, R52 ;  /* 0x0000003402577220 */ /* 0x000fe20000400000 */
[----:B------:R-:W-:Y:S01]  /*36300*/  @!P6 FMUL R125, R125, 16777216 ;  /* 0x4b8000007d7de820 */ /* 0x000fe20000400000 */
[----:B------:R-:W-:Y:S01]  /*36310*/  MOV R52, R118 ;  /* 0x0000007600347202 */ /* 0x000fe20000000f00 */
[----:B------:R-:W-:Y:S01]  /*36320*/  @!P6 FMUL R57, R57, 16777216 ;  /* 0x4b8000003939e820 */ /* 0x000fe20000400000 */
[----:B------:R-:W-:Y:S01]  /*36330*/  @!P6 FMUL R58, R58, 16777216 ;  /* 0x4b8000003a3ae820 */ /* 0x000fe20000400000 */
[----:B------:R-:W-:Y:S01]  /*36340*/  FMUL R118, R2, R38 ;  /* 0x0000002602767220 */ /* 0x000fe20000400000 */
[----:B------:R-:W-:Y:S01]  /*36350*/  FSEL R173, R173, R115, P1 ;  /* 0x00000073adad7208 */ /* 0x000fe20000800000 */
[----:B------:R-:W-:Y:S01]  /*36360*/  @!P6 FMUL R73, R73, 16777216 ;  /* 0x4b8000004949e820 */ /* 0x000fe20000400000 */
[----:B------:R-:W-:Y:S01]  /*36370*/  @!P6 FMUL R141, R141, 16777216 ;  /* 0x4b8000008d8de820 */ /* 0x000fe20000400000 */
[----:B------:R-:W-:Y:S01]  /*36380*/  MOV R38, R20 ;  /* 0x0000001400267202 */ /* 0x000fe20000000f00 */
[----:B------:R-:W-:Y:S01]  /*36390*/  FMUL R180, R135, 0.25 ;  /* 0x3e80000087b47820 */ /* 0x000fe20000400000 */
[----:B------:R-:W-:Y:S01]  /*363a0*/  FSEL R172, R172, R119, P1 ;  /* 0x00000077acac7208 */ /* 0x000fe20000800000 */
[----:B------:R-:W-:Y:S01]  /*363b0*/  @!P6 FMUL R72, R72, 16777216 ;  /* 0x4b8000004848e820 */ /* 0x000fe20000400000 */
[----:B------:R-:W-:Y:S01]  /*363c0*/  FSEL R178, R178, R134, P1 ;  /* 0x00000086b2b27208 */ /* 0x000fe20000800000 */
[----:B------:R-:W-:Y:S01]  /*363d0*/  IMAD.MOV.U32 R115, RZ, RZ, R82 ;  /* 0x000000ffff737224 */ /* 0x000fe200078e0052 */
[----:B------:R-:W-:Y:S01]  /*363e0*/  MOV R20, R130 ;  /* 0x0000008200147202 */ /* 0x000fe20000000f00 */
[----:B------:R-:W-:Y:S01]  /*363f0*/  FMUL R134, R2, R125 ;  /* 0x0000007d02867220 */ /* 0x000fe20000400000 */
[----:B------:R-:W-:Y:S01]  /*36400*/  MOV R119, R86 ;  /* 0x0000005600777202 */ /* 0x000fe20000000f00 */
[----:B------:R-:W-:Y:S01]  /*36410*/  @!P6 FMUL R133, R133, 16777216 ;  /* 0x4b8000008585e820 */ /* 0x000fe20000400000 */
[----:B------:R-:W-:Y:S01]  /*36420*/  MOV R130, R127 ;  /* 0x0000007f00827202 */ /* 0x000fe20000000f00 */
[----:B------:R-:W-:Y:S01]  /*36430*/  @!P6 FMUL R144, R144, 16777216 ;  /* 0x4b8000009090e820 */ /* 0x000fe20000400000 */
[----:B------:R-:W-:-:S02]  /*36440*/  IMAD.MOV.U32 R106, RZ, RZ, R98 ;  /* 0x000000ffff6a7224 */ /* 0x000fc400078e0062 */
[C---:B------:R-:W-:Y:S01]  /*36450*/  FMUL R94, R2.reuse, R57 ;  /* 0x00000039025e7220 */ /* 0x040fe20000400000 */
[C---:B------:R-:W-:Y:S01]  /*36460*/  FMUL R125, R2.reuse, R58 ;  /* 0x0000003a027d7220 */ /* 0x040fe20000400000 */
[----:B------:R-:W-:Y:S01]  /*36470*/  MOV R57, R95 ;  /* 0x0000005f00397202 */ /* 0x000fe20000000f00 */
[C---:B------:R-:W-:Y:S01]  /*36480*/  FMUL R98, R2.reuse, R73 ;  /* 0x0000004902627220 */ /* 0x040fe20000400000 */
[----:B------:R-:W-:Y:S01]  /*36490*/  FMUL R58, R2, R141 ;  /* 0x0000008d023a7220 */ /* 0x000fe20000400000 */
[----:B------:R-:W-:Y:S01]  /*364a0*/  FMUL R101, R76, 0.25 ;  /* 0x3e8000004c657820 */ /* 0x000fe20000400000 */
[----:B------:R-:W-:Y:S01]  /*364b0*/  @!P6 FMUL R158, R158, 16777216 ;  /* 0x4b8000009e9ee820 */ /* 0x000fe20000400000 */
[----:B------:R-:W-:Y:S01]  /*364c0*/  @!P6 FMUL R166, R166, 16777216 ;  /* 0x4b800000a6a6e820 */ /* 0x000fe20000400000 */
[----:B------:R-:W-:Y:S01]  /*364d0*/  FMUL R95, R2, R72 ;  /* 0x00000048025f7220 */ /* 0x000fe20000400000 */
[----:B------:R-:W-:Y:S01]  /*364e0*/  IMAD.MOV.U32 R73, RZ, RZ, R115 ;  /* 0x000000ffff497224 */ /* 0x000fe200078e0073 */
[----:B------:R-:W-:-:S02]  /*364f0*/  MOV R141, R20 ;  /* 0x00000014008d7202 */ /* 0x000fc40000000f00 */
[----:B------:R-:W-:Y:S01]  /*36500*/  FSEL R180, R180, R135, P1 ;  /* 0x00000087b4b47208 */ /* 0x000fe20000800000 */
[C---:B------:R-:W-:Y:S01]  /*36510*/  FMUL R135, R2.reuse, R133 ;  /* 0x0000008502877220 */ /* 0x040fe20000400000 */
[----:B------:R-:W-:Y:S02]  /*36520*/  MOV R72, R119 ;  /* 0x0000007700487202 */ /* 0x000fe40000000f00 */
[----:B------:R-:W-:Y:S01]  /*36530*/  MOV R20, R130 ;  /* 0x0000008200147202 */ /* 0x000fe20000000f00 */
[C---:B------:R-:W-:Y:S01]  /*36540*/  FMUL R130, R2.reuse, R144 ;  /* 0x0000009002827220 */ /* 0x040fe20000400000 */
[----:B------:R-:W-:Y:S01]  /*36550*/  MOV R133, R32 ;  /* 0x0000002000857202 */ /* 0x000fe20000000f00 */
[C---:B------:R-:W-:Y:S01]  /*36560*/  FMUL R32, R2.reuse, R166 ;  /* 0x000000a602207220 */ /* 0x040fe20000400000 */
[----:B------:R-:W-:Y:S01]  /*36570*/  MOV R144, R24 ;  /* 0x0000001800907202 */ /* 0x000fe20000000f00 */
[----:B----4-:R-:W0:Y:S01]  /*36580*/  LDS.128 R16, [R149] ;  /* 0x0000000095107984 */ /* 0x010e220000000c00 */
[----:B------:R-:W-:Y:S06]  /*36590*/  BAR.SYNC.DEFER_BLOCKING 0x0 ;  /* 0x0000000000007b1d */ /* 0x000fec0000010000 */
[----:B------:R-:W-:Y:S02]  /*365a0*/  STSM.16.M88.4 [R0], R4 ;  /* 0x0000000400007844 */ /* 0x000fe40000000200 */
[----:B------:R-:W-:Y:S06]  /*365b0*/  BAR.SYNC.DEFER_BLOCKING 0x0 ;  /* 0x0000000000007b1d */ /* 0x000fec0000010000 */
[----:B------:R-:W1:Y:S02]  /*365c0*/  LDS.128 R4, [R149] ;  /* 0x0000000095047984 */ /* 0x000e640000000c00 */
[----:B------:R-:W-:Y:S06]  /*365d0*/  BAR.SYNC.DEFER_BLOCKING 0x0 ;  /* 0x0000000000007b1d */ /* 0x000fec0000010000 */
[----:B------:R-:W-:Y:S02]  /*365e0*/  STSM.16.M88.4 [R0], R60 ;  /* 0x0000003c00007844 */ /* 0x000fe40000000200 */
[----:B------:R-:W-:Y:S06]  /*365f0*/  BAR.SYNC.DEFER_BLOCKING 0x0 ;  /* 0x0000000000007b1d */ /* 0x000fec0000010000 */
[----:B------:R-:W4:Y:S02]  /*36600*/  LDS.128 R60, [R149] ;  /* 0x00000000953c7984 */ /* 0x000f240000000c00 */
[----:B------:R-:W-:Y:S06]  /*36610*/  BAR.SYNC.DEFER_BLOCKING 0x0 ;  /* 0x0000000000007b1d */ /* 0x000fec0000010000 */
[----:B------:R-:W-:Y:S02]  /*36620*/  STSM.16.M88.4 [R0], R68 ;  /* 0x0000004400007844 */ /* 0x000fe40000000200 */
[----:B------:R-:W-:Y:S01]  /*36630*/  BAR.SYNC.DEFER_BLOCKING 0x0 ;  /* 0x0000000000007b1d */ /* 0x000fe20000010000 */
[----:B------:R-:W-:Y:S01]  /*36640*/  FMUL R24, R2, R158 ;  /* 0x0000009e02187220 */ /* 0x000fe20000400000 */
[----:B------:R-:W-:Y:S01]  /*36650*/  FSEL R101, R101, R76, P1 ;  /* 0x0000004c65657208 */ /* 0x000fe20000800000 */
[----:B------:R-:W-:Y:S01]  /*36660*/  FMUL R76, R105, 0.25 ;  /* 0x3e800000694c7820 */ /* 0x000fe20000400000 */
[----:B------:R-:W-:-:S02]  /*36670*/  MOV R166, R73 ;  /* 0x0000004900a67202 */ /* 0x000fc40000000f00 */
[----:B------:R-:W5:Y:S01]  /*36680*/  LDS.128 R64, [R149] ;  /* 0x0000000095407984 */ /* 0x000f620000000c00 */
[----:B------:R-:W-:Y:S02]  /*36690*/  MOV R158, R72 ;  /* 0x00000048009e7202 */ /* 0x000fe40000000f00 */
[----:B------:R-:W-:Y:S02]  /*366a0*/  F2FP.BF16.F32.PACK_AB R72, R200, R197 ;  /* 0x000000c5c848723e */ /* 0x000fe400000010ff */
[----:B------:R-:W-:Y:S01]  /*366b0*/  F2FP.BF16.F32.PACK_AB R73, R198, R194 ;  /* 0x000000c2c649723e */ /* 0x000fe200000010ff */
[----:B------:R-:W-:Y:S01]  /*366c0*/  BAR.SYNC.DEFER_BLOCKING 0x0 ;  /* 0x0000000000007b1d */ /* 0x000fe20000010000 */
[----:B------:R-:W-:Y:S01]  /*366d0*/  FSEL R76, R76, R105, P1 ;  /* 0x000000694c4c7208 */ /* 0x000fe20000800000 */
[----:B------:R-:W-:-:S05]  /*366e0*/  FMUL R105, R108, 0.25 ;  /* 0x3e8000006c697820 */ /* 0x000fca0000400000 */
[----:B------:R-:W-:Y:S01]  /*366f0*/  FSEL R105, R105, R108, P1 ;  /* 0x0000006c69697208 */ /* 0x000fe20000800000 */
[----:B------:R-:W-:Y:S01]  /*36700*/  FMUL R108, R109, 0.25 ;  /* 0x3e8000006d6c7820 */ /* 0x000fe20000400000 */
[----:B------:R-:W-:Y:S01]  /*36710*/  STSM.16.M88.4 [R0], R72 ;  /* 0x0000004800007844 */ /* 0x000fe20000000200 */
[----:B------:R-:W-:Y:S03]  /*36720*/  BAR.SYNC.DEFER_BLOCKING 0x0 ;  /* 0x0000000000007b1d */ /* 0x000fe60000010000 */
[----:B------:R-:W-:Y:S01]  /*36730*/  FSEL R108, R108, R109, P1 ;  /* 0x0000006d6c6c7208 */ /* 0x000fe20000800000 */
[----:B--2---:R-:W-:Y:S01]  /*36740*/  FMUL R109, R113, 0.25 ;  /* 0x3e800000716d7820 */ /* 0x004fe20000400000 */
[----:B------:R-:W-:Y:S01]  /*36750*/  FMUL R168, R111, 0.25 ;  /* 0x3e8000006fa87820 */ /* 0x000fe20000400000 */
[----:B------:R-:W-:Y:S01]  /*36760*/  @!P6 FMUL R41, R41, 16777216 ;  /* 0x4b8000002929e820 */ /* 0x000fe20000400000 */
[----:B------:R-:W-:-:S02]  /*36770*/  FMUL R171, R114, 0.25 ;  /* 0x3e80000072ab7820 */ /* 0x000fc40000400000 */
[----:B------:R-:W-:Y:S01]  /*36780*/  FSEL R109, R109, R113, P1 ;  /* 0x000000716d6d7208 */ /* 0x000fe20000800000 */
[----:B---3--:R-:W-:Y:S01]  /*36790*/  FMUL R113, R124, 0.25 ;  /* 0x3e8000007c717820 */ /* 0x008fe20000400000 */
[----:B------:R-:W-:Y:S01]  /*367a0*/  FSEL R168, R168, R111, P1 ;  /* 0x0000006fa8a87208 */ /* 0x000fe20000800000 */
[----:B------:R-:W-:Y:S01]  /*367b0*/  @!P6 FMUL R53, R53, 16777216 ;  /* 0x4b8000003535e820 */ /* 0x000fe20000400000 */
[----:B------:R-:W-:Y:S01]  /*367c0*/  FMUL R78, R2, R41 ;  /* 0x00000029024e7220 */ /* 0x000fe20000400000 */
[----:B------:R-:W-:Y:S01]  /*367d0*/  MOV R111, R102 ;  /* 0x00000066006f7202 */ /* 0x000fe20000000f00 */
[----:B------:R-:W-:Y:S01]  /*367e0*/  @!P6 FMUL R44, R44, 16777216 ;  /* 0x4b8000002c2ce820 */ /* 0x000fe20000400000 */
[----:B------:R-:W-:Y:S01]  /*367f0*/  FSEL R113, R113, R124, P1 ;  /* 0x0000007c71717208 */ /* 0x000fe20000800000 */
[----:B------:R-:W-:Y:S01]  /*36800*/  FMUL R124, R177, 0.25 ;  /* 0x3e800000b17c7820 */ /* 0x000fe20000400000 */
[----:B------:R-:W-:Y:S01]  /*36810*/  MOV R41, R110 ;  /* 0x0000006e00297202 */ /* 0x000fe20000000f00 */
[----:B------:R-:W-:Y:S01]  /*36820*/  @!P6 FMUL R77, R77, 16777216 ;  /* 0x4b8000004d4de820 */ /* 0x000fe20000400000 */
[----:B------:R-:W-:Y:S01]  /*36830*/  MOV R102, R79 ;  /* 0x0000004f00667202 */ /* 0x000fe20000000f00 */
[----:B------:R-:W-:Y:S01]  /*36840*/  @!P6 FMUL R117, R117, 16777216 ;  /* 0x4b8000007575e820 */ /* 0x000fe20000400000 */
[----:B------:R-:W-:-:S02]  /*36850*/  FSEL R171, R171, R114, P1 ;  /* 0x00000072abab7208 */ /* 0x000fc40000800000 */
[----:B------:R-:W-:Y:S01]  /*36860*/  MOV R110, R99 ;  /* 0x00000063006e7202 */ /* 0x000fe20000000f00 */
[----:B------:R-:W2:Y:S01]  /*36870*/  LDS.128 R68, [R149] ;  /* 0x0000000095447984 */ /* 0x000ea20000000c00 */
[----:B------:R-:W-:Y:S01]  /*36880*/  MOV R114, R83 ;  /* 0x0000005300727202 */ /* 0x000fe20000000f00 */
[----:B------:R-:W-:Y:S01]  /*36890*/  @!P6 FMUL R30, R30, 16777216 ;  /* 0x4b8000001e1ee820 */ /* 0x000fe20000400000 */
[----:B------:R-:W-:Y:S01]  /*368a0*/  @!P6 FMUL R26, R26, 16777216 ;  /* 0x4b8000001a1ae820 */ /* 0x000fe20000400000 */
[C---:B------:R-:W-:Y:S01]  /*368b0*/  FMUL R90, R2.reuse, R53 ;  /* 0x00000035025a7220 */ /* 0x040fe20000400000 */
[C---:B------:R-:W-:Y:S01]  /*368c0*/  FMUL R79, R2.reuse, R44 ;  /* 0x0000002c024f7220 */ /* 0x040fe20000400000 */
[----:B------:R-:W-:Y:S01]  /*368d0*/  MOV R53, R102 ;  /* 0x0000006600357202 */ /* 0x000fe20000000f00 */
[C---:B------:R-:W-:Y:S01]  /*368e0*/  FMUL R102, R2.reuse, R77 ;  /* 0x0000004d02667220 */ /* 0x040fe20000400000 */
[----:B------:R-:W-:Y:S01]  /*368f0*/  MOV R44, R110 ;  /* 0x0000006e002c7202 */ /* 0x000fe20000000f00 */
[----:B------:R-:W-:Y:S01]  /*36900*/  FMUL R110, R2, R117 ;  /* 0x00000075026e7220 */ /* 0x000fe20000400000 */
[----:B------:R-:W-:Y:S01]  /*36910*/  FSEL R124, R124, R177, P1 ;  /* 0x000000b17c7c7208 */ /* 0x000fe20000800000 */
[----:B------:R-:W-:Y:S01]  /*36920*/  @!P6 FMUL R45, R45, 16777216 ;  /* 0x4b8000002d2de820 */ /* 0x000fe20000400000 */
[----:B------:R-:W-:Y:S01]  /*36930*/  MOV R77, R114 ;  /* 0x00000072004d7202 */ /* 0x000fe20000000f00 */
[----:B------:R-:W-:Y:S01]  /*36940*/  @!P6 FMUL R140, R140, 16777216 ;  /* 0x4b8000008c8ce820 */ /* 0x000fe20000400000 */
[C---:B------:R-:W-:Y:S01]  /*36950*/  FMUL R114, R2.reuse, R30 ;  /* 0x0000001e02727220 */ /* 0x040fe20000400000 */
[----:B------:R-:W-:Y:S01]  /*36960*/  FMUL R117, R2, R26 ;  /* 0x0000001a02757220 */ /* 0x000fe20000400000 */
[----:B------:R-:W-:Y:S01]  /*36970*/  @!P6 FMUL R31, R31, 16777216 ;  /* 0x4b8000001f1fe820 */ /* 0x000fe20000400000 */
[----:B------:R-:W-:Y:S01]  /*36980*/  MOV R30, R129 ;  /* 0x00000081001e7202 */ /* 0x000fe20000000f00 */
[----:B------:R-:W-:Y:S01]  /*36990*/  @!P6 FMUL R109, R109, 16777216 ;  /* 0x4b8000006d6de820 */ /* 0x000fe20000400000 */
[----:B------:R-:W-:Y:S01]  /*369a0*/  MOV R26, R128 ;  /* 0x00000080001a7202 */ /* 0x000fe20000000f00 */
[----:B------:R-:W-:Y:S01]  /*369b0*/  @!P6 FMUL R112, R112, 16777216 ;  /* 0x4b8000007070e820 */ /* 0x000fe20000400000 */
[----:B------:R-:W-:Y:S01]  /*369c0*/  FMUL R181, R131, 0.25 ;  /* 0x3e80000083b57820 */ /* 0x000fe20000400000 */
[----:B------:R-:W-:Y:S01]  /*369d0*/  @!P6 FMUL R76, R76, 16777216 ;  /* 0x4b8000004c4ce820 */ /* 0x000fe20000400000 */
[----:B------:R-:W-:Y:S01]  /*369e0*/  @!P6 FMUL R124, R124, 16777216 ;  /* 0x4b8000007c7ce820 */ /* 0x000fe20000400000 */
[C---:B------:R-:W-:Y:S01]  /*369f0*/  FMUL R82, R2.reuse, R45 ;  /* 0x0000002d02527220 */ /* 0x040fe20000400000 */
[----:B------:R-:W-:Y:S01]  /*36a00*/  FMUL R127, R2, R140 ;  /* 0x0000008c027f7220 */ /* 0x000fe20000400000 */
[----:B------:R-:W-:Y:S01]  /*36a10*/  @!P6 FMUL R81, R81, 16777216 ;  /* 0x4b8000005151e820 */ /* 0x000fe20000400000 */
[----:B------:R-:W-:Y:S01]  /*36a20*/  @!P6 FMUL R80, R80, 16777216 ;  /* 0x4b8000005050e820 */ /* 0x000fe20000400000 */
[----:B------:R-:W-:Y:S01]  /*36a30*/  @!P6 FMUL R59, R59, 16777216 ;  /* 0x4b8000003b3be820 */ /* 0x000fe20000400000 */
[----:B------:R-:W-:Y:S01]  /*36a40*/  MOV R45, R106 ;  /* 0x0000006a002d7202 */ /* 0x000fe20000000f00 */
[C---:B------:R-:W-:Y:S01]  /*36a50*/  FMUL R115, R2.reuse, R31 ;  /* 0x0000001f02737220 */ /* 0x040fe20000400000 */
[----:B------:R-:W-:Y:S01]  /*36a60*/  MOV R140, R26 ;  /* 0x0000001a008c7202 */ /* 0x000fe20000000f00 */
[----:B------:R-:W-:Y:S01]  /*36a70*/  @!P6 FMUL R43, R43, 16777216 ;  /* 0x4b8000002b2be820 */ /* 0x000fe20000400000 */
[----:B------:R-:W-:Y:S01]  /*36a80*/  @!P6 FMUL R137, R137, 16777216 ;  /* 0x4b8000008989e820 */ /* 0x000fe20000400000 */
[----:B------:R-:W-:Y:S01]  /*36a90*/  FMUL R106, R2, R109 ;  /* 0x0000006d026a7220 */ /* 0x000fe20000400000 */
[----:B------:R-:W-:-:S02]  /*36aa0*/  IMAD.MOV.U32 R31, RZ, RZ, R132 ;  /* 0x000000ffff1f7224 */ /* 0x000fc400078e0084 */
[----:B------:R-:W-:Y:S01]  /*36ab0*/  FMUL R109, R2, R112 ;  /* 0x00000070026d7220 */ /* 0x000fe20000400000 */
[----:B------:R-:W-:Y:S01]  /*36ac0*/  IMAD.MOV.U32 R26, RZ, RZ, R30 ;  /* 0x000000ffff1a7224 */ /* 0x000fe200078e001e */
[----:B------:R-:W-:Y:S01]  /*36ad0*/  MOV R30, R77 ;  /* 0x0000004d001e7202 */ /* 0x000fe20000000f00 */
[----:B------:R-:W-:Y:S01]  /*36ae0*/  @!P6 FMUL R162, R162, 16777216 ;  /* 0x4b800000a2a2e820 */ /* 0x000fe20000400000 */
[----:B------:R-:W-:Y:S01]  /*36af0*/  @!P6 FMUL R165, R165, 16777216 ;  /* 0x4b800000a5a5e820 */ /* 0x000fe20000400000 */
[C---:B------:R-:W-:Y:S01]  /*36b00*/  FMUL R99, R2.reuse, R76 ;  /* 0x0000004c02637220 */ /* 0x040fe20000400000 */
[C---:B------:R-:W-:Y:S01]  /*36b10*/  FMUL R112, R2.reuse, R124 ;  /* 0x0000007c02707220 */ /* 0x040fe20000400000 */
[----:B------:R-:W-:Y:S01]  /*36b20*/  MOV R77, R57 ;  /* 0x00000039004d7202 */ /* 0x000fe20000000f00 */
[C---:B------:R-:W-:Y:S01]  /*36b30*/  FMUL R81, R2.reuse, R81 ;  /* 0x0000005102517220 */ /* 0x040fe20000400000 */
[----:B------:R-:W-:Y:S01]  /*36b40*/  FSEL R181, R181, R131, P1 ;  /* 0x00000083b5b57208 */ /* 0x000fe20000800000 */
[C---:B------:R-:W-:Y:S01]  /*36b50*/  FMUL R80, R2.reuse, R80 ;  /* 0x0000005002507220 */ /* 0x040fe20000400000 */
[----:B------:R-:W-:Y:S01]  /*36b60*/  MOV R76, R126 ;  /* 0x0000007e004c7202 */ /* 0x000fe20000000f00 */
[C---:B------:R-:W-:Y:S01]  /*36b70*/  FMUL R124, R2.reuse, R59 ;  /* 0x0000003b027c7220 */ /* 0x040fe20000400000 */
[C---:B------:R-:W-:Y:S01]  /*36b80*/  FMUL R131, R2.reuse, R43 ;  /* 0x0000002b02837220 */ /* 0x040fe20000400000 */
[C---:B------:R-:W-:Y:S01]  /*36b90*/  FMUL R59, R2.reuse, R137 ;  /* 0x00000089023b7220 */ /* 0x040fe20000400000 */
[----:B------:R-:W-:Y:S01]  /*36ba0*/  MOV R137, R31 ;  /* 0x0000001f00897202 */ /* 0x000fe20000000f00 */
[C---:B------:R-:W-:Y:S01]  /*36bb0*/  FMUL R31, R2.reuse, R165 ;  /* 0x000000a5021f7220 */ /* 0x040fe20000400000 */
[----:B------:R-:W-:Y:S01]  /*36bc0*/  MOV R43, R28 ;  /* 0x0000001c002b7202 */ /* 0x000fe20000000f00 */
[----:B------:R-:W-:Y:S01]  /*36bd0*/  FMUL R28, R2, R162 ;  /* 0x000000a2021c7220 */ /* 0x000fe20000400000 */
[----:B------:R-:W-:Y:S01]  /*36be0*/  IMAD.MOV.U32 R162, RZ, RZ, R77 ;  /* 0x000000ffffa27224 */ /* 0x000fe200078e004d */
[----:B------:R-:W-:-:S02]  /*36bf0*/  MOV R165, R76 ;  /* 0x0000004c00a57202 */ /* 0x000fc40000000f00 */
[----:B------:R-:W-:Y:S02]  /*36c00*/  F2FP.BF16.F32.PACK_AB R76, R207, R203 ;  /* 0x000000cbcf4c723e */ /* 0x000fe400000010ff */
[----:B------:R-:W-:Y:S02]  /*36c10*/  F2FP.BF16.F32.PACK_AB R77, R204, R201 ;  /* 0x000000c9cc4d723e */ /* 0x000fe400000010ff */
[----:B------:R-:W-:Y:S02]  /*36c20*/  F2FP.BF16.F32.PACK_AB R78, R78, R81 ;  /* 0x000000514e4e723e */ /* 0x000fe400000010ff */
[----:B------:R-:W-:Y:S01]  /*36c30*/  F2FP.BF16.F32.PACK_AB R79, R79, R80 ;  /* 0x000000504f4f723e */ /* 0x000fe200000010ff */
[----:B------:R-:W-:Y:S06]  /*36c40*/  BAR.SYNC.DEFER_BLOCKING 0x0 ;  /* 0x0000000000007b1d */ /* 0x000fec0000010000 */
[----:B------:R-:W-:Y:S02]  /*36c50*/  STSM.16.M88.4 [R0], R76 ;  /* 0x0000004c00007844 */ /* 0x000fe40000000200 */
[----:B------:R-:W-:Y:S01]  /*36c60*/  BAR.SYNC.DEFER_BLOCKING 0x0 ;  /* 0x0000000000007b1d */ /* 0x000fe20000010000 */
[----:B------:R-:W-:Y:S01]  /*36c70*/  @!P6 FMUL R85, R85, 16777216 ;  /* 0x4b8000005555e820 */ /* 0x000fe20000400000 */
[----:B------:R-:W-:Y:S01]  /*36c80*/  @!P6 FMUL R48, R48, 16777216 ;  /* 0x4b8000003030e820 */ /* 0x000fe20000400000 */
[----:B------:R-:W-:-:S02]  /*36c90*/  @!P6 FMUL R84, R84, 16777216 ;  /* 0x4b8000005454e820 */ /* 0x000fc40000400000 */
[C---:B------:R-:W-:Y:S01]  /*36ca0*/  FMUL R85, R2.reuse, R85 ;  /* 0x0000005502557220 */ /* 0x040fe20000400000 */
[C---:B------:R-:W-:Y:S01]  /*36cb0*/  FMUL R83, R2.reuse, R48 ;  /* 0x0000003002537220 */ /* 0x040fe20000400000 */
[----:B------:R-:W-:Y:S01]  /*36cc0*/  FMUL R84, R2, R84 ;  /* 0x0000005402547220 */ /* 0x000fe20000400000 */
[----:B------:R-:W3:Y:S01]  /*36cd0*/  LDS.128 R72, [R149] ;  /* 0x0000000095487984 */ /* 0x000ee20000000c00 */
        /* <DEDUP_REMOVED lines=22> */
[----:B------:R-:W-:-:S03]  /*36e40*/  @!P6 FMUL R92, R92, 16777216 ;  /* 0x4b8000005c5ce820 */ /* 0x000fc60000400000 */
        /* <DEDUP_REMOVED lines=36> */
[----:B------:R-:W-:Y:S01]  /*37090*/  @!P6 FMUL R108, R108, 16777216 ;  /* 0x4b8000006c6ce820 */ /* 0x000fe20000400000 */
[----:B------:R-:W-:Y:S01]  /*370a0*/  MOV R3, R103 ;  /* 0x0000006700037202 */ /* 0x000fe20000000f00 */
[C---:B------:R-:W-:Y:S01]  /*370b0*/  FMUL R103, R2.reuse, R104 ;  /* 0x0000006802677220 */ /* 0x040fe20000400000 */
[C---:B------:R-:W-:Y:S01]  /*370c0*/  FMUL R105, R2.reuse, R105 ;  /* 0x0000006902697220 */ /* 0x040fe20000400000 */
[----:B------:R-:W-:Y:S01]  /*370d0*/  FMUL R104, R2, R108 ;  /* 0x0000006c02687220 */ /* 0x000fe20000400000 */
[----:B------:R-:W3:Y:S01]  /*370e0*/  LDS.128 R92, [R149] ;  /* 0x00000000955c7984 */ /* 0x000ee20000000c00 */
[----:B------:R-:W-:-:S02]  /*370f0*/  F2FP.BF16.F32.PACK_AB R100, R228, R226 ;  /* 0x000000e2e464723e */ /* 0x000fc400000010ff */
        /* <DEDUP_REMOVED lines=8> */
[----:B------:R-:W-:-:S02]  /*37180*/  MOV R49, R107 ;  /* 0x0000006b00317202 */ /* 0x000fc40000000f00 */
        /* <DEDUP_REMOVED lines=12> */
[----:B------:R-:W-:-:S02]  /*37250*/  IMAD.MOV.U32 R48, RZ, RZ, R111 ;  /* 0x000000ffff307224 */ /* 0x000fc400078e006f */
        /* <DEDUP_REMOVED lines=10> */
[----:B------:R-:W-:-:S04]  /*37300*/  @!P6 FMUL R27, R27, 16777216 ;  /* 0x4b8000001b1be820 */ /* 0x000fc80000400000 */
        /* <DEDUP_REMOVED lines=23> */
[----:B------:R-:W-:Y:S01]  /*37480*/  FMUL R177, R123, 0.25 ;  /* 0x3e8000007bb17820 */ /* 0x000fe20000400000 */
[----:B------:R-:W-:Y:S01]  /*37490*/  @!P6 FMUL R42, R42, 16777216 ;  /* 0x4b8000002a2ae820 */ /* 0x000fe20000400000 */
[----:B------:R-:W-:-:S03]  /*374a0*/  @!P6 FMUL R47, R47, 16777216 ;  /* 0x4b8000002f2fe820 */ /* 0x000fc60000400000 */
[----:B------:R-:W-:Y:S01]  /*374b0*/  FSEL R177, R177, R123, P1 ;  /* 0x0000007bb1b17208 */ /* 0x000fe20000800000 */
        /* <DEDUP_REMOVED lines=11> */
[----:B------:R-:W-:Y:S01]  /*37570*/  FMUL R183, R139, 0.25 ;  /* 0x3e8000008bb77820 */ /* 0x000fe20000400000 */
[----:B------:R-:W-:Y:S01]  /*37580*/  @!P6 FMUL R55, R55, 16777216 ;  /* 0x4b8000003737e820 */ /* 0x000fe20000400000 */
[----:B------:R-:W-:Y:S01]  /*37590*/  @!P6 FMUL R145, R145, 16777216 ;  /* 0x4b8000009191e820 */ /* 0x000fe20000400000 */
[----:B------:R-:W-:Y:S01]  /*375a0*/  @!P6 FMUL R50, R50, 16777216 ;  /* 0x4b8000003232e820 */ /* 0x000fe20000400000 */
[----:B------:R-:W-:Y:S01]  /*375b0*/  @!P6 FMUL R148, R148, 16777216 ;  /* 0x4b8000009494e820 */ /* 0x000fe20000400000 */
[----:B------:R-:W-:Y:S01]  /*375c0*/  @!P6 FMUL R170, R170, 16777216 ;  /* 0x4b800000aaaae820 */ /* 0x000fe20000400000 */
[----:B------:R-:W-:Y:S01]  /*375d0*/  FMUL R126, R2, R136 ;  /* 0x00000088027e7220 */ /* 0x000fe20000400000 */
[----:B------:R-:W-:Y:S01]  /*375e0*/  @!P6 FMUL R164, R164, 16777216 ;  /* 0x4b800000a4a4e820 */ /* 0x000fe20000400000 */
[----:B------:R-:W-:Y:S01]  /*375f0*/  MOV R47, R40 ;  /* 0x00000028002f7202 */ /* 0x000fe20000000f00 */
[----:B------:R-:W-:Y:S01]  /*37600*/  @!P6 FMUL R156, R156, 16777216 ;  /* 0x4b8000009c9ce820 */ /* 0x000fe20000400000 */
[----:B------:R-:W-:Y:S01]  /*37610*/  MOV R136, R37 ;  /* 0x0000002500887202 */ /* 0x000fe20000000f00 */
[----:B------:R-:W-:Y:S01]  /*37620*/  @!P6 FMUL R160, R160, 16777216 ;  /* 0x4b800000a0a0e820 */ /* 0x000fe20000400000 */
[----:B------:R-:W-:Y:S01]  /*37630*/  FSEL R183, R183, R139, P1 ;  /* 0x0000008bb7b77208 */ /* 0x000fe20000800000 */
[----:B------:R-:W-:-:S02]  /*37640*/  IMAD.MOV.U32 R40, RZ, RZ, R33 ;  /* 0x000000ffff287224 */ /* 0x000fc400078e0021 */
[----:B------:R-:W-:Y:S01]  /*37650*/  @!P6 FMUL R172, R172, 16777216 ;  /* 0x4b800000acace820 */ /* 0x000fe20000400000 */
[C---:B------:R-:W-:Y:S01]  /*37660*/  FMUL R139, R2.reuse, R55 ;  /* 0x00000037028b7220 */ /* 0x040fe20000400000 */
[----:B------:R-:W-:Y:S01]  /*37670*/  FMUL R57, R2, R145 ;  /* 0x0000009102397220 */ /* 0x000fe20000400000 */
[----:B------:R-:W3:Y:S01]  /*37680*/  LDS.128 R116, [R149] ;  /* 0x0000000095747984 */ /* 0x000ee20000000c00 */
[----:B------:R-:W-:Y:S01]  /*37690*/  MOV R42, R41 ;  /* 0x00000029002a7202 */ /* 0x000fe20000000f00 */
[----:B------:R-:W-:Y:S01]  /*376a0*/  @!P6 FMUL R174, R174, 16777216 ;  /* 0x4b800000aeaee820 */ /* 0x000fe20000400000 */
[----:B------:R-:W-:Y:S01]  /*376b0*/  MOV R39, R36 ;  /* 0x0000002400277202 */ /* 0x000fe20000000f00 */
[----:B------:R-:W-:Y:S01]  /*376c0*/  @!P6 FMUL R176, R176, 16777216 ;  /* 0x4b800000b0b0e820 */ /* 0x000fe20000400000 */
[C---:B------:R-:W-:Y:S01]  /*376d0*/  FMUL R129, R2.reuse, R50 ;  /* 0x0000003202817220 */ /* 0x040fe20000400000 */
[----:B------:R-:W-:Y:S01]  /*376e0*/  FMUL R55, R2, R148 ;  /* 0x0000009402377220 */ /* 0x000fe20000400000 */
[----:B------:R-:W-:-:S02]  /*376f0*/  IMAD.MOV.U32 R145, RZ, RZ, R30 ;  /* 0x000000ffff917224 */ /* 0x000fc400078e001e */
[C---:B------:R-:W-:Y:S01]  /*37700*/  FMUL R36, R2.reuse, R170 ;  /* 0x000000aa02247220 */ /* 0x040fe20000400000 */
[----:B------:R-:W-:Y:S01]  /*37710*/  @!P6 FMUL R173, R173, 16777216 ;  /* 0x4b800000adade820 */ /* 0x000fe20000400000 */
[----:B------:R-:W-:Y:S01]  /*37720*/  MOV R148, R26 ;  /* 0x0000001a00947202 */ /* 0x000fe20000000f00 */
[----:B------:R-:W-:Y:S01]  /*37730*/  FMUL R30, R2, R164 ;  /* 0x000000a4021e7220 */ /* 0x000fe20000400000 */
[----:B------:R-:W-:Y:S01]  /*37740*/  MOV R41, R25 ;  /* 0x0000001900297202 */ /* 0x000fe20000000f00 */
[----:B------:R-:W-:Y:S01]  /*37750*/  FMUL R182, R138, 0.25 ;  /* 0x3e8000008ab67820 */ /* 0x000fe20000400000 */
[----:B------:R-:W-:Y:S01]  /*37760*/  MOV R50, R21 ;  /* 0x0000001500327202 */ /* 0x000fe20000000f00 */
[C---:B------:R-:W-:Y:S01]  /*37770*/  FMUL R21, R2.reuse, R156 ;  /* 0x0000009c02157220 */ /* 0x040fe20000400000 */
[----:B------:R-:W-:Y:S01]  /*37780*/  MOV R170, R136 ;  /* 0x0000008800aa7202 */ /* 0x000fe20000000f00 */
[----:B------:R-:W-:Y:S01]  /*37790*/  FMUL R26, R2, R160 ;  /* 0x000000a0021a7220 */ /* 0x000fe20000400000 */
[----:B------:R-:W-:-:S02]  /*377a0*/  MOV R136, R133 ;  /* 0x0000008500887202 */ /* 0x000fc40000000f00 */
[----:B------:R-:W-:Y:S01]  /*377b0*/  MOV R164, R38 ;  /* 0x0000002600a47202 */ /* 0x000fe20000000f00 */
[----:B------:R-:W-:Y:S01]  /*377c0*/  FMUL R38, R2, R172 ;  /* 0x000000ac02267220 */ /* 0x000fe20000400000 */
[----:B------:R-:W-:Y:S01]  /*377d0*/  MOV R160, R40 ;  /* 0x0000002800a07202 */ /* 0x000fe20000000f00 */
[----:B------:R-:W-:Y:S01]  /*377e0*/  @!P6 FMUL R54, R54, 16777216 ;  /* 0x4b8000003636e820 */ /* 0x000fe20000400000 */
[----:B------:R-:W-:Y:S01]  /*377f0*/  MOV R156, R42 ;  /* 0x0000002a009c7202 */ /* 0x000fe20000000f00 */
[----:B------:R-:W-:Y:S01]  /*37800*/  @!P6 FMUL R51, R51, 16777216 ;  /* 0x4b8000003333e820 */ /* 0x000fe20000400000 */
[----:B------:R-:W-:Y:S01]  /*37810*/  @!P6 FMUL R178, R178, 16777216 ;  /* 0x4b800000b2b2e820 */ /* 0x000fe20000400000 */
[----:B------:R-:W-:Y:S02]  /*37820*/  IMAD.MOV.U32 R172, RZ, RZ, R39 ;  /* 0x000000ffffac7224 */ /* 0x000fe400078e0027 */
[C---:B------:R-:W-:Y:S01]  /*37830*/  FMUL R40, R2.reuse, R174 ;  /* 0x000000ae02287220 */ /* 0x040fe20000400000 */
[C---:B------:R-:W-:Y:S01]  /*37840*/  FMUL R42, R2.reuse, R176 ;  /* 0x000000b0022a7220 */ /* 0x040fe20000400000 */
[----:B------:R-:W-:Y:S01]  /*37850*/  FMUL R39, R2, R173 ;  /* 0x000000ad02277220 */ /* 0x000fe20000400000 */
[----:B------:R-:W-:-:S02]  /*37860*/  MOV R174, R41 ;  /* 0x0000002900ae7202 */ /* 0x000fc40000000f00 */
[----:B------:R-:W-:Y:S02]  /*37870*/  MOV R176, R52 ;  /* 0x0000003400b07202 */ /* 0x000fe40000000f00 */
[----:B------:R-:W-:Y:S01]  /*37880*/  MOV R173, R136 ;  /* 0x0000008800ad7202 */ /* 0x000fe20000000f00 */
[----:B------:R-:W-:Y:S01]  /*37890*/  FMUL R128, R2, R51 ;  /* 0x0000003302807220 */ /* 0x000fe20000400000 */
[----:B------:R-:W-:Y:S01]  /*378a0*/  FSEL R182, R182, R138, P1 ;  /* 0x0000008ab6b67208 */ /* 0x000fe20000800000 */
[C---:B------:R-:W-:Y:S01]  /*378b0*/  FMUL R138, R2.reuse, R54 ;  /* 0x00000036028a7220 */ /* 0x040fe20000400000 */
[----:B------:R-:W-:Y:S01]  /*378c0*/  MOV R136, R44 ;  /* 0x0000002c00887202 */ /* 0x000fe20000000f00 */
[----:B------:R-:W-:Y:S01]  /*378d0*/  FMUL R44, R2, R178 ;  /* 0x000000b2022c7220 */ /* 0x000fe20000400000 */
[----:B------:R-:W-:Y:S01]  /*378e0*/  MOV R178, R176 ;  /* 0x000000b000b27202 */ /* 0x000fe20000000f00 */
[----:B------:R-:W-:Y:S01]  /*378f0*/  IMAD.MOV.U32 R176, RZ, RZ, R174 ;  /* 0x000000ffffb07224 */ /* 0x000fe200078e00ae */
[----:B------:R-:W-:-:S02]  /*37900*/  MOV R174, R172 ;  /* 0x000000ac00ae7202 */ /* 0x000fc40000000f00 */
[----:B------:R-:W-:Y:S02]  /*37910*/  MOV R172, R137 ;  /* 0x0000008900ac7202 */ /* 0x000fe40000000f00 */
[----:B------:R-:W-:Y:S02]  /*37920*/  F2FP.BF16.F32.PACK_AB R136, R136, R249 ;  /* 0x000000f98888723e */ /* 0x000fe400000010ff */
[----:B------:R-:W-:Y:S02]  /*37930*/  F2FP.BF16.F32.PACK_AB R137, R250, R247 ;  /* 0x000000f7fa89723e */ /* 0x000fe400000010ff */
[----:B------:R-:W-:Y:S02]  /*37940*/  F2FP.BF16.F32.PACK_AB R138, R138, R129 ;  /* 0x000000818a8a723e */ /* 0x000fe400000010ff */
[----:B------:R-:W-:Y:S01]  /*37950*/  F2FP.BF16.F32.PACK_AB R139, R139, R128 ;  /* 0x000000808b8b723e */ /* 0x000fe200000010ff */
[----:B------:R-:W-:Y:S06]  /*37960*/  BAR.SYNC.DEFER_BLOCKING 0x0 ;  /* 0x0000000000007b1d */ /* 0x000fec0000010000 */
[----:B------:R0:W-:Y:S02]  /*37970*/  STSM.16.M88.4 [R0], R136 ;  /* 0x0000008800007844 */ /* 0x0001e40000000200 */
[----:B------:R-:W-:Y:S01]  /*37980*/  BAR.SYNC.DEFER_BLOCKING 0x0 ;  /* 0x0000000000007b1d */ /* 0x000fe20000010000 */
[----:B------:R-:W-:Y:S01]  /*37990*/  @!P6 FMUL R175, R175, 16777216 ;  /* 0x4b800000afafe820 */ /* 0x000fe20000400000 */
[----:B------:R-:W-:-:S02]  /*379a0*/  IMAD.MOV.U32 R51, RZ, RZ, R22 ;  /* 0x000000ffff337224 */ /* 0x000fc400078e0016 */
[----:B------:R-:W-:Y:S01]  /*379b0*/  @!P6 FMUL R167, R167, 16777216 ;  /* 0x4b800000a7a7e820 */ /* 0x000fe20000400000 */
[----:B------:R-:W-:Y:S01]  /*379c0*/  MOV R37, R29 ;  /* 0x0000001d00257202 */ /* 0x000fe20000000f00 */
[----:B------:R-:W-:Y:S01]  /*379d0*/  @!P6 FMUL R177, R177, 16777216 ;  /* 0x4b800000b1b1e820 */ /* 0x000fe20000400000 */
[C---:B------:R-:W-:Y:S01]  /*379e0*/  FMUL R41, R2.reuse, R175 ;  /* 0x000000af02297220 */ /* 0x040fe20000400000 */
[----:B------:R-:W-:Y:S01]  /*379f0*/  MOV R175, R51 ;  /* 0x0000003300af7202 */ /* 0x000fe20000000f00 */
[C---:B------:R-:W-:Y:S01]  /*37a00*/  FMUL R33, R2.reuse, R167 ;  /* 0x000000a702217220 */ /* 0x040fe20000400000 */
[----:B------:R-:W-:Y:S01]  /*37a10*/  @!P6 FMUL R159, R159, 16777216 ;  /* 0x4b8000009f9fe820 */ /* 0x000fe20000400000 */
[----:B------:R-:W-:Y:S01]  /*37a20*/  IMAD.MOV.U32 R133, RZ, RZ, R37 ;  /* 0x000000ffff857224 */ /* 0x000fe200078e0025 */
[----:B------:R-:W-:Y:S01]  /*37a30*/  MOV R167, R43 ;  /* 0x0000002b00a77202 */ /* 0x000fe20000000f00 */
[C---:B------:R-:W-:Y:S01]  /*37a40*/  FMUL R43, R2.reuse, R177 ;  /* 0x000000b1022b7220 */ /* 0x040fe20000400000 */
[----:B------:R-:W-:Y:S01]  /*37a50*/  MOV R177, R175 ;  /* 0x000000af00b17202 */ /* 0x000fe20000000f00 */
[----:B------:R-:W3:Y:S01]  /*37a60*/  LDS.128 R120, [R149] ;  /* 0x0000000095787984 */ /* 0x000ee20000000c00 */
[----:B------:R-:W-:Y:S01]  /*37a70*/  @!P6 FMUL R179, R179, 16777216 ;  /* 0x4b800000b3b3e820 */ /* 0x000fe20000400000 */
[----:B------:R-:W-:Y:S01]  /*37a80*/  MOV R175, R173 ;  /* 0x000000ad00af7202 */ /* 0x000fe20000000f00 */
[----:B------:R-:W-:Y:S01]  /*37a90*/  FMUL R25, R2, R159 ;  /* 0x0000009f02197220 */ /* 0x000fe20000400000 */
[----:B------:R-:W-:-:S02]  /*37aa0*/  MOV R173, R170 ;  /* 0x000000aa00ad7202 */ /* 0x000fc40000000f00 */
[----:B------:R-:W-:Y:S02]  /*37ab0*/  MOV R159, R133 ;  /* 0x00000085009f7202 */ /* 0x000fe40000000f00 */
[----:B------:R-:W-:Y:S02]  /*37ac0*/  MOV R170, R9 ;  /* 0x0000000900aa7202 */ /* 0x000fe40000000f00 */
[----:B------:R-:W-:Y:S01]  /*37ad0*/  MOV R133, R45 ;  /* 0x0000002d00857202 */ /* 0x000fe20000000f00 */
[----:B------:R-:W-:Y:S01]  /*37ae0*/  FMUL R45, R2, R179 ;  /* 0x000000b3022d7220 */ /* 0x000fe20000400000 */
[----:B------:R-:W-:Y:S01]  /*37af0*/  IMAD.MOV.U32 R179, RZ, RZ, R177 ;  /* 0x000000ffffb37224 */ /* 0x000fe200078e00b1 */
[----:B------:R-:W-:Y:S01]  /*37b00*/  MOV R177, R174 ;  /* 0x000000ae00b17202 */ /* 0x000fe20000000f00 */
[----:B------:R-:W-:Y:S01]  /*37b10*/  IMAD.MOV.U32 R174, RZ, RZ, R170 ;  /* 0x000000ffffae7224 */ /* 0x000fe200078e00aa */
[----:B------:R-:W-:Y:S02]  /*37b20*/  MOV R170, R133 ;  /* 0x0000008500aa7202 */ /* 0x000fe40000000f00 */
[----:B------:R-:W-:Y:S01]  /*37b30*/  F2FP.BF16.F32.PACK_AB R134, R134, R125 ;  /* 0x0000007d8686723e */ /* 0x000fe200000010ff */
[----:B------:R-:W-:Y:S01]  /*37b40*/  @!P6 FMUL R161, R161, 16777216 ;  /* 0x4b800000a1a1e820 */ /* 0x000fe20000400000 */
[----:B------:R-:W-:Y:S01]  /*37b50*/  F2FP.BF16.F32.PACK_AB R132, R178, R251 ;  /* 0x000000fbb284723e */ /* 0x000fe200000010ff */
[----:B------:R-:W-:Y:S01]  /*37b60*/  @!P6 FMUL R180, R180, 16777216 ;  /* 0x4b800000b4b4e820 */ /* 0x000fe20000400000 */
[----:B------:R-:W-:-:S02]  /*37b70*/  F2FP.BF16.F32.PACK_AB R133, R252, R248 ;  /* 0x000000f8fc85723e */ /* 0x000fc400000010ff */
[----:B------:R-:W-:Y:S01]  /*37b80*/  F2FP.BF16.F32.PACK_AB R135, R135, R124 ;  /* 0x0000007c8787723e */ /* 0x000fe200000010ff */
[----:B------:R-:W-:Y:S01]  /*37b90*/  BAR.SYNC.DEFER_BLOCKING 0x0 ;  /* 0x0000000000007b1d */ /* 0x000fe20000010000 */
[----:B------:R-:W-:Y:S02]  /*37ba0*/  F2FP.BF16.F32.PACK_AB R126, R126, R59 ;  /* 0x0000003b7e7e723e */ /* 0x000fe400000010ff */
[----:B------:R-:W-:Y:S02]  /*37bb0*/  F2FP.BF16.F32.PACK_AB R127, R127, R58 ;  /* 0x0000003a7f7f723e */ /* 0x000fe400000010ff */
[----:B------:R-:W-:Y:S02]  /*37bc0*/  F2FP.BF16.F32.PACK_AB R130, R130, R57 ;  /* 0x000000398282723e */ /* 0x000fe400000010ff */
[----:B------:R-:W-:Y:S01]  /*37bd0*/  F2FP.BF16.F32.PACK_AB R131, R55, R56 ;  /* 0x000000383783723e */ /* 0x000fe200000010ff */
[----:B------:R-:W-:Y:S01]  /*37be0*/  @!P6 FMUL R169, R169, 16777216 ;  /* 0x4b800000a9a9e820 */ /* 0x000fe20000400000 */
[----:B------:R-:W-:Y:S01]  /*37bf0*/  F2FP.BF16.F32.PACK_AB R129, R23, R152 ;  /* 0x000000981781723e */ /* 0x000fe200000010ff */
[----:B------:R-:W-:Y:S01]  /*37c00*/  @!P6 FMUL R154, R154, 16777216 ;  /* 0x4b8000009a9ae820 */ /* 0x000fe20000400000 */
[----:B0-----:R-:W-:Y:S01]  /*37c10*/  F2FP.BF16.F32.PACK_AB R138, R24, R25 ;  /* 0x00000019188a723e */ /* 0x001fe200000010ff */
[----:B------:R-:W-:Y:S01]  /*37c20*/  @!P6 FMUL R155, R155, 16777216 ;  /* 0x4b8000009b9be820 */ /* 0x000fe20000400000 */
[----:B------:R-:W-:Y:S01]  /*37c30*/  @!P6 FMUL R157, R157, 16777216 ;  /* 0x4b8000009d9de820 */ /* 0x000fe20000400000 */
[----:B------:R-:W-:Y:S01]  /*37c40*/  MOV R54, R3 ;  /* 0x0000000300367202 */ /* 0x000fe20000000f00 */
[----:B------:R-:W-:Y:S01]  /*37c50*/  @!P6 FMUL R171, R171, 16777216 ;  /* 0x4b800000ababe820 */ /* 0x000fe20000400000 */
[----:B------:R-:W-:Y:S01]  /*37c60*/  @!P6 FMUL R163, R163, 16777216 ;  /* 0x4b800000a3a3e820 */ /* 0x000fe20000400000 */
[----:B------:R-:W-:Y:S01]  /*37c70*/  @!P6 FMUL R168, R168, 16777216 ;  /* 0x4b800000a8a8e820 */ /* 0x000fe20000400000 */
[----:B------:R-:W-:Y:S01]  /*37c80*/  @!P6 FMUL R143, R143, 16777216 ;  /* 0x4b8000008f8fe820 */ /* 0x000fe20000400000 */
[----:B------:R-:W-:Y:S01]  /*37c90*/  @!P6 FMUL R142, R142, 16777216 ;  /* 0x4b8000008e8ee820 */ /* 0x000fe20000400000 */
[----:B------:R-:W4:Y:S04]  /*37ca0*/  LDL.LU R9, [R1+0x19f8] ;  /* 0x0019f80001097983 */ /* 0x000f280000300800 */
[----:B------:R0:W-:Y:S01]  /*37cb0*/  STSM.16.M88.4 [R0], R132 ;  /* 0x0000008400007844 */ /* 0x0001e20000000200 */
[----:B------:R-:W-:Y:S01]  /*37cc0*/  BAR.SYNC.DEFER_BLOCKING 0x0 ;  /* 0x0000000000007b1d */ /* 0x000fe20000010000 */
[C---:B------:R-:W-:Y:S01]  /*37cd0*/  FMUL R27, R2.reuse, R161 ;  /* 0x000000a1021b7220 */ /* 0x040fe20000400000 */
[----:B------:R-:W-:Y:S01]  /*37ce0*/  MOV R161, R46 ;  /* 0x0000002e00a17202 */ /* 0x000fe20000000f00 */
[----:B------:R-:W-:Y:S01]  /*37cf0*/  FMUL R46, R2, R180 ;  /* 0x000000b4022e7220 */ /* 0x000fe20000400000 */
[----:B------:R-:W-:-:S02]  /*37d00*/  MOV R180, R176 ;  /* 0x000000b000b47202 */ /* 0x000fc40000000f00 */
[----:B------:R-:W3:Y:S02]  /*37d10*/  LDS.128 R56, [R149] ;  /* 0x0000000095387984 */ /* 0x000ee40000000c00 */
[----:B------:R-:W-:Y:S02]  /*37d20*/  F2FP.BF16.F32.PACK_AB R124, R180, R179 ;  /* 0x000000b3b47c723e */ /* 0x000fe400000010ff */
[----:B------:R-:W-:Y:S01]  /*37d30*/  F2FP.BF16.F32.PACK_AB R125, R12, R13 ;  /* 0x0000000d0c7d723e */ /* 0x000fe200000010ff */
[----:B------:R-:W-:Y:S06]  /*37d40*/  BAR.SYNC.DEFER_BLOCKING 0x0 ;  /* 0x0000000000007b1d */ /* 0x000fec0000010000 */
[----:B------:R-:W-:Y:S02]  /*37d50*/  STSM.16.M88.4 [R0], R124 ;  /* 0x0000007c00007844 */ /* 0x000fe40000000200 */
[----:B------:R-:W-:Y:S01]  /*37d60*/  BAR.SYNC.DEFER_BLOCKING 0x0 ;  /* 0x0000000000007b1d */ /* 0x000fe20000010000 */
[----:B------:R-:W-:-:S02]  /*37d70*/  MOV R178, R175 ;  /* 0x000000af00b27202 */ /* 0x000fc40000000f00 */
[----:B------:R-:W-:-:S03]  /*37d80*/  MOV R180, R177 ;  /* 0x000000b100b47202 */ /* 0x000fc60000000f00 */
[----:B------:R-:W-:Y:S01]  /*37d90*/  IMAD.MOV.U32 R179, RZ, RZ, R178 ;  /* 0x000000ffffb37224 */ /* 0x000fe200078e00b2 */
[----:B------:R-:W3:Y:S04]  /*37da0*/  LDS.128 R124, [R149] ;  /* 0x00000000957c7984 */ /* 0x000ee80000000c00 */
[----:B------:R-:W-:Y:S01]  /*37db0*/  F2FP.BF16.F32.PACK_AB R128, R180, R179 ;  /* 0x000000b3b480723e */ /* 0x000fe200000010ff */
[----:B------:R-:W-:Y:S06]  /*37dc0*/  BAR.SYNC.DEFER_BLOCKING 0x0 ;  /* 0x0000000000007b1d */ /* 0x000fec0000010000 */
[----:B------:R-:W-:Y:S02]  /*37dd0*/  STSM.16.M88.4 [R0], R128 ;  /* 0x0000008000007844 */ /* 0x000fe40000000200 */
[----:B------:R-:W-:Y:S01]  /*37de0*/  BAR.SYNC.DEFER_BLOCKING 0x0 ;  /* 0x0000000000007b1d */ /* 0x000fe20000010000 */
[----:B------:R-:W-:Y:S01]  /*37df0*/  F2FP.BF16.F32.PACK_AB R139, R26, R27 ;  /* 0x0000001b1a8b723e */ /* 0x000fe200000010ff */
[----:B------:R-:W-:Y:S01]  /*37e00*/  FMUL R35, R2, R169 ;  /* 0x000000a902237220 */ /* 0x000fe20000400000 */
[----:B------:R-:W-:Y:S01]  /*37e10*/  IMAD.MOV.U32 R169, RZ, RZ, R49 ;  /* 0x000000ffffa97224 */ /* 0x000fe200078e0031 */
[----:B------:R-:W-:-:S02]  /*37e20*/  MOV R175, R173 ;  /* 0x000000ad00af7202 */ /* 0x000fc40000000f00 */
[----:B------:R-:W-:Y:S01]  /*37e30*/  MOV R176, R172 ;  /* 0x000000ac00b07202 */ /* 0x000fe20000000f00 */
[C---:B------:R-:W-:Y:S01]  /*37e40*/  FMUL R3, R2.reuse, R154 ;  /* 0x0000009a02037220 */ /* 0x040fe20000400000 */
[----:B------:R-:W-:Y:S01]  /*37e50*/  MOV R173, R169 ;  /* 0x000000a900ad7202 */ /* 0x000fe20000000f00 */
[C---:B------:R-:W-:Y:S01]  /*37e60*/  FMUL R22, R2.reuse, R157 ;  /* 0x0000009d02167220 */ /* 0x040fe20000400000 */
[----:B------:R-:W-:Y:S01]  /*37e70*/  MOV R154, R20 ;  /* 0x00000014009a7202 */ /* 0x000fe20000000f00 */
[----:B------:R-:W3:Y:S01]  /*37e80*/  LDS.128 R24, [R149] ;  /* 0x0000000095187984 */ /* 0x000ee20000000c00 */
[----:B------:R-:W-:Y:S01]  /*37e90*/  FMUL R20, R2, R155 ;  /* 0x0000009b02147220 */ /* 0x000fe20000400000 */
[----:B------:R-:W-:Y:S02]  /*37ea0*/  MOV R177, R176 ;  /* 0x000000b000b17202 */ /* 0x000fe40000000f00 */
[----:B------:R-:W-:Y:S02]  /*37eb0*/  MOV R178, R174 ;  /* 0x000000ae00b27202 */ /* 0x000fe40000000f00 */
[----:B------:R-:W-:-:S02]  /*37ec0*/  MOV R176, R173 ;  /* 0x000000ad00b07202 */ /* 0x000fc40000000f00 */
[----:B0-----:R-:W-:Y:S02]  /*37ed0*/  F2FP.BF16.F32.PACK_AB R132, R178, R177 ;  /* 0x000000b1b284723e */ /* 0x001fe400000010ff */
[----:B------:R-:W-:Y:S02]  /*37ee0*/  F2FP.BF16.F32.PACK_AB R133, R176, R175 ;  /* 0x000000afb085723e */ /* 0x000fe400000010ff */
[----:B------:R-:W-:Y:S02]  /*37ef0*/  F2FP.BF16.F32.PACK_AB R134, R3, R20 ;  /* 0x000000140386723e */ /* 0x000fe400000010ff */
[----:B------:R-:W-:Y:S01]  /*37f00*/  F2FP.BF16.F32.PACK_AB R135, R21, R22 ;  /* 0x000000161587723e */ /* 0x000fe200000010ff */
[----:B------:R-:W-:Y:S01]  /*37f10*/  BAR.SYNC.DEFER_BLOCKING 0x0 ;  /* 0x0000000000007b1d */ /* 0x000fe20000010000 */
[----:B------:R-:W-:Y:S02]  /*37f20*/  MOV R169, R10 ;  /* 0x0000000a00a97202 */ /* 0x000fe40000000f00 */
[----:B------:R-:W-:Y:S01]  /*37f30*/  MOV R155, R141 ;  /* 0x0000008d009b7202 */ /* 0x000fe20000000f00 */
[C---:B------:R-:W-:Y:S01]  /*37f40*/  FMUL R37, R2.reuse, R171 ;  /* 0x000000ab02257220 */ /* 0x040fe20000400000 */
[----:B------:R-:W-:Y:S01]  /*37f50*/  MOV R173, R170 ;  /* 0x000000aa00ad7202 */ /* 0x000fe20000000f00 */
[C---:B------:R-:W-:Y:S01]  /*37f60*/  FMUL R29, R2.reuse, R163 ;  /* 0x000000a3021d7220 */ /* 0x040fe20000400000 */
[----:B------:R-:W-:Y:S01]  /*37f70*/  FMUL R34, R2, R168 ;  /* 0x000000a802227220 */ /* 0x000fe20000400000 */
[----:B------:R-:W-:Y:S01]  /*37f80*/  MOV R157, R53 ;  /* 0x00000035009d7202 */ /* 0x000fe20000000f00 */
[----:B------:R-:W5:Y:S01]  /*37f90*/  LDL.LU R10, [R1+0x19f4] ;  /* 0x0019f400010a7983 */ /* 0x000f620000300800 */
[----:B------:R-:W-:Y:S01]  /*37fa0*/  @!P6 FMUL R181, R181, 16777216 ;  /* 0x4b800000b5b5e820 */ /* 0x000fe20000400000 */
[----:B------:R-:W0:Y:S02]  /*37fb0*/  LDC.64 R20, c[0x0][0x270] ;  /* 0x00009c00ff147b82 */ /* 0x000e240000000a00 */
[----:B------:R-:W-:Y:S06]  /*37fc0*/  STSM.16.M88.4 [R0], R132 ;  /* 0x0000008400007844 */ /* 0x000fec0000000200 */
[----:B------:R-:W-:Y:S01]  /*37fd0*/  BAR.SYNC.DEFER_BLOCKING 0x0 ;  /* 0x0000000000007b1d */ /* 0x000fe20000010000 */
[----:B------:R-:W-:Y:S01]  /*37fe0*/  MOV R141, R48 ;  /* 0x00000030008d7202 */ /* 0x000fe20000000f00 */
[----:B------:R-:W-:Y:S01]  /*37ff0*/  IMAD.MOV.U32 R174, RZ, RZ, R169 ;  /* 0x000000ffffae7224 */ /* 0x000fe200078e00a9 */
[----:B------:R-:W-:-:S02]  /*38000*/  MOV R171, R154 ;  /* 0x0000009a00ab7202 */ /* 0x000fc40000000f00 */
[----:B------:R-:W-:Y:S01]  /*38010*/  MOV R172, R141 ;  /* 0x0000008d00ac7202 */ /* 0x000fe20000000f00 */
[----:B------:R-:W3:Y:S01]  /*38020*/  LDS.128 R128, [R149] ;  /* 0x0000000095807984 */ /* 0x000ee20000000c00 */
[----:B------:R-:W-:Y:S02]  /*38030*/  F2FP.BF16.F32.PACK_AB R136, R174, R173 ;  /* 0x000000adae88723e */ /* 0x000fe400000010ff */
[----:B------:R-:W-:Y:S01]  /*38040*/  F2FP.BF16.F32.PACK_AB R137, R172, R171 ;  /* 0x000000abac89723e */ /* 0x000fe200000010ff */
[----:B------:R-:W-:Y:S01]  /*38050*/  BAR.SYNC.DEFER_BLOCKING 0x0 ;  /* 0x0000000000007b1d */ /* 0x000fe20000010000 */
[----:B------:R-:W-:Y:S01]  /*38060*/  MOV R163, R140 ;  /* 0x0000008c00a37202 */ /* 0x000fe20000000f00 */
[----:B------:R-:W-:-:S04]  /*38070*/  IMAD.MOV.U32 R140, RZ, RZ, R50 ;  /* 0x000000ffff8c7224 */ /* 0x000fc800078e0032 */
[----:B------:R1:W-:Y:S01]  /*38080*/  STSM.16.M88.4 [R0], R136 ;  /* 0x0000008800007844 */ /* 0x0003e20000000200 */
[----:B------:R-:W-:Y:S01]  /*38090*/  FMUL R50, R2, R143 ;  /* 0x0000008f02327220 */ /* 0x000fe20000400000 */
[----:B------:R-:W-:Y:S02]  /*380a0*/  F2FP.BF16.F32.PACK_AB R143, R30, R31 ;  /* 0x0000001f1e8f723e */ /* 0x000fe400000010ff */
[----:B------:R-:W-:Y:S02]  /*380b0*/  F2FP.BF16.F32.PACK_AB R30, R32, R33 ;  /* 0x00000021201e723e */ /* 0x000fe400000010ff */
[----:B------:R-:W-:Y:S01]  /*380c0*/  F2FP.BF16.F32.PACK_AB R31, R34, R35 ;  /* 0x00000023221f723e */ /* 0x000fe200000010ff */
[----:B------:R-:W-:Y:S01]  /*380d0*/  BAR.SYNC.DEFER_BLOCKING 0x0 ;  /* 0x0000000000007b1d */ /* 0x000fe20000010000 */
[----:B------:R-:W-:Y:S02]  /*380e0*/  MOV R168, R54 ;  /* 0x0000003600a87202 */ /* 0x000fe40000000f00 */
[----:B------:R-:W-:-:S02]  /*380f0*/  MOV R141, R11 ;  /* 0x0000000b008d7202 */ /* 0x000fc40000000f00 */
[----:B------:R-:W-:Y:S02]  /*38100*/  MOV R170, R168 ;  /* 0x000000a800aa7202 */ /* 0x000fe40000000f00 */
[----:B------:R-:W-:Y:S01]  /*38110*/  MOV R169, R167 ;  /* 0x000000a700a97202 */ /* 0x000fe20000000f00 */
[----:B------:R-:W-:Y:S01]  /*38120*/  FMUL R48, R2, R142 ;  /* 0x0000008e02307220 */ /* 0x000fe20000400000 */
[----:B------:R-:W3:Y:S01]  /*38130*/  LDS.128 R32, [R149] ;  /* 0x0000000095207984 */ /* 0x000ee20000000c00 */
[----:B------:R-:W-:Y:S02]  /*38140*/  F2FP.BF16.F32.PACK_AB R140, R170, R140 ;  /* 0x0000008caa8c723e */ /* 0x000fe400000010ff */
[----:B------:R-:W-:Y:S01]  /*38150*/  F2FP.BF16.F32.PACK_AB R141, R169, R141 ;  /* 0x0000008da98d723e */ /* 0x000fe200000010ff */
[----:B------:R-:W2:Y:S01]  /*38160*/  LDL.LU R11, [R1+0x19f0] ;  /* 0x0019f000010b7983 */ /* 0x000ea20000300800 */
[----:B------:R-:W-:Y:S01]  /*38170*/  F2FP.BF16.F32.PACK_AB R142, R28, R29 ;  /* 0x0000001d1c8e723e */ /* 0x000fe200000010ff */
[----:B------:R-:W-:Y:S06]  /*38180*/  BAR.SYNC.DEFER_BLOCKING 0x0 ;  /* 0x0000000000007b1d */ /* 0x000fec0000010000 */
[----:B------:R-:W3:Y:S04]  /*38190*/  LDL.LU R12, [R1+0x19ec] ;  /* 0x0019ec00010c7983 */ /* 0x000ee80000300800 */
[----:B------:R-:W4:Y:S04]  /*381a0*/  LDL.LU R13, [R1+0x19e8] ;  /* 0x0019e800010d7983 */ /* 0x000f280000300800 */
[----:B------:R0:W-:Y:S01]  /*381b0*/  STSM.16.M88.4 [R0], R140 ;  /* 0x0000008c00007844 */ /* 0x0001e20000000200 */
[----:B------:R-:W-:Y:S01]  /*381c0*/  BAR.SYNC.DEFER_BLOCKING 0x0 ;  /* 0x0000000000007b1d */ /* 0x000fe20000010000 */
[----:B------:R-:W-:-:S02]  /*381d0*/  MOV R167, R166 ;  /* 0x000000a600a77202 */ /* 0x000fc40000000f00 */
[----:B------:R-:W-:Y:S01]  /*381e0*/  MOV R166, R157 ;  /* 0x0000009d00a67202 */ /* 0x000fe20000000f00 */
[----:B------:R-:W-:Y:S01]  /*381f0*/  IMAD.MOV.U32 R157, RZ, RZ, R14 ;  /* 0x000000ffff9d7224 */ /* 0x000fe200078e000e */
[----:B------:R-:W-:Y:S02]  /*38200*/  MOV R168, R158 ;  /* 0x0000009e00a87202 */ /* 0x000fe40000000f00 */
[----:B------:R-:W-:Y:S01]  /*38210*/  MOV R158, R15 ;  /* 0x0000000f009e7202 */ /* 0x000fe20000000f00 */
[----:B------:R-:W5:Y:S04]  /*38220*/  LDL.LU R14, [R1+0x19e4] ;  /* 0x0019e400010e7983 */ /* 0x000f680000300800 */
[----:B------:R-:W2:Y:S04]  /*38230*/  LDL.LU R15, [R1+0x19e0] ;  /* 0x0019e000010f7983 */ /* 0x000ea80000300800 */
[----:B------:R-:W2:Y:S01]  /*38240*/  LDS.128 R132, [R149] ;  /* 0x0000000095847984 */ /* 0x000ea20000000c00 */
[----:B------:R-:W-:-:S02]  /*38250*/  F2FP.BF16.F32.PACK_AB R28, R168, R167 ;  /* 0x000000a7a81c723e */ /* 0x000fc400000010ff */
[----:B------:R-:W-:Y:S01]  /*38260*/  F2FP.BF16.F32.PACK_AB R29, R166, R165 ;  /* 0x000000a5a61d723e */ /* 0x000fe200000010ff */
[----:B------:R-:W-:Y:S01]  /*38270*/  BAR.SYNC.DEFER_BLOCKING 0x0 ;  /* 0x0000000000007b1d */ /* 0x000fe20000010000 */
[----:B------:R-:W-:Y:S02]  /*38280*/  MOV R154, R148 ;  /* 0x00000094009a7202 */ /* 0x000fe40000000f00 */
[----:B-1----:R-:W-:Y:S02]  /*38290*/  F2FP.BF16.F32.PACK_AB R136, R164, R163 ;  /* 0x000000a3a488723e */ /* 0x002fe400000010ff */
[----:B------:R-:W-:Y:S02]  /*382a0*/  F2FP.BF16.F32.PACK_AB R138, R36, R37 ;  /* 0x00000025248a723e */ /* 0x000fe400000010ff */
[----:B------:R-:W-:Y:S01]  /*382b0*/  F2FP.BF16.F32.PACK_AB R139, R38, R39 ;  /* 0x00000027268b723e */ /* 0x000fe200000010ff */
[----:B------:R-:W-:Y:S01]  /*382c0*/  @!P6 FMUL R146, R146, 16777216 ;  /* 0x4b8000009292e820 */ /* 0x000fe20000400000 */
[----:B------:R-:W-:Y:S01]  /*382d0*/  @!P6 FMUL R182, R182, 16777216 ;  /* 0x4b800000b6b6e820 */ /* 0x000fe20000400000 */
[----:B------:R-:W-:Y:S01]  /*382e0*/  @!P6 FMUL R183, R183, 16777216 ;  /* 0x4b800000b7b7e820 */ /* 0x000fe20000400000 */
[----:B0-----:R-:W-:Y:S01]  /*382f0*/  F2FP.BF16.F32.PACK_AB R141, R246, R245 ;  /* 0x000000f5f68d723e */ /* 0x001fe200000010ff */
[----:B------:R-:W-:Y:S01]  /*38300*/  @!P6 FMUL R150, R150, 16777216 ;  /* 0x4b8000009696e820 */ /* 0x000fe20000400000 */
[----:B------:R-:W-:Y:S01]  /*38310*/  @!P6 FMUL R151, R151, 16777216 ;  /* 0x4b8000009797e820 */ /* 0x000fe20000400000 */
[----:B------:R-:W-:Y:S01]  /*38320*/  @!P6 FMUL R147, R147, 16777216 ;  /* 0x4b8000009393e820 */ /* 0x000fe20000400000 */
[----:B------:R-:W-:Y:S01]  /*38330*/  F2FP.BF16.F32.PACK_AB R232, R244, R235 ;  /* 0x000000ebf4e8723e */ /* 0x000fe200000010ff */
[----:B------:R-:W2:Y:S04]  /*38340*/  LDL.LU R23, [R1+0x19dc] ;  /* 0x0019dc0001177983 */ /* 0x000ea80000300800 */
[----:B------:R-:W-:Y:S01]  /*38350*/  STSM.16.M88.4 [R0], R28 ;  /* 0x0000001c00007844 */ /* 0x000fe20000000200 */
[----:B------:R-:W-:Y:S01]  /*38360*/  BAR.SYNC.DEFER_BLOCKING 0x0 ;  /* 0x0000000000007b1d */ /* 0x000fe20000010000 */
[----:B------:R-:W-:-:S02]  /*38370*/  F2FP.BF16.F32.PACK_AB R137, R155, R154 ;  /* 0x0000009a9b89723e */ /* 0x000fc400000010ff */
[----:B------:R-:W-:Y:S02]  /*38380*/  F2FP.BF16.F32.PACK_AB R38, R40, R41 ;  /* 0x000000292826723e */ /* 0x000fe400000010ff */
[----:B------:R-:W-:Y:S02]  /*38390*/  F2FP.BF16.F32.PACK_AB R39, R42, R43 ;  /* 0x0000002b2a27723e */ /* 0x000fe400000010ff */
[----:B------:R-:W-:Y:S02]  /*383a0*/  MOV R148, R47 ;  /* 0x0000002f00947202 */ /* 0x000fe40000000f00 */
[----:B------:R-:W-:Y:S01]  /*383b0*/  F2FP.BF16.F32.PACK_AB R36, R162, R161 ;  /* 0x000000a1a224723e */ /* 0x000fe200000010ff */
[C---:B------:R-:W-:Y:S01]  /*383c0*/  FMUL R53, R2.reuse, R146 ;  /* 0x0000009202357220 */ /* 0x040fe20000400000 */
[C---:B------:R-:W-:Y:S01]  /*383d0*/  FMUL R49, R2.reuse, R182 ;  /* 0x000000b602317220 */ /* 0x040fe20000400000 */
[C---:B------:R-:W-:Y:S01]  /*383e0*/  FMUL R51, R2.reuse, R183 ;  /* 0x000000b702337220 */ /* 0x040fe20000400000 */
[C---:B------:R-:W-:Y:S01]  /*383f0*/  FMUL R52, R2.reuse, R150 ;  /* 0x0000009602347220 */ /* 0x040fe20000400000 */
[----:B------:R-:W-:Y:S01]  /*38400*/  FMUL R54, R2, R151 ;  /* 0x0000009702367220 */ /* 0x000fe20000400000 */
[----:B------:R-:W-:Y:S01]  /*38410*/  F2FP.BF16.F32.PACK_AB R233, R234, R233 ;  /* 0x000000e9eae9723e */ /* 0x000fe200000010ff */
[----:B------:R-:W2:Y:S04]  /*38420*/  LDL.LU R152, [R1+0x19d8] ;  /* 0x0019d80001987983 */ /* 0x000ea80000300800 */
[----:B------:R-:W0:Y:S01]  /*38430*/  LDS.128 R28, [R149] ;  /* 0x00000000951c7984 */ /* 0x000e220000000c00 */
[----:B------:R-:W-:Y:S06]  /*38440*/  BAR.SYNC.DEFER_BLOCKING 0x0 ;  /* 0x0000000000007b1d */ /* 0x000fec0000010000 */
[----:B------:R1:W-:Y:S02]  /*38450*/  STSM.16.M88.4 [R0], R136 ;  /* 0x0000008800007844 */ /* 0x0003e40000000200 */
[----:B------:R-:W-:Y:S01]  /*38460*/  BAR.SYNC.DEFER_BLOCKING 0x0 ;  /* 0x0000000000007b1d */ /* 0x000fe20000010000 */
[----:B------:R-:W-:-:S05]  /*38470*/  F2FP.BF16.F32.PACK_AB R37, R156, R148 ;  /* 0x000000949c25723e */ /* 0x000fca00000010ff */
[----:B------:R-:W0:Y:S02]  /*38480*/  LDS.128 R40, [R149] ;  /* 0x0000000095287984 */ /* 0x000e240000000c00 */
[----:B------:R-:W-:Y:S01]  /*38490*/  BAR.SYNC.DEFER_BLOCKING 0x0 ;  /* 0x0000000000007b1d */ /* 0x000fe20000010000 */
[----:B------:R-:W-:-:S05]  /*384a0*/  FMUL R47, R2, R181 ;  /* 0x000000b5022f7220 */ /* 0x000fca0000400000 */
[----:B------:R0:W-:Y:S01]  /*384b0*/  STSM.16.M88.4 [R0], R36 ;  /* 0x0000002400007844 */ /* 0x0001e20000000200 */
[----:B-1----:R-:W-:Y:S02]  /*384c0*/  F2FP.BF16.F32.PACK_AB R138, R44, R45 ;  /* 0x0000002d2c8a723e */ /* 0x002fe400000010ff */
[----:B------:R-:W-:Y:S01]  /*384d0*/  F2FP.BF16.F32.PACK_AB R139, R46, R47 ;  /* 0x0000002f2e8b723e */ /* 0x000fe200000010ff */
[----:B------:R-:W-:Y:S06]  /*384e0*/  BAR.SYNC.DEFER_BLOCKING 0x0 ;  /* 0x0000000000007b1d */ /* 0x000fec0000010000 */
[----:B------:R-:W1:Y:S01]  /*384f0*/  S2R R161, SR_CTAID.X ;  /* 0x0000000000a17919 */ /* 0x000e620000002500 */
[----:B------:R-:W0:Y:S01]  /*38500*/  S2R R156, SR_TID.X ;  /* 0x00000000009c7919 */ /* 0x000e220000002100 */
[----:B------:R-:W0:Y:S01]  /*38510*/  S2R R148, SR_CTAID.Y ;  /* 0x0000000000947919 */ /* 0x000e220000002600 */
[----:B------:R-:W2:Y:S01]  /*38520*/  LDS.128 R44, [R149] ;  /* 0x00000000952c7984 */ /* 0x000ea20000000c00 */
[----:B------:R-:W-:-:S02]  /*38530*/  F2FP.BF16.F32.PACK_AB R136, R160, R159 ;  /* 0x0000009fa088723e */ /* 0x000fc400000010ff */
[----:B------:R-:W-:Y:S01]  /*38540*/  F2FP.BF16.F32.PACK_AB R137, R158, R157 ;  /* 0x0000009d9e89723e */ /* 0x000fe200000010ff */
[----:B------:R-:W-:Y:S01]  /*38550*/  BAR.SYNC.DEFER_BLOCKING 0x0 ;  /* 0x0000000000007b1d */ /* 0x000fe20000010000 */
[----:B------:R-:W-:Y:S02]  /*38560*/  MOV R154, R145 ;  /* 0x00000091009a7202 */ /* 0x000fe40000000f00 */
[----:B------:R-:W-:-:S05]  /*38570*/  MOV R155, R144 ;  /* 0x00000090009b7202 */ /* 0x000fca0000000f00 */
[----:B------:R-:W0:Y:S01]  /*38580*/  LDC.64 R144, c[0x0][0x228] ;  /* 0x00008a00ff907b82 */ /* 0x000e220000000a00 */
[----:B-1----:R-:W-:Y:S01]  /*38590*/  SHF.L.U32 R161, R161, 0x6, RZ ;  /* 0x00000006a1a17819 */ /* 0x002fe200000006ff */
[----:B------:R-:W-:Y:S03]  /*385a0*/  STSM.16.M88.4 [R0], R136 ;  /* 0x0000008800007844 */ /* 0x000fe60000000200 */
[----:B0-----:R-:W-:Y:S01]  /*385b0*/  LOP3.LUT R146, R161, 0x3f, R156, 0xf8, !PT ;  /* 0x0000003fa1927812 */ /* 0x001fe200078ef89c */
[----:B------:R-:W-:-:S04]  /*385c0*/  IMAD R20, R148, R20, RZ ;  /* 0x0000001494147224 */ /* 0x000fc800078e02ff */
[----:B------:R-:W-:Y:S01]  /*385d0*/  IMAD R21, R146, R21, RZ ;  /* 0x0000001592157224 */ /* 0x000fe200078e02ff */
[----:B------:R-:W-:Y:S02]  /*385e0*/  SHF.L.U32 R3, R20, 0x1, RZ ;  /* 0x0000000114037819 */ /* 0x000fe400000006ff */
[----:B------:R-:W-:Y:S01]  /*385f0*/  SHF.R.U32.HI R36, RZ, 0x6, R156 ;  /* 0x00000006ff247819 */ /* 0x000fe2000001169c */
[----:B------:R-:W-:-:S05]  /*38600*/  IMAD.SHL.U32 R22, R21, 0x2, RZ ;  /* 0x0000000215167824 */ /* 0x000fca00078e00ff */
[----:B------:R-:W-:Y:S02]  /*38610*/  IADD3 R3, P1, P3, R22, R144, R3 ;  /* 0x0000009016037210 */ /* 0x000fe40007b3e003 */
[----:B------:R-:W-:Y:S01]  /*38620*/  SGXT.U32 R22, R36, 0x1 ;  /* 0x000000012416781a */ /* 0x000fe20000000000 */
[----:B------:R-:W-:Y:S01]  /*38630*/  BAR.SYNC.DEFER_BLOCKING 0x0 ;  /* 0x0000000000007b1d */ /* 0x000fe20000010000 */
[----:B------:R-:W-:Y:S02]  /*38640*/  F2FP.BF16.F32.PACK_AB R140, R155, R154 ;  /* 0x0000009a9b8c723e */ /* 0x000fe400000010ff */
[----:B------:R-:W-:Y:S02]  /*38650*/  F2FP.BF16.F32.PACK_AB R142, R48, R49 ;  /* 0x00000031308e723e */ /* 0x000fe400000010ff */
[----:B------:R-:W-:Y:S01]  /*38660*/  F2FP.BF16.F32.PACK_AB R143, R50, R51 ;  /* 0x00000033328f723e */ /* 0x000fe200000010ff */
[----:B------:R-:W-:Y:S02]  /*38670*/  FMUL R2, R2, R147 ;  /* 0x0000009302027220 */ /* 0x000fe40000400000 */
[----:B------:R-:W0:Y:S01]  /*38680*/  LDC R147, c[0x0][0x278] ;  /* 0x00009e00ff937b82 */ /* 0x000e220000000800 */
[----:B------:R-:W-:Y:S01]  /*38690*/  F2FP.BF16.F32.PACK_AB R234, R52, R53 ;  /* 0x0000003534ea723e */ /* 0x000fe200000010ff */
[----:B------:R-:W-:Y:S01]  /*386a0*/  IMAD.HI R20, R20, 0x2, RZ ;  /* 0x0000000214147827 */ /* 0x000fe200078e02ff */
[----:B------:R-:W1:Y:S05]  /*386b0*/  LDS.128 R36, [R149] ;  /* 0x0000000095247984 */ /* 0x000e6a0000000c00 */
[----:B------:R-:W-:Y:S01]  /*386c0*/  BAR.SYNC.DEFER_BLOCKING 0x0 ;  /* 0x0000000000007b1d */ /* 0x000fe20000010000 */
[----:B------:R-:W-:-:S05]  /*386d0*/  IMAD.HI R21, R21, 0x2, RZ ;  /* 0x0000000215157827 */ /* 0x000fca00078e02ff */
[----:B------:R-:W2:Y:S04]  /*386e0*/  LDL.LU R155, [R1+0x204] ;  /* 0x00020400019b7983 */ /* 0x000ea80000300800 */
[----:B------:R0:W-:Y:S01]  /*386f0*/  STSM.16.M88.4 [R0], R140 ;  /* 0x0000008c00007844 */ /* 0x0001e20000000200 */
[----:B------:R-:W-:Y:S01]  /*38700*/  BAR.SYNC.DEFER_BLOCKING 0x0 ;  /* 0x0000000000007b1d */ /* 0x000fe20000010000 */
[----:B------:R-:W-:Y:S01]  /*38710*/  F2FP.BF16.F32.PACK_AB R235, R54, R2 ;  /* 0x0000000236eb723e */ /* 0x000fe200000010ff */
[----:B0-----:R-:W-:Y:S01]  /*38720*/  IMAD R22, R22, R147, RZ ;  /* 0x0000009316167224 */ /* 0x001fe200078e02ff */
[----:B------:R-:W-:-:S03]  /*38730*/  IADD3.X R20, R21, R145, R20, P1, P3 ;  /* 0x0000009115147210 */ /* 0x000fc60000fe6414 */
[----:B------:R-:W2:Y:S02]  /*38740*/  LDL.LU R154, [R1+0x200] ;  /* 0x00020000019a7983 */ /* 0x000ea40000300800 */
[----:B------:R-:W0:Y:S02]  /*38750*/  LDC R143, c[0x0][0x278] ;  /* 0x00009e00ff8f7b82 */ /* 0x000e240000000800 */
[----:B------:R-:W1:Y:S06]  /*38760*/  LDS.128 R48, [R149] ;  /* 0x0000000095307984 */ /* 0x000e6c0000000c00 */
[----:B------:R-:W-:Y:S01]  /*38770*/  BAR.SYNC.DEFER_BLOCKING 0x0 ;  /* 0x0000000000007b1d */ /* 0x000fe20000010000 */
[----:B------:R-:W-:-:S02]  /*38780*/  LEA R21, R147, R22, 0x1 ;  /* 0x0000001693157211 */ /* 0x000fc400078e08ff */
[C---:B------:R-:W-:Y:S02]  /*38790*/  LEA R52, P1, R22.reuse, R3, 0x1 ;  /* 0x0000000316347211 */ /* 0x040fe400078208ff */
[----:B------:R-:W-:Y:S02]  /*387a0*/  LEA R2, R147, R21, 0x1 ;  /* 0x0000001593027211 */ /* 0x000fe400078e08ff */
[CC--:B------:R-:W-:Y:S02]  /*387b0*/  LEA R54, P3, R21.reuse, R3.reuse, 0x1 ;  /* 0x0000000315367211 */ /* 0x0c0fe400078608ff */
[-C--:B------:R-:W-:Y:S02]  /*387c0*/  LEA.HI.X.SX32 R53, R22, R20.reuse, 0x1, P1 ;  /* 0x0000001416357211 */ /* 0x080fe400008f0eff */
[----:B------:R-:W-:Y:S02]  /*387d0*/  LEA R136, P1, R2, R3, 0x1 ;  /* 0x0000000302887211 */ /* 0x000fe400078208ff */
[----:B------:R-:W-:Y:S01]  /*387e0*/  LEA.HI.X.SX32 R55, R21, R20, 0x1, P3 ;  /* 0x0000001415377211 */ /* 0x000fe200018f0eff */
[----:B------:R1:W-:Y:S01]  /*387f0*/  STSM.16.M88.4 [R0], R232 ;  /* 0x000000e800007844 */ /* 0x0003e20000000200 */
[----:B------:R-:W-:Y:S01]  /*38800*/  BAR.SYNC.DEFER_BLOCKING 0x0 ;  /* 0x0000000000007b1d */ /* 0x000fe20000010000 */
[----:B------:R-:W-:-:S02]  /*38810*/  LEA R21, R147, R2, 0x1 ;  /* 0x0000000293157211 */ /* 0x000fc400078e08ff */
[-C--:B------:R-:W-:Y:S02]  /*38820*/  LEA.HI.X.SX32 R137, R2, R20.reuse, 0x1, P1 ;  /* 0x0000001402897211 */ /* 0x080fe400008f0eff */
[----:B------:R-:W-:Y:S02]  /*38830*/  LEA R138, P1, R21, R3, 0x1 ;  /* 0x00000003158a7211 */ /* 0x000fe400078208ff */
[----:B------:R-:W-:Y:S02]  /*38840*/  LEA R2, R147, R21, 0x1 ;  /* 0x0000001593027211 */ /* 0x000fe400078e08ff */
[----:B------:R-:W-:Y:S02]  /*38850*/  LEA.HI.X.SX32 R139, R21, R20, 0x1, P1 ;  /* 0x00000014158b7211 */ /* 0x000fe400008f0eff */
[----:B------:R-:W-:Y:S02]  /*38860*/  LEA R140, P1, R2, R3, 0x1 ;  /* 0x00000003028c7211 */ /* 0x000fe400078208ff */
[----:B-1----:R-:W-:-:S02]  /*38870*/  LEA R0, R147, R2, 0x1 ;  /* 0x0000000293007211 */ /* 0x002fc400078e08ff */
[----:B---3--:R-:W-:Y:S02]  /*38880*/  PRMT R22, R12, 0x7632, R22 ;  /* 0x000076320c167816 */ /* 0x008fe40000000016 */
[----:B------:R-:W-:Y:S01]  /*38890*/  LEA.HI.X.SX32 R141, R2, R20, 0x1, P1 ;  /* 0x00000014028d7211 */ /* 0x000fe200008f0eff */
[----:B------:R-:W-:Y:S01]  /*388a0*/  IMAD R2, R147, 0x2, R0 ;  /* 0x0000000293027824 */ /* 0x000fe200078e0200 */
[----:B------:R1:W-:Y:S04]  /*388b0*/  STG.E.U16 desc[UR56][R52.64], R12 ;  /* 0x0000000c34007986 */ /* 0x0003e8000c101538 */
[----:B----4-:R3:W-:Y:S01]  /*388c0*/  STG.E.U16 desc[UR56][R54.64], R13 ;  /* 0x0000000d36007986 */ /* 0x0107e2000c101538 */
[----:B-1----:R-:W-:Y:S02]  /*388d0*/  LEA R12, P1, R0, R3, 0x1 ;  /* 0x00000003000c7211 */ /* 0x002fe400078208ff */
[----:B---3--:R-:W-:-:S02]  /*388e0*/  PRMT R55, R13, 0x7632, R55 ;  /* 0x000076320d377816 */ /* 0x008fc40000000037 */
[----:B------:R-:W-:Y:S02]  /*388f0*/  LEA.HI.X.SX32 R13, R0, R20, 0x1, P1 ;  /* 0x00000014000d7211 */ /* 0x000fe400008f0eff */
[CC--:B------:R-:W-:Y:S02]  /*38900*/  LEA R52, P1, R2.reuse, R3.reuse, 0x1 ;  /* 0x0000000302347211 */ /* 0x0c0fe400078208ff */
[C---:B------:R-:W-:Y:S01]  /*38910*/  LEA R0, R147.reuse, R2, 0x1 ;  /* 0x0000000293007211 */ /* 0x040fe200078e08ff */
[----:B-----5:R1:W-:Y:S01]  /*38920*/  STG.E.U16 desc[UR56][R136.64], R14 ;  /* 0x0000000e88007986 */ /* 0x0203e2000c101538 */
[----:B------:R-:W-:Y:S02]  /*38930*/  LEA.HI.X.SX32 R53, R2, R20, 0x1, P1 ;  /* 0x0000001402357211 */ /* 0x000fe400008f0eff */
[----:B------:R-:W-:Y:S01]  /*38940*/  LEA R54, P1, R0, R3, 0x1 ;  /* 0x0000000300367211 */ /* 0x000fe200078208ff */
[----:B--2---:R-:W-:Y:S01]  /*38950*/  STG.E.U16 desc[UR56][R138.64], R15 ;  /* 0x0000000f8a007986 */ /* 0x004fe2000c101538 */
[----:B------:R-:W-:-:S03]  /*38960*/  LEA R2, R147, R0, 0x1 ;  /* 0x0000000093027211 */ /* 0x000fc600078e08ff */
[----:B------:R2:W-:Y:S04]  /*38970*/  STG.E.U16 desc[UR56][R140.64], R22 ;  /* 0x000000168c007986 */ /* 0x0005e8000c101538 */
[----:B------:R3:W-:Y:S01]  /*38980*/  STG.E.U16 desc[UR56][R12.64], R55 ;  /* 0x000000370c007986 */ /* 0x0007e2000c101538 */
[----:B-1----:R-:W-:Y:S02]  /*38990*/  PRMT R137, R14, 0x7632, R137 ;  /* 0x000076320e897816 */ /* 0x002fe40000000089 */
[----:B------:R-:W-:Y:S01]  /*389a0*/  PRMT R142, R15, 0x7632, R142 ;  /* 0x000076320f8e7816 */ /* 0x000fe2000000008e */
[----:B--2---:R-:W1:Y:S01]  /*389b0*/  LDC R141, c[0x0][0x278] ;  /* 0x00009e00ff8d7b82 */ /* 0x004e620000000800 */
[----:B---3--:R-:W-:Y:S02]  /*389c0*/  LEA.HI.X.SX32 R55, R0, R20, 0x1, P1 ;  /* 0x0000001400377211 */ /* 0x008fe400008f0eff */
[----:B------:R-:W-:-:S02]  /*389d0*/  LEA R0, R147, R2, 0x1 ;  /* 0x0000000293007211 */ /* 0x000fc400078e08ff */
[----:B------:R-:W-:-:S03]  /*389e0*/  LEA R14, P1, R2, R3, 0x1 ;  /* 0x00000003020e7211 */ /* 0x000fc600078208ff */
[----:B------:R-:W2:Y:S01]  /*389f0*/  LDC R22, c[0x0][0x278] ;  /* 0x00009e00ff167b82 */ /* 0x000ea20000000800 */
[----:B------:R-:W-:Y:S01]  /*38a00*/  LEA R21, R147, R0, 0x1 ;  /* 0x0000000093157211 */ /* 0x000fe200078e08ff */
[----:B------:R3:W-:Y:S01]  /*38a10*/  STG.E.U16 desc[UR56][R52.64], R137 ;  /* 0x0000008934007986 */ /* 0x0007e2000c101538 */
[-C--:B------:R-:W-:Y:S02]  /*38a20*/  LEA.HI.X.SX32 R15, R2, R20.reuse, 0x1, P1 ;  /* 0x00000014020f7211 */ /* 0x080fe400008f0eff */
[CC--:B------:R-:W-:Y:S01]  /*38a30*/  LEA R138, P1, R21.reuse, R3.reuse, 0x1 ;  /* 0x00000003158a7211 */ /* 0x0c0fe200078208ff */
[----:B------:R4:W-:Y:S01]  /*38a40*/  STG.E.U16 desc[UR56][R54.64], R142 ;  /* 0x0000008e36007986 */ /* 0x0009e2000c101538 */
[----:B------:R-:W-:Y:S02]  /*38a50*/  LEA R136, P3, R0, R3, 0x1 ;  /* 0x0000000300887211 */ /* 0x000fe400078608ff */
[----:B------:R-:W-:Y:S01]  /*38a60*/  LEA.HI.X.SX32 R139, R21, R20, 0x1, P1 ;  /* 0x00000014158b7211 */ /* 0x000fe200008f0eff */
[----:B---3--:R-:W3:Y:S01]  /*38a70*/  LDC R53, c[0x0][0x278] ;  /* 0x00009e00ff357b82 */ /* 0x008ee20000000800 */
[----:B------:R-:W-:-:S02]  /*38a80*/  LEA R21, R147, R21, 0x1 ;  /* 0x0000001593157211 */ /* 0x000fc400078e08ff */
[----:B------:R-:W-:-:S05]  /*38a90*/  LEA.HI.X.SX32 R137, R0, R20, 0x1, P3 ;  /* 0x0000001400897211 */ /* 0x000fca00018f0eff */
[----:B----4-:R-:W4:Y:S01]  /*38aa0*/  LDC R55, c[0x0][0x278] ;  /* 0x00009e00ff377b82 */ /* 0x010f220000000800 */
[----:B------:R-:W-:Y:S01]  /*38ab0*/  IMAD R0, R147, 0x2, R21 ;  /* 0x0000000293007824 */ /* 0x000fe200078e0215 */
[C---:B------:R-:W-:Y:S01]  /*38ac0*/  LEA R12, P1, R21.reuse, R3, 0x1 ;  /* 0x00000003150c7211 */ /* 0x040fe200078208ff */
[----:B------:R-:W-:Y:S03]  /*38ad0*/  STG.E.U16 desc[UR56][R14.64], R8 ;  /* 0x000000080e007986 */ /* 0x000fe6000c101538 */
[----:B------:R-:W-:Y:S01]  /*38ae0*/  LEA.HI.X.SX32 R13, R21, R20, 0x1, P1 ;  /* 0x00000014150d7211 */ /* 0x000fe200008f0eff */
[----:B------:R5:W-:Y:S01]  /*38af0*/  STG.E.U16 desc[UR56][R136.64], R9 ;  /* 0x0000000988007986 */ /* 0x000be2000c101538 */
[----:B------:R-:W-:Y:S01]  /*38b00*/  LEA R2, R147, R0, 0x1 ;  /* 0x0000000093027211 */ /* 0x000fe200078e08ff */
[----:B------:R-:W0:Y:S02]  /*38b10*/  LDC R21, c[0x0][0x278] ;  /* 0x00009e00ff157b82 */ /* 0x000e240000000800 */
[----:B------:R1:W-:Y:S01]  /*38b20*/  STG.E.U16 desc[UR56][R138.64], R10 ;  /* 0x0000000a8a007986 */ /* 0x0003e2000c101538 */
[----:B-----5:R-:W-:-:S05]  /*38b30*/  PRMT R137, R8, 0x7632, R137 ;  /* 0x0000763208897816 */ /* 0x020fca0000000089 */
[----:B------:R-:W5:Y:S01]  /*38b40*/  LDC R136, c[0x0][0x278] ;  /* 0x00009e00ff887b82 */ /* 0x000f620000000800 */
[CC--:B------:R-:W-:Y:S02]  /*38b50*/  LEA R8, P3, R0.reuse, R3.reuse, 0x1 ;  /* 0x0000000300087211 */ /* 0x0c0fe400078608ff */
[----:B-1----:R-:W-:Y:S02]  /*38b60*/  PRMT R139, R9, 0x7632, R139 ;  /* 0x00007632098b7816 */ /* 0x002fe4000000008b */
[----:B------:R-:W-:Y:S02]  /*38b70*/  LEA.HI.X.SX32 R9, R0, R20, 0x1, P3 ;  /* 0x0000001400097211 */ /* 0x000fe400018f0eff */
[CC--:B------:R-:W-:Y:S02]  /*38b80*/  LEA R14, P1, R2.reuse, R3.reuse, 0x1 ;  /* 0x00000003020e7211 */ /* 0x0c0fe400078208ff */
[----:B------:R-:W-:Y:S02]  /*38b90*/  LEA R0, R141, R2, 0x1 ;  /* 0x000000028d007211 */ /* 0x000fe400078e08ff */
[----:B------:R-:W-:Y:S01]  /*38ba0*/  LEA.HI.X.SX32 R15, R2, R20, 0x1, P1 ;  /* 0x00000014020f7211 */ /* 0x000fe200008f0eff */
[----:B------:R-:W-:Y:S01]  /*38bb0*/  STG.E.U16 desc[UR56][R12.64], R11 ;  /* 0x0000000b0c007986 */ /* 0x000fe2000c101538 */
[----:B------:R-:W-:Y:S01]  /*38bc0*/  LEA R52, P1, R0, R3, 0x1 ;  /* 0x0000000300347211 */ /* 0x000fe200078208ff */
[----:B------:R-:W1:Y:S01]  /*38bd0*/  LDC R141, c[0x0][0x278] ;  /* 0x00009e00ff8d7b82 */ /* 0x000e620000000800 */
[----:B---3--:R-:W-:-:S02]  /*38be0*/  LEA R2, R53, R0, 0x1 ;  /* 0x0000000035027211 */ /* 0x008fc400078e08ff */
[----:B------:R-:W-:Y:S02]  /*38bf0*/  LEA.HI.X.SX32 R53, R0, R20, 0x1, P1 ;  /* 0x0000001400357211 */ /* 0x000fe400008f0eff */
[CC--:B------:R-:W-:Y:S02]  /*38c00*/  LEA R54, P1, R2.reuse, R3.reuse, 0x1 ;  /* 0x0000000302367211 */ /* 0x0c0fe400078208ff */
[----:B----4-:R-:W-:Y:S01]  /*38c10*/  LEA R0, R55, R2, 0x1 ;  /* 0x0000000237007211 */ /* 0x010fe200078e08ff */
[----:B------:R3:W-:Y:S01]  /*38c20*/  STG.E.U16 desc[UR56][R8.64], R137 ;  /* 0x0000008908007986 */ /* 0x0007e2000c101538 */
[----:B------:R-:W-:Y:S02]  /*38c30*/  LEA.HI.X.SX32 R55, R2, R20, 0x1, P1 ;  /* 0x0000001402377211 */ /* 0x000fe400008f0eff */
[----:B------:R-:W-:Y:S02]  /*38c40*/  PRMT R140, R10, 0x7632, R140 ;  /* 0x000076320a8c7816 */ /* 0x000fe4000000008c */
[----:B0-----:R-:W-:Y:S01]  /*38c50*/  LEA R2, R143, R0, 0x1 ;  /* 0x000000008f027211 */ /* 0x001fe200078e08ff */
[----:B------:R0:W-:Y:S01]  /*38c60*/  STG.E.U16 desc[UR56][R14.64], R139 ;  /* 0x0000008b0e007986 */ /* 0x0001e2000c101538 */
[----:B---3--:R-:W3:Y:S03]  /*38c70*/  LDC R137, c[0x0][0x278] ;  /* 0x00009e00ff897b82 */ /* 0x008ee60000000800 */
[----:B------:R4:W-:Y:S01]  /*38c80*/  STG.E.U16 desc[UR56][R52.64], R140 ;  /* 0x0000008c34007986 */ /* 0x0009e2000c101538 */
[----:B------:R-:W-:Y:S01]  /*38c90*/  LEA R8, P1, R0, R3, 0x1 ;  /* 0x0000000300087211 */ /* 0x000fe200078208ff */
[----:B------:R-:W-:Y:S01]  /*38ca0*/  IMAD R21, R21, 0x2, R2 ;  /* 0x0000000215157824 */ /* 0x000fe200078e0202 */
[----:B------:R-:W-:-:S02]  /*38cb0*/  PRMT R138, R11, 0x7632, R138 ;  /* 0x000076320b8a7816 */ /* 0x000fc4000000008a */
[-C--:B------:R-:W-:Y:S02]  /*38cc0*/  LEA.HI.X.SX32 R9, R0, R20.reuse, 0x1, P1 ;  /* 0x0000001400097211 */ /* 0x080fe400008f0eff */
[C---:B------:R-:W-:Y:S01]  /*38cd0*/  LEA R12, P1, R21.reuse, R3, 0x1 ;  /* 0x00000003150c7211 */ /* 0x040fe200078208ff */
[----:B0-----:R-:W0:Y:S08]  /*38ce0*/  LDC R139, c[0x0][0x278] ;  /* 0x00009e00ff8b7b82 */ /* 0x001e300000000800 */
[----:B----4-:R-:W4:Y:S01]  /*38cf0*/  LDC R53, c[0x0][0x278] ;  /* 0x00009e00ff357b82 */ /* 0x010f220000000800 */
[----:B------:R5:W-:Y:S01]  /*38d00*/  STG.E.U16 desc[UR56][R54.64], R138 ;  /* 0x0000008a36007986 */ /* 0x000be2000c101538 */
[----:B------:R-:W-:-:S02]  /*38d10*/  LEA.HI.X.SX32 R13, R21, R20, 0x1, P1 ;  /* 0x00000014150d7211 */ /* 0x000fc400008f0eff */
[----:B--2---:R-:W-:Y:S02]  /*38d20*/  LEA R21, R22, R21, 0x1 ;  /* 0x0000001516157211 */ /* 0x004fe400078e08ff */
[-C--:B------:R-:W-:Y:S02]  /*38d30*/  LEA R10, P3, R2, R3.reuse, 0x1 ;  /* 0x00000003020a7211 */ /* 0x080fe400078608ff */
[C---:B------:R-:W-:Y:S01]  /*38d40*/  LEA R14, P1, R21.reuse, R3, 0x1 ;  /* 0x00000003150e7211 */ /* 0x040fe200078208ff */
[----:B-----5:R-:W2:Y:S01]  /*38d50*/  LDC R55, c[0x0][0x278] ;  /* 0x00009e00ff377b82 */ /* 0x020ea20000000800 */
[----:B------:R-:W-:Y:S01]  /*38d60*/  LEA R0, R136, R21, 0x1 ;  /* 0x0000001588007211 */ /* 0x000fe200078e08ff */
[----:B------:R5:W-:Y:S01]  /*38d70*/  STG.E.U16 desc[UR56][R8.64], R16 ;  /* 0x0000001008007986 */ /* 0x000be2000c101538 */
[-C--:B------:R-:W-:Y:S02]  /*38d80*/  LEA.HI.X.SX32 R11, R2, R20.reuse, 0x1, P3 ;  /* 0x00000014020b7211 */ /* 0x080fe400018f0eff */
[----:B------:R-:W-:-:S02]  /*38d90*/  LEA.HI.X.SX32 R15, R21, R20, 0x1, P1 ;  /* 0x00000014150f7211 */ /* 0x000fc400008f0eff */
[----:B---3--:R-:W-:Y:S01]  /*38da0*/  LEA R2, R137, R0, 0x1 ;  /* 0x0000000089027211 */ /* 0x008fe200078e08ff */
[----:B------:R-:W3:Y:S01]  /*38db0*/  LDC R21, c[0x0][0x278] ;  /* 0x00009e00ff157b82 */ /* 0x000ee20000000800 */
[----:B------:R1:W-:Y:S01]  /*38dc0*/  STG.E.U16 desc[UR56][R10.64], R17 ;  /* 0x000000110a007986 */ /* 0x0003e2000c101538 */
[----:B-----5:R-:W-:-:S03]  /*38dd0*/  LEA R8, P1, R0, R3, 0x1 ;  /* 0x0000000300087211 */ /* 0x020fc600078208ff */
[----:B------:R5:W-:Y:S01]  /*38de0*/  STG.E.U16 desc[UR56][R12.64], R18 ;  /* 0x000000120c007986 */ /* 0x000be2000c101538 */
[----:B------:R-:W-:Y:S02]  /*38df0*/  PRMT R54, R19, 0x7632, R54 ;  /* 0x0000763213367816 */ /* 0x000fe40000000036 */
[----:B------:R-:W3:Y:S01]  /*38e00*/  LDC R137, c[0x0][0x278] ;  /* 0x00009e00ff897b82 */ /* 0x000ee20000000800 */
[----:B------:R-:W-:Y:S02]  /*38e10*/  LEA.HI.X.SX32 R9, R0, R20, 0x1, P1 ;  /* 0x0000001400097211 */ /* 0x000fe400008f0eff */
[----:B----4-:R-:W-:Y:S02]  /*38e20*/  LEA R0, R53, R2, 0x1 ;  /* 0x0000000235007211 */ /* 0x010fe400078e08ff */
[C---:B-1----:R-:W-:Y:S01]  /*38e30*/  LEA R10, P1, R2.reuse, R3, 0x1 ;  /* 0x00000003020a7211 */ /* 0x042fe200078208ff */
[----:B------:R1:W-:Y:S02]  /*38e40*/  STG.E.U16 desc[UR56][R14.64], R19 ;  /* 0x000000130e007986 */ /* 0x0003e4000c101538 */
[----:B------:R-:W4:Y:S01]  /*38e50*/  LDC R53, c[0x0][0x278] ;  /* 0x00009e00ff357b82 */ /* 0x000f220000000800 */
[----:B------:R-:W-:-:S02]  /*38e60*/  LEA.HI.X.SX32 R11, R2, R20, 0x1, P1 ;  /* 0x00000014020b7211 */ /* 0x000fc400008f0eff */
[----:B-----5:R-:W-:Y:S02]  /*38e70*/  PRMT R13, R16, 0x7632, R13 ;  /* 0x00007632100d7816 */ /* 0x020fe4000000000d */
[CC--:B------:R-:W-:Y:S02]  /*38e80*/  LEA R12, P1, R0.reuse, R3.reuse, 0x1 ;  /* 0x00000003000c7211 */ /* 0x0c0fe400078208ff */
[----:B0-----:R-:W-:Y:S01]  /*38e90*/  LEA R2, R139, R0, 0x1 ;  /* 0x000000008b027211 */ /* 0x001fe200078e08ff */
[----:B------:R0:W-:Y:S01]  /*38ea0*/  STG.E.U16 desc[UR56][R8.64], R13 ;  /* 0x0000000d08007986 */ /* 0x0001e2000c101538 */
[----:B-1----:R-:W1:Y:S01]  /*38eb0*/  LDC R19, c[0x0][0x278] ;  /* 0x00009e00ff137b82 */ /* 0x002e620000000800 */
[----:B------:R-:W-:Y:S02]  /*38ec0*/  PRMT R22, R17, 0x7632, R22 ;  /* 0x0000763211167816 */ /* 0x000fe40000000016 */
[----:B0-----:R-:W-:Y:S01]  /*38ed0*/  LEA.HI.X.SX32 R13, R0, R20, 0x1, P1 ;  /* 0x00000014000d7211 */ /* 0x001fe200008f0eff */
[----:B--2---:R-:W-:Y:S01]  /*38ee0*/  IMAD R0, R55, 0x2, R2 ;  /* 0x0000000237007824 */ /* 0x004fe200078e0202 */
[----:B------:R-:W-:-:S03]  /*38ef0*/  LEA R16, P1, R2, R3, 0x1 ;  /* 0x0000000302107211 */ /* 0x000fc600078208ff */
[----:B------:R-:W0:Y:S01]  /*38f00*/  LDC R55, c[0x0][0x278] ;  /* 0x00009e00ff377b82 */ /* 0x000e220000000800 */
[----:B------:R-:W-:Y:S02]  /*38f10*/  LEA.HI.X.SX32 R17, R2, R20, 0x1, P1 ;  /* 0x0000001402117211 */ /* 0x000fe400008f0eff */
[----:B------:R-:W-:Y:S02]  /*38f20*/  LEA R2, R141, R0, 0x1 ;  /* 0x000000008d027211 */ /* 0x000fe400078e08ff */
[----:B------:R-:W-:Y:S02]  /*38f30*/  PRMT R52, R18, 0x7632, R52 ;  /* 0x0000763212347816 */ /* 0x000fe40000000034 */
[----:B---3--:R-:W-:Y:S02]  /*38f40*/  LEA R18, R21, R2, 0x1 ;  /* 0x0000000215127211 */ /* 0x008fe400078e08ff */
[C---:B------:R-:W-:Y:S01]  /*38f50*/  LEA R8, P1, R0.reuse, R3, 0x1 ;  /* 0x0000000300087211 */ /* 0x040fe200078208ff */
[----:B------:R-:W2:Y:S03]  /*38f60*/  LDC R21, c[0x0][0x278] ;  /* 0x00009e00ff157b82 */ /* 0x000ea60000000800 */
[----:B------:R-:W-:-:S02]  /*38f70*/  LEA.HI.X.SX32 R9, R0, R20, 0x1, P1 ;  /* 0x0000001400097211 */ /* 0x000fc400008f0eff */
[CC--:B------:R-:W-:Y:S01]  /*38f80*/  LEA R14, P1, R18.reuse, R3.reuse, 0x1 ;  /* 0x00000003120e7211 */ /* 0x0c0fe200078208ff */
[----:B------:R3:W-:Y:S03]  /*38f90*/  STG.E.U16 desc[UR56][R10.64], R22 ;  /* 0x000000160a007986 */ /* 0x0007e6000c101538 */
[----:B------:R-:W-:Y:S01]  /*38fa0*/  LEA.HI.X.SX32 R15, R18, R20, 0x1, P1 ;  /* 0x00000014120f7211 */ /* 0x000fe200008f0eff */
[----:B------:R5:W-:Y:S01]  /*38fb0*/  STG.E.U16 desc[UR56][R12.64], R52 ;  /* 0x000000340c007986 */ /* 0x000be2000c101538 */
[----:B----4-:R-:W-:Y:S02]  /*38fc0*/  LEA R18, R53, R18, 0x1 ;  /* 0x0000001235127211 */ /* 0x010fe400078e08ff */
[----:B------:R-:W4:Y:S01]  /*38fd0*/  LDC R53, c[0x0][0x278] ;  /* 0x00009e00ff357b82 */ /* 0x000f220000000800 */
[----:B------:R5:W-:Y:S01]  /*38fe0*/  STG.E.U16 desc[UR56][R16.64], R54 ;  /* 0x0000003610007986 */ /* 0x000be2000c101538 */
[----:B---3--:R-:W-:-:S02]  /*38ff0*/  LEA R10, P3, R2, R3, 0x1 ;  /* 0x00000003020a7211 */ /* 0x008fc400078608ff */
[----:B-1----:R-:W-:Y:S02]  /*39000*/  LEA R0, R19, R18, 0x1 ;  /* 0x0000001213007211 */ /* 0x002fe400078e08ff */
[-C--:B------:R-:W-:Y:S02]  /*39010*/  LEA.HI.X.SX32 R11, R2, R20.reuse, 0x1, P3 ;  /* 0x00000014020b7211 */ /* 0x080fe400018f0eff */
[----:B------:R-:W1:Y:S01]  /*39020*/  LDC R19, c[0x0][0x278] ;  /* 0x00009e00ff137b82 */ /* 0x000e620000000800 */
[C---:B-----5:R-:W-:Y:S01]  /*39030*/  LEA R12, P1, R18.reuse, R3, 0x1 ;  /* 0x00000003120c7211 */ /* 0x060fe200078208ff */
[----:B------:R-:W-:Y:S06]  /*39040*/  STG.E.U16 desc[UR56][R8.64], R4 ;  /* 0x0000000408007986 */ /* 0x000fec000c101538 */
[----:B------:R-:W3:Y:S01]  /*39050*/  LDC R17, c[0x0][0x278] ;  /* 0x00009e00ff117b82 */ /* 0x000ee20000000800 */
[----:B------:R5:W-:Y:S01]  /*39060*/  STG.E.U16 desc[UR56][R10.64], R5 ;  /* 0x000000050a007986 */ /* 0x000be2000c101538 */
[----:B------:R-:W-:-:S02]  /*39070*/  LEA.HI.X.SX32 R13, R18, R20, 0x1, P1 ;  /* 0x00000014120d7211 */ /* 0x000fc400008f0eff */
[----:B0-----:R-:W-:Y:S01]  /*39080*/  LEA R2, R55, R0, 0x1 ;  /* 0x0000000037027211 */ /* 0x001fe200078e08ff */
[----:B------:R0:W-:Y:S01]  /*39090*/  STG.E.U16 desc[UR56][R14.64], R6 ;  /* 0x000000060e007986 */ /* 0x0001e2000c101538 */
[----:B-----5:R-:W-:Y:S02]  /*390a0*/  PRMT R11, R4, 0x7632, R11 ;  /* 0x00007632040b7816 */ /* 0x020fe4000000000b */
[CC--:B------:R-:W-:Y:S02]  /*390b0*/  LEA R4, P1, R0.reuse, R3.reuse, 0x1 ;  /* 0x0000000300047211 */ /* 0x0c0fe400078208ff */
[----:B0-----:R-:W-:Y:S02]  /*390c0*/  PRMT R15, R5, 0x7632, R15 ;  /* 0x00007632050f7816 */ /* 0x001fe4000000000f */
[-C--:B------:R-:W-:Y:S01]  /*390d0*/  LEA.HI.X.SX32 R5, R0, R20.reuse, 0x1, P1 ;  /* 0x0000001400057211 */ /* 0x080fe200008f0eff */
[----:B--2---:R-:W-:Y:S01]  /*390e0*/  IMAD R0, R21, 0x2, R2 ;  /* 0x0000000215007824 */ /* 0x004fe200078e0202 */
[C---:B------:R-:W-:Y:S01]  /*390f0*/  LEA R8, P1, R2.reuse, R3, 0x1 ;  /* 0x0000000302087211 */ /* 0x040fe200078208ff */
[----:B------:R-:W0:Y:S03]  /*39100*/  LDC R21, c[0x0][0x278] ;  /* 0x00009e00ff157b82 */ /* 0x000e260000000800 */
[----:B------:R-:W-:-:S02]  /*39110*/  LEA.HI.X.SX32 R9, R2, R20, 0x1, P1 ;  /* 0x0000001402097211 */ /* 0x000fc400008f0eff */
[----:B------:R-:W-:Y:S01]  /*39120*/  LEA R10, P1, R0, R3, 0x1 ;  /* 0x00000003000a7211 */ /* 0x000fe200078208ff */
[----:B------:R2:W-:Y:S01]  /*39130*/  STG.E.U16 desc[UR56][R12.64], R7 ;  /* 0x000000070c007986 */ /* 0x0005e2000c101538 */
[----:B------:R-:W-:-:S03]  /*39140*/  LEA R2, R137, R0, 0x1 ;  /* 0x0000000089027211 */ /* 0x000fc600078e08ff */
[----:B------:R5:W-:Y:S04]  /*39150*/  STG.E.U16 desc[UR56][R4.64], R11 ;  /* 0x0000000b04007986 */ /* 0x000be8000c101538 */
[----:B------:R4:W-:Y:S01]  /*39160*/  STG.E.U16 desc[UR56][R8.64], R15 ;  /* 0x0000000f08007986 */ /* 0x0009e2000c101538 */
[----:B--2---:R-:W2:Y:S01]  /*39170*/  LDC R13, c[0x0][0x278] ;  /* 0x00009e00ff0d7b82 */ /* 0x004ea20000000800 */
[----:B-----5:R-:W-:Y:S02]  /*39180*/  LEA.HI.X.SX32 R11, R0, R20, 0x1, P1 ;  /* 0x00000014000b7211 */ /* 0x020fe400008f0eff */
[----:B------:R-:W-:Y:S02]  /*39190*/  LEA R14, P1, R2, R3, 0x1 ;  /* 0x00000003020e7211 */ /* 0x000fe400078208ff */
[----:B---3--:R-:W-:-:S02]  /*391a0*/  LEA R0, R17, R2, 0x1 ;  /* 0x0000000211007211 */ /* 0x008fc400078e08ff */
[----:B----4-:R-:W-:Y:S01]  /*391b0*/  LEA.HI.X.SX32 R15, R2, R20, 0x1, P1 ;  /* 0x00000014020f7211 */ /* 0x010fe200008f0eff */
[----:B------:R-:W3:Y:S01]  /*391c0*/  LDC R17, c[0x0][0x278] ;  /* 0x00009e00ff117b82 */ /* 0x000ee20000000800 */
[----:B-1----:R-:W-:Y:S02]  /*391d0*/  LEA R2, R19, R0, 0x1 ;  /* 0x0000000013027211 */ /* 0x002fe400078e08ff */
[----:B------:R-:W-:Y:S02]  /*391e0*/  LEA R4, P1, R0, R3, 0x1 ;  /* 0x0000000300047211 */ /* 0x000fe400078208ff */
[----:B------:R-:W-:-:S03]  /*391f0*/  LEA R12, R53, R2, 0x1 ;  /* 0x00000002350c7211 */ /* 0x000fc600078e08ff */
[----:B------:R-:W1:Y:S01]  /*39200*/  LDC R19, c[0x0][0x278] ;  /* 0x00009e00ff137b82 */ /* 0x000e620000000800 */
[----:B------:R-:W-:Y:S02]  /*39210*/  PRMT R16, R6, 0x7632, R16 ;  /* 0x0000763206107816 */ /* 0x000fe40000000010 */
[-C--:B------:R-:W-:Y:S02]  /*39220*/  LEA.HI.X.SX32 R5, R0, R20.reuse, 0x1, P1 ;  /* 0x0000001400057211 */ /* 0x080fe400008f0eff */
[----:B------:R-:W-:Y:S02]  /*39230*/  PRMT R18, R7, 0x7632, R18 ;  /* 0x0000763207127816 */ /* 0x000fe40000000012 */
[C---:B------:R-:W-:Y:S01]  /*39240*/  LEA R8, P1, R12.reuse, R3, 0x1 ;  /* 0x000000030c087211 */ /* 0x040fe200078208ff */
[----:B------:R-:W4:Y:S01]  /*39250*/  LDC R53, c[0x0][0x278] ;  /* 0x00009e00ff357b82 */ /* 0x000f220000000800 */
[----:B------:R5:W-:Y:S02]  /*39260*/  STG.E.U16 desc[UR56][R10.64], R16 ;  /* 0x000000100a007986 */ /* 0x000be4000c101538 */
[----:B------:R-:W-:-:S02]  /*39270*/  LEA.HI.X.SX32 R9, R12, R20, 0x1, P1 ;  /* 0x000000140c097211 */ /* 0x000fc400008f0eff */
[----:B------:R5:W-:Y:S01]  /*39280*/  STG.E.U16 desc[UR56][R14.64], R18 ;  /* 0x000000120e007986 */ /* 0x000be2000c101538 */
[----:B0-----:R-:W-:Y:S02]  /*39290*/  LEA R12, R21, R12, 0x1 ;  /* 0x0000000c150c7211 */ /* 0x001fe400078e08ff */
[-C--:B------:R-:W-:Y:S01]  /*392a0*/  LEA R6, P3, R2, R3.reuse, 0x1 ;  /* 0x0000000302067211 */ /* 0x080fe200078608ff */
[----:B------:R-:W0:Y:S02]  /*392b0*/  LDC R21, c[0x0][0x278] ;  /* 0x00009e00ff157b82 */ /* 0x000e240000000800 */
[----:B--2---:R-:W-:Y:S01]  /*392c0*/  IMAD R0, R13, 0x2, R12 ;  /* 0x000000020d007824 */ /* 0x004fe200078e020c */
[----:B-----5:R-:W-:-:S05]  /*392d0*/  LEA R10, P1, R12, R3, 0x1 ;  /* 0x000000030c0a7211 */ /* 0x020fca00078208ff */
[----:B------:R-:W2:Y:S01]  /*392e0*/  LDC R15, c[0x0][0x278] ;  /* 0x00009e00ff0f7b82 */ /* 0x000ea20000000800 */
[-C--:B------:R-:W-:Y:S01]  /*392f0*/  LEA.HI.X.SX32 R7, R2, R20.reuse, 0x1, P3 ;  /* 0x0000001402077211 */ /* 0x080fe200018f0eff */
[----:B------:R5:W-:Y:S01]  /*39300*/  STG.E.U16 desc[UR56][R4.64], R60 ;  /* 0x0000003c04007986 */ /* 0x000be2000c101538 */
[----:B------:R-:W-:Y:S02]  /*39310*/  LEA.HI.X.SX32 R11, R12, R20, 0x1, P1 ;  /* 0x000000140c0b7211 */ /* 0x000fe400008f0eff */
[----:B---3--:R-:W-:Y:S01]  /*39320*/  LEA R2, R17, R0, 0x1 ;  /* 0x0000000011027211 */ /* 0x008fe200078e08ff */
[----:B------:R3:W-:Y:S02]  /*39330*/  STG.E.U16 desc[UR56][R6.64], R61 ;  /* 0x0000003d06007986 */ /* 0x0007e4000c101538 */
[----:B------:R-:W0:Y:S01]  /*39340*/  LDC R17, c[0x0][0x278] ;  /* 0x00009e00ff117b82 */ /* 0x000e220000000800 */
[C---:B-----5:R-:W-:Y:S01]  /*39350*/  LEA R4, P1, R0.reuse, R3, 0x1 ;  /* 0x0000000300047211 */ /* 0x060fe200078208ff */
[----:B------:R5:W-:Y:S03]  /*39360*/  STG.E.U16 desc[UR56][R8.64], R62 ;  /* 0x0000003e08007986 */ /* 0x000be6000c101538 */
[----:B------:R-:W-:-:S02]  /*39370*/  LEA.HI.X.SX32 R5, R0, R20, 0x1, P1 ;  /* 0x0000001400057211 */ /* 0x000fc400008f0eff */
[CC--:B---3--:R-:W-:Y:S02]  /*39380*/  LEA R6, P1, R2.reuse, R3.reuse, 0x1 ;  /* 0x0000000302067211 */ /* 0x0c8fe400078208ff */
[----:B-1----:R-:W-:Y:S02]  /*39390*/  LEA R0, R19, R2, 0x1 ;  /* 0x0000000213007211 */ /* 0x002fe400078e08ff */
[----:B------:R-:W-:Y:S02]  /*393a0*/  LEA.HI.X.SX32 R7, R2, R20, 0x1, P1 ;  /* 0x0000001402077211 */ /* 0x000fe400008f0eff */
[----:B-----5:R-:W-:Y:S01]  /*393b0*/  PRMT R9, R60, 0x7632, R9 ;  /* 0x000076323c097816 */ /* 0x020fe20000000009 */
[----:B------:R-:W-:Y:S01]  /*393c0*/  STG.E.U16 desc[UR56][R10.64], R63 ;  /* 0x0000003f0a007986 */ /* 0x000fe2000c101538 */
[----:B------:R-:W-:Y:S01]  /*393d0*/  LEA R8, P1, R0, R3, 0x1 ;  /* 0x0000000300087211 */ /* 0x000fe200078208ff */
[----:B------:R-:W1:Y:S01]  /*393e0*/  LDC R19, c[0x0][0x278] ;  /* 0x00009e00ff137b82 */ /* 0x000e620000000800 */
[----:B----4-:R-:W-:Y:S01]  /*393f0*/  LEA R2, R53, R0, 0x1 ;  /* 0x0000000035027211 */ /* 0x010fe200078e08ff */
[----:B------:R3:W-:Y:S01]  /*39400*/  STG.E.U16 desc[UR56][R4.64], R9 ;  /* 0x0000000904007986 */ /* 0x0007e2000c101538 */
[----:B------:R-:W-:-:S02]  /*39410*/  PRMT R16, R61, 0x7632, R16 ;  /* 0x000076323d107816 */ /* 0x000fc40000000010 */
[----:B------:R-:W-:-:S03]  /*39420*/  PRMT R13, R62, 0x7632, R13 ;  /* 0x000076323e0d7816 */ /* 0x000fc6000000000d */
[----:B------:R-:W-:Y:S01]  /*39430*/  STG.E.U16 desc[UR56][R6.64], R16 ;  /* 0x0000001006007986 */ /* 0x000fe2000c101538 */
[----:B------:R-:W-:Y:S01]  /*39440*/  PRMT R18, R63, 0x7632, R18 ;  /* 0x000076323f127816 */ /* 0x000fe20000000012 */
[----:B------:R-:W4:Y:S01]  /*39450*/  LDC R53, c[0x0][0x278] ;  /* 0x00009e00ff357b82 */ /* 0x000f220000000800 */
[----:B---3--:R-:W-:Y:S02]  /*39460*/  LEA.HI.X.SX32 R9, R0, R20, 0x1, P1 ;  /* 0x0000001400097211 */ /* 0x008fe400008f0eff */
[----:B--2---:R-:W-:Y:S02]  /*39470*/  LEA R0, R15, R2, 0x1 ;  /* 0x000000020f007211 */ /* 0x004fe400078e08ff */
[----:B------:R-:W-:-:S03]  /*39480*/  LEA R12, P1, R2, R3, 0x1 ;  /* 0x00000003020c7211 */ /* 0x000fc600078208ff */
[----:B------:R-:W2:Y:S01]  /*39490*/  LDC R15, c[0x0][0x278] ;  /* 0x00009e00ff0f7b82 */ /* 0x000ea20000000800 */
[----:B------:R3:W-:Y:S02]  /*394a0*/  STG.E.U16 desc[UR56][R8.64], R13 ;  /* 0x0000000d08007986 */ /* 0x0007e4000c101538 */
[----:B---3--:R-:W-:Y:S02]  /*394b0*/  LEA.HI.X.SX32 R13, R2, R20, 0x1, P1 ;  /* 0x00000014020d7211 */ /* 0x008fe400008f0eff */
[----:B0-----:R-:W-:-:S03]  /*394c0*/  LEA R2, R21, R0, 0x1 ;  /* 0x0000000015027211 */ /* 0x001fc600078e08ff */
[----:B------:R-:W0:Y:S01]  /*394d0*/  LDC R21, c[0x0][0x278] ;  /* 0x00009e00ff157b82 */ /* 0x000e220000000800 */
[----:B------:R-:W-:Y:S01]  /*394e0*/  LEA R4, P1, R0, R3, 0x1 ;  /* 0x0000000300047211 */ /* 0x000fe200078208ff */
[----:B------:R-:W-:-:S03]  /*394f0*/  IMAD R14, R17, 0x2, R2 ;  /* 0x00000002110e7824 */ /* 0x000fc600078e0202 */
[----:B------:R-:W-:-:S03]  /*39500*/  LEA.HI.X.SX32 R5, R0, R20, 0x1, P1 ;  /* 0x0000001400057211 */ /* 0x000fc600008f0eff */
[----:B------:R-:W3:Y:S01]  /*39510*/  LDC R17, c[0x0][0x278] ;  /* 0x00009e00ff117b82 */ /* 0x000ee20000000800 */
[CC--:B------:R-:W-:Y:S01]  /*39520*/  LEA R10, P1, R14.reuse, R3.reuse, 0x1 ;  /* 0x000000030e0a7211 */ /* 0x0c0fe200078208ff */
[----:B------:R5:W-:Y:S03]  /*39530*/  STG.E.U16 desc[UR56][R12.64], R18 ;  /* 0x000000120c007986 */ /* 0x000be6000c101538 */
[----:B------:R-:W-:Y:S02]  /*39540*/  LEA.HI.X.SX32 R11, R14, R20, 0x1, P1 ;  /* 0x000000140e0b7211 */ /* 0x000fe400008f0eff */
[----:B-1----:R-:W-:Y:S02]  /*39550*/  LEA R14, R19, R14, 0x1 ;  /* 0x0000000e130e7211 */ /* 0x002fe400078e08ff */
[-C--:B------:R-:W-:Y:S01]  /*39560*/  LEA R6, P3, R2, R3.reuse, 0x1 ;  /* 0x0000000302067211 */ /* 0x080fe200078608ff */
[----:B-----5:R-:W1:Y:S01]  /*39570*/  LDC R13, c[0x0][0x278] ;  /* 0x00009e00ff0d7b82 */ /* 0x020e620000000800 */
[----:B------:R-:W-:-:S02]  /*39580*/  LEA R8, P1, R14, R3, 0x1 ;  /* 0x000000030e087211 */ /* 0x000fc400078208ff */
[----:B--2---:R-:W-:Y:S01]  /*39590*/  LEA R0, R15, R14, 0x1 ;  /* 0x0000000e0f007211 */ /* 0x004fe200078e08ff */
[----:B------:R2:W-:Y:S01]  /*395a0*/  STG.E.U16 desc[UR56][R4.64], R64 ;  /* 0x0000004004007986 */ /* 0x0005e2000c101538 */
[----:B------:R-:W-:-:S03]  /*395b0*/  LEA.HI.X.SX32 R7, R2, R20, 0x1, P3 ;  /* 0x0000001402077211 */ /* 0x000fc600018f0eff */
[----:B------:R-:W5:Y:S01]  /*395c0*/  LDC R15, c[0x0][0x278] ;  /* 0x00009e00ff0f7b82 */ /* 0x000f620000000800 */
[----:B------:R-:W-:Y:S02]  /*395d0*/  LEA.HI.X.SX32 R9, R14, R20, 0x1, P1 ;  /* 0x000000140e097211 */ /* 0x000fe400008f0eff */
[----:B0-----:R-:W-:Y:S01]  /*395e0*/  LEA R2, R21, R0, 0x1 ;  /* 0x0000000015027211 */ /* 0x001fe200078e08ff */
[----:B------:R0:W-:Y:S01]  /*395f0*/  STG.E.U16 desc[UR56][R6.64], R65 ;  /* 0x0000004106007986 */ /* 0x0001e2000c101538 */
[----:B--2---:R-:W-:-:S03]  /*39600*/  LEA R4, P1, R0, R3, 0x1 ;  /* 0x0000000300047211 */ /* 0x004fc600078208ff */
[----:B------:R-:W2:Y:S01]  /*39610*/  LDC R19, c[0x0][0x278] ;  /* 0x00009e00ff137b82 */ /* 0x000ea20000000800 */
[----:B------:R-:W-:Y:S01]  /*39620*/  LEA.HI.X.SX32 R5, R0, R20, 0x1, P1 ;  /* 0x0000001400057211 */ /* 0x000fe200008f0eff */
[----:B------:R4:W-:Y:S01]  /*39630*/  STG.E.U16 desc[UR56][R10.64], R66 ;  /* 0x000000420a007986 */ /* 0x0009e2000c101538 */
[----:B---3--:R-:W-:Y:S02]  /*39640*/  LEA R0, R17, R2, 0x1 ;  /* 0x0000000211007211 */ /* 0x008fe400078e08ff */
[C---:B0-----:R-:W-:Y:S01]  /*39650*/  LEA R6, P1, R2.reuse, R3, 0x1 ;  /* 0x0000000302067211 */ /* 0x041fe200078208ff */
[----:B------:R-:W-:Y:S02]  /*39660*/  STG.E.U16 desc[UR56][R8.64], R67 ;  /* 0x0000004308007986 */ /* 0x000fe4000c101538 */
[----:B------:R-:W0:Y:S01]  /*39670*/  LDC R17, c[0x0][0x278] ;  /* 0x00009e00ff117b82 */ /* 0x000e220000000800 */
[----:B------:R-:W-:Y:S02]  /*39680*/  LEA.HI.X.SX32 R7, R2, R20, 0x1, P1 ;  /* 0x0000001402077211 */ /* 0x000fe400008f0eff */
[----:B----4-:R-:W-:-:S02]  /*39690*/  LEA R2, R53, R0, 0x1 ;  /* 0x0000000035027211 */ /* 0x010fc400078e08ff */
[----:B------:R-:W-:-:S03]  /*396a0*/  PRMT R11, R64, 0x7632, R11 ;  /* 0x00007632400b7816 */ /* 0x000fc6000000000b */
[----:B------:R-:W3:Y:S01]  /*396b0*/  LDC R21, c[0x0][0x278] ;  /* 0x00009e00ff157b82 */ /* 0x000ee20000000800 */
[----:B------:R-:W-:Y:S01]  /*396c0*/  LEA R10, P1, R0, R3, 0x1 ;  /* 0x00000003000a7211 */ /* 0x000fe200078208ff */
[----:B------:R4:W-:Y:S01]  /*396d0*/  STG.E.U16 desc[UR56][R4.64], R11 ;  /* 0x0000000b04007986 */ /* 0x0009e2000c101538 */
[----:B------:R-:W-:Y:S02]  /*396e0*/  PRMT R16, R65, 0x7632, R16 ;  /* 0x0000763241107816 */ /* 0x000fe40000000010 */
[----:B------:R-:W-:-:S03]  /*396f0*/  PRMT R18, R66, 0x7632, R18 ;  /* 0x0000763242127816 */ /* 0x000fc60000000012 */
[----:B------:R-:W3:Y:S01]  /*39700*/  LDC R53, c[0x0][0x278] ;  /* 0x00009e00ff357b82 */ /* 0x000ee20000000800 */
[----:B----4-:R-:W-:Y:S01]  /*39710*/  LEA.HI.X.SX32 R11, R0, R20, 0x1, P1 ;  /* 0x00000014000b7211 */ /* 0x010fe200008f0eff */
[----:B-1----:R-:W-:Y:S01]  /*39720*/  IMAD R0, R13, 0x2, R2 ;  /* 0x000000020d007824 */ /* 0x002fe200078e0202 */
[----:B------:R-:W-:-:S04]  /*39730*/  LEA R12, P1, R2, R3, 0x1 ;  /* 0x00000003020c7211 */ /* 0x000fc800078208ff */
[----:B------:R-:W-:Y:S02]  /*39740*/  LEA.HI.X.SX32 R13, R2, R20, 0x1, P1 ;  /* 0x00000014020d7211 */ /* 0x000fe400008f0eff */
[----:B-----5:R-:W-:Y:S02]  /*39750*/  LEA R2, R15, R0, 0x1 ;  /* 0x000000000f027211 */ /* 0x020fe400078e08ff */
[----:B------:R-:W1:Y:S01]  /*39760*/  LDC R15, c[0x0][0x278] ;  /* 0x00009e00ff0f7b82 */ /* 0x000e620000000800 */
[----:B------:R-:W-:Y:S02]  /*39770*/  LEA R4, P1, R0, R3, 0x1 ;  /* 0x0000000300047211 */ /* 0x000fe400078208ff */
[----:B--2---:R-:W-:-:S05]  /*39780*/  LEA R14, R19, R2, 0x1 ;  /* 0x00000002130e7211 */ /* 0x004fca00078e08ff */
[----:B------:R-:W2:Y:S01]  /*39790*/  LDC R19, c[0x0][0x278] ;  /* 0x00009e00ff137b82 */ /* 0x000ea20000000800 */
[-C--:B------:R-:W-:Y:S02]  /*397a0*/  LEA.HI.X.SX32 R5, R0, R20.reuse, 0x1, P1 ;  /* 0x0000001400057211 */ /* 0x080fe400008f0eff */
[----:B------:R-:W-:Y:S02]  /*397b0*/  PRMT R22, R67, 0x7632, R22 ;  /* 0x0000763243167816 */ /* 0x000fe40000000016 */
[C---:B------:R-:W-:Y:S01]  /*397c0*/  LEA R8, P1, R14.reuse, R3, 0x1 ;  /* 0x000000030e087211 */ /* 0x040fe200078208ff */
[----:B------:R4:W-:Y:S03]  /*397d0*/  STG.E.U16 desc[UR56][R6.64], R16 ;  /* 0x0000001006007986 */ /* 0x0009e6000c101538 */
[----:B------:R-:W-:Y:S01]  /*397e0*/  LEA.HI.X.SX32 R9, R14, R20, 0x1, P1 ;  /* 0x000000140e097211 */ /* 0x000fe200008f0eff */
[----:B------:R5:W-:Y:S01]  /*397f0*/  STG.E.U16 desc[UR56][R10.64], R18 ;  /* 0x000000120a007986 */ /* 0x000be2000c101538 */
[----:B0-----:R-:W-:-:S02]  /*39800*/  LEA R14, R17, R14, 0x1 ;  /* 0x0000000e110e7211 */ /* 0x001fc400078e08ff */
[----:B------:R-:W0:Y:S01]  /*39810*/  LDC R17, c[0x0][0x278] ;  /* 0x00009e00ff117b82 */ /* 0x000e220000000800 */
[----:B------:R5:W-:Y:S01]  /*39820*/  STG.E.U16 desc[UR56][R12.64], R22 ;  /* 0x000000160c007986 */ /* 0x000be2000c101538 */
[----:B---3--:R-:W-:Y:S02]  /*39830*/  LEA R0, R21, R14, 0x1 ;  /* 0x0000000e15007211 */ /* 0x008fe400078e08ff */
[-C--:B----4-:R-:W-:Y:S02]  /*39840*/  LEA R6, P3, R2, R3.reuse, 0x1 ;  /* 0x0000000302067211 */ /* 0x090fe400078608ff */
[----:B-----5:R-:W-:Y:S02]  /*39850*/  LEA R10, P1, R14, R3, 0x1 ;  /* 0x000000030e0a7211 */ /* 0x020fe400078208ff */
[----:B------:R-:W3:Y:S01]  /*39860*/  LDC R13, c[0x0][0x278] ;  /* 0x00009e00ff0d7b82 */ /* 0x000ee20000000800 */
[-C--:B------:R-:W-:Y:S01]  /*39870*/  LEA.HI.X.SX32 R7, R2, R20.reuse, 0x1, P3 ;  /* 0x0000001402077211 */ /* 0x080fe200018f0eff */
[----:B------:R4:W-:Y:S01]  /*39880*/  STG.E.U16 desc[UR56][R4.64], R68 ;  /* 0x0000004404007986 */ /* 0x0009e2000c101538 */
[----:B------:R-:W-:-:S02]  /*39890*/  LEA.HI.X.SX32 R11, R14, R20, 0x1, P1 ;  /* 0x000000140e0b7211 */ /* 0x000fc400008f0eff */
[----:B-1----:R-:W-:-:S03]  /*398a0*/  LEA R2, R15, R0, 0x1 ;  /* 0x000000000f027211 */ /* 0x002fc600078e08ff */
[----:B------:R-:W1:Y:S01]  /*398b0*/  LDC R15, c[0x0][0x278] ;  /* 0x00009e00ff0f7b82 */ /* 0x000e620000000800 */
[----:B------:R5:W-:Y:S01]  /*398c0*/  STG.E.U16 desc[UR56][R6.64], R69 ;  /* 0x0000004506007986 */ /* 0x000be2000c101538 */
[----:B----4-:R-:W-:-:S03]  /*398d0*/  LEA R4, P1, R0, R3, 0x1 ;  /* 0x0000000300047211 */ /* 0x010fc600078208ff */
[----:B------:R4:W-:Y:S03]  /*398e0*/  STG.E.U16 desc[UR56][R8.64], R70 ;  /* 0x0000004608007986 */ /* 0x0009e6000c101538 */
[----:B------:R-:W1:Y:S01]  /*398f0*/  LDC R21, c[0x0][0x278] ;  /* 0x00009e00ff157b82 */ /* 0x000e620000000800 */
[-C--:B------:R-:W-:Y:S01]  /*39900*/  LEA.HI.X.SX32 R5, R0, R20.reuse, 0x1, P1 ;  /* 0x0000001400057211 */ /* 0x080fe200008f0eff */
[----:B--2---:R-:W-:Y:S01]  /*39910*/  IMAD R0, R19, 0x2, R2 ;  /* 0x0000000213007824 */ /* 0x004fe200078e0202 */
[C---:B-----5:R-:W-:Y:S01]  /*39920*/  LEA R6, P1, R2.reuse, R3, 0x1 ;  /* 0x0000000302067211 */ /* 0x060fe200078208ff */
[----:B------:R-:W-:Y:S04]  /*39930*/  STG.E.U16 desc[UR56][R10.64], R71 ;  /* 0x000000470a007986 */ /* 0x000fe8000c101538 */
[----:B------:R-:W2:Y:S01]  /*39940*/  LDC R19, c[0x0][0x278] ;  /* 0x00009e00ff137b82 */ /* 0x000ea20000000800 */
[----:B------:R-:W-:-:S02]  /*39950*/  LEA.HI.X.SX32 R7, R2, R20, 0x1, P1 ;  /* 0x0000001402077211 */ /* 0x000fc400008f0eff */
[----:B----4-:R-:W-:Y:S02]  /*39960*/  PRMT R9, R68, 0x7632, R9 ;  /* 0x0000763244097816 */ /* 0x010fe40000000009 */
[CC--:B------:R-:W-:Y:S02]  /*39970*/  LEA R8, P1, R0.reuse, R3.reuse, 0x1 ;  /* 0x0000000300087211 */ /* 0x0c0fe400078208ff */
[----:B------:R-:W-:Y:S01]  /*39980*/  LEA R2, R53, R0, 0x1 ;  /* 0x0000000035027211 */ /* 0x000fe200078e08ff */
[----:B------:R4:W-:Y:S01]  /*39990*/  STG.E.U16 desc[UR56][R4.64], R9 ;  /* 0x0000000904007986 */ /* 0x0009e2000c101538 */
[----:B------:R-:W-:Y:S01]  /*399a0*/  PRMT R16, R69, 0x7632, R16 ;  /* 0x0000763245107816 */ /* 0x000fe20000000010 */
[----:B------:R-:W5:Y:S01]  /*399b0*/  LDC R53, c[0x0][0x278] ;  /* 0x00009e00ff357b82 */ /* 0x000f620000000800 */
[----:B----4-:R-:W-:Y:S02]  /*399c0*/  LEA.HI.X.SX32 R9, R0, R20, 0x1, P1 ;  /* 0x0000001400097211 */ /* 0x010fe400008f0eff */
[----:B------:R-:W-:-:S02]  /*399d0*/  LEA R12, P1, R2, R3, 0x1 ;  /* 0x00000003020c7211 */ /* 0x000fc400078208ff */
[----:B---3--:R-:W-:Y:S02]  /*399e0*/  LEA R0, R13, R2, 0x1 ;  /* 0x000000020d007211 */ /* 0x008fe400078e08ff */
[----:B------:R-:W-:Y:S02]  /*399f0*/  LEA.HI.X.SX32 R13, R2, R20, 0x1, P1 ;  /* 0x00000014020d7211 */ /* 0x000fe400008f0eff */
[----:B0-----:R-:W-:Y:S02]  /*39a00*/  LEA R2, R17, R0, 0x1 ;  /* 0x0000000011027211 */ /* 0x001fe400078e08ff */
[----:B------:R-:W0:Y:S01]  /*39a10*/  LDC R17, c[0x0][0x278] ;  /* 0x00009e00ff117b82 */ /* 0x000e220000000800 */
[C---:B------:R-:W-:Y:S02]  /*39a20*/  LEA R4, P1, R0.reuse, R3, 0x1 ;  /* 0x0000000300047211 */ /* 0x040fe400078208ff */
[----:B-1----:R-:W-:Y:S02]  /*39a30*/  LEA R14, R15, R2, 0x1 ;  /* 0x000000020f0e7211 */ /* 0x002fe400078e08ff */
[----:B------:R-:W-:-:S03]  /*39a40*/  LEA.HI.X.SX32 R5, R0, R20, 0x1, P1 ;  /* 0x0000001400057211 */ /* 0x000fc600008f0eff */
[----:B------:R-:W1:Y:S01]  /*39a50*/  LDC R15, c[0x0][0x278] ;  /* 0x00009e00ff0f7b82 */ /* 0x000e620000000800 */
[----:B------:R-:W-:Y:S02]  /*39a60*/  PRMT R18, R70, 0x7632, R18 ;  /* 0x0000763246127816 */ /* 0x000fe40000000012 */
[CC--:B------:R-:W-:Y:S02]  /*39a70*/  LEA R10, P1, R14.reuse, R3.reuse, 0x1 ;  /* 0x000000030e0a7211 */ /* 0x0c0fe400078208ff */
[----:B------:R-:W-:Y:S01]  /*39a80*/  PRMT R22, R71, 0x7632, R22 ;  /* 0x0000763247167816 */ /* 0x000fe20000000016 */
[----:B------:R3:W-:Y:S01]  /*39a90*/  STG.E.U16 desc[UR56][R6.64], R16 ;  /* 0x0000001006007986 */ /* 0x0007e2000c101538 */
[----:B------:R-:W-:Y:S02]  /*39aa0*/  LEA.HI.X.SX32 R11, R14, R20, 0x1, P1 ;  /* 0x000000140e0b7211 */ /* 0x000fe400008f0eff */
[----:B--2---:R-:W-:Y:S01]  /*39ab0*/  LEA R14, R19, R14, 0x1 ;  /* 0x0000000e130e7211 */ /* 0x004fe200078e08ff */
[----:B------:R2:W-:Y:S01]  /*39ac0*/  STG.E.U16 desc[UR56][R8.64], R18 ;  /* 0x0000001208007986 */ /* 0x0005e2000c101538 */
[----:B------:R-:W4:Y:S03]  /*39ad0*/  LDC R19, c[0x0][0x278] ;  /* 0x00009e00ff137b82 */ /* 0x000f260000000800 */
[----:B------:R5:W-:Y:S01]  /*39ae0*/  STG.E.U16 desc[UR56][R12.64], R22 ;  /* 0x000000160c007986 */ /* 0x000be2000c101538 */
[----:B------:R-:W-:Y:S01]  /*39af0*/  IMAD R0, R21, 0x2, R14 ;  /* 0x0000000215007824 */ /* 0x000fe200078e020e */
[----:B---3--:R-:W-:-:S02]  /*39b00*/  LEA R6, P3, R2, R3, 0x1 ;  /* 0x0000000302067211 */ /* 0x008fc400078608ff */
[-C--:B--2---:R-:W-:Y:S01]  /*39b10*/  LEA R8, P1, R14, R3.reuse, 0x1 ;  /* 0x000000030e087211 */ /* 0x084fe200078208ff */
[----:B-----5:R-:W2:Y:S01]  /*39b20*/  LDC R13, c[0x0][0x278] ;  /* 0x00009e00ff0d7b82 */ /* 0x020ea20000000800 */
[-C--:B------:R-:W-:Y:S01]  /*39b30*/  LEA.HI.X.SX32 R7, R2, R20.reuse, 0x1, P3 ;  /* 0x0000001402077211 */ /* 0x080fe200018f0eff */
[----:B------:R3:W-:Y:S01]  /*39b40*/  STG.E.U16 desc[UR56][R4.64], R72 ;  /* 0x0000004804007986 */ /* 0x0007e2000c101538 */
[----:B------:R-:W-:Y:S02]  /*39b50*/  LEA.HI.X.SX32 R9, R14, R20, 0x1, P1 ;  /* 0x000000140e097211 */ /* 0x000fe400008f0eff */
[----:B0-----:R-:W-:Y:S01]  /*39b60*/  LEA R2, R17, R0, 0x1 ;  /* 0x0000000011027211 */ /* 0x001fe200078e08ff */
[----:B------:R0:W-:Y:S02]  /*39b70*/  STG.E.U16 desc[UR56][R6.64], R73 ;  /* 0x0000004906007986 */ /* 0x0001e4000c101538 */
[----:B------:R-:W5:Y:S01]  /*39b80*/  LDC R17, c[0x0][0x278] ;  /* 0x00009e00ff117b82 */ /* 0x000f620000000800 */
[C---:B---3--:R-:W-:Y:S01]  /*39b90*/  LEA R4, P1, R0.reuse, R3, 0x1 ;  /* 0x0000000300047211 */ /* 0x048fe200078208ff */
[----:B------:R3:W-:Y:S06]  /*39ba0*/  STG.E.U16 desc[UR56][R10.64], R74 ;  /* 0x0000004a0a007986 */ /* 0x0007ec000c101538 */
[----:B------:R-:W5:Y:S01]  /*39bb0*/  LDC R21, c[0x0][0x278] ;  /* 0x00009e00ff157b82 */ /* 0x000f620000000800 */
[----:B------:R-:W-:-:S02]  /*39bc0*/  LEA.HI.X.SX32 R5, R0, R20, 0x1, P1 ;  /* 0x0000001400057211 */ /* 0x000fc400008f0eff */
[CC--:B0-----:R-:W-:Y:S02]  /*39bd0*/  LEA R6, P1, R2.reuse, R3.reuse, 0x1 ;  /* 0x0000000302067211 */ /* 0x0c1fe400078208ff */
[----:B-1----:R-:W-:Y:S02]  /*39be0*/  LEA R0, R15, R2, 0x1 ;  /* 0x000000020f007211 */ /* 0x002fe400078e08ff */
[----:B------:R-:W-:Y:S02]  /*39bf0*/  LEA.HI.X.SX32 R7, R2, R20, 0x1, P1 ;  /* 0x0000001402077211 */ /* 0x000fe400008f0eff */
[----:B---3--:R-:W-:Y:S01]  /*39c00*/  PRMT R11, R72, 0x7632, R11 ;  /* 0x00007632480b7816 */ /* 0x008fe2000000000b */
[----:B------:R-:W-:Y:S01]  /*39c10*/  STG.E.U16 desc[UR56][R8.64], R75 ;  /* 0x0000004b08007986 */ /* 0x000fe2000c101538 */
[----:B------:R-:W-:Y:S01]  /*39c20*/  LEA R10, P1, R0, R3, 0x1 ;  /* 0x00000003000a7211 */ /* 0x000fe200078208ff */
[----:B------:R-:W0:Y:S01]  /*39c30*/  LDC R15, c[0x0][0x278] ;  /* 0x00009e00ff0f7b82 */ /* 0x000e220000000800 */
[----:B------:R-:W-:Y:S01]  /*39c40*/  LEA R2, R53, R0, 0x1 ;  /* 0x0000000035027211 */ /* 0x000fe200078e08ff */
[----:B------:R1:W-:Y:S01]  /*39c50*/  STG.E.U16 desc[UR56][R4.64], R11 ;  /* 0x0000000b04007986 */ /* 0x0003e2000c101538 */
[----:B------:R-:W-:-:S02]  /*39c60*/  PRMT R16, R73, 0x7632, R16 ;  /* 0x0000763249107816 */ /* 0x000fc40000000010 */
[----:B------:R-:W-:Y:S02]  /*39c70*/  PRMT R18, R74, 0x7632, R18 ;  /* 0x000076324a127816 */ /* 0x000fe40000000012 */
[----:B------:R-:W-:Y:S01]  /*39c80*/  PRMT R22, R75, 0x7632, R22 ;  /* 0x000076324b167816 */ /* 0x000fe20000000016 */
[----:B------:R-:W3:Y:S01]  /*39c90*/  LDC R53, c[0x0][0x278] ;  /* 0x00009e00ff357b82 */ /* 0x000ee20000000800 */
[----:B-1----:R-:W-:Y:S02]  /*39ca0*/  LEA.HI.X.SX32 R11, R0, R20, 0x1, P1 ;  /* 0x00000014000b7211 */ /* 0x002fe400008f0eff */
[C---:B------:R-:W-:Y:S02]  /*39cb0*/  LEA R12, P1, R2.reuse, R3, 0x1 ;  /* 0x00000003020c7211 */ /* 0x040fe400078208ff */
[----:B--2---:R-:W-:Y:S02]  /*39cc0*/  LEA R0, R13, R2, 0x1 ;  /* 0x000000020d007211 */ /* 0x004fe400078e08ff */
[----:B------:R-:W-:-:S02]  /*39cd0*/  LEA.HI.X.SX32 R13, R2, R20, 0x1, P1 ;  /* 0x00000014020d7211 */ /* 0x000fc400008f0eff */
[----:B----4-:R-:W-:Y:S02]  /*39ce0*/  LEA R2, R19, R0, 0x1 ;  /* 0x0000000013027211 */ /* 0x010fe400078e08ff */
[----:B------:R-:W1:Y:S01]  /*39cf0*/  LDC R19, c[0x0][0x278] ;  /* 0x00009e00ff137b82 */ /* 0x000e620000000800 */
[C---:B------:R-:W-:Y:S02]  /*39d00*/  LEA R4, P1, R0.reuse, R3, 0x1 ;  /* 0x0000000300047211 */ /* 0x040fe400078208ff */
[----:B-----5:R-:W-:Y:S02]  /*39d10*/  IMAD R14, R17, 0x2, R2 ;  /* 0x00000002110e7824 */ /* 0x020fe400078e0202 */
[----:B------:R-:W-:-:S03]  /*39d20*/  LEA.HI.X.SX32 R5, R0, R20, 0x1, P1 ;  /* 0x0000001400057211 */ /* 0x000fc600008f0eff */
[----:B------:R-:W2:Y:S01]  /*39d30*/  LDC R17, c[0x0][0x278] ;  /* 0x00009e00ff117b82 */ /* 0x000ea20000000800 */
[C---:B------:R-:W-:Y:S01]  /*39d40*/  LEA R8, P1, R14.reuse, R3, 0x1 ;  /* 0x000000030e087211 */ /* 0x040fe200078208ff */
[----:B------:R4:W-:Y:S03]  /*39d50*/  STG.E.U16 desc[UR56][R6.64], R16 ;  /* 0x0000001006007986 */ /* 0x0009e6000c101538 */
[----:B------:R-:W-:Y:S01]  /*39d60*/  LEA.HI.X.SX32 R9, R14, R20, 0x1, P1 ;  /* 0x000000140e097211 */ /* 0x000fe200008f0eff */
[----:B------:R5:W-:Y:S01]  /*39d70*/  STG.E.U16 desc[UR56][R10.64], R18 ;  /* 0x000000120a007986 */ /* 0x000be2000c101538 */
[----:B0-----:R-:W-:Y:S02]  /*39d80*/  LEA R14, R15, R14, 0x1 ;  /* 0x0000000e0f0e7211 */ /* 0x001fe400078e08ff */
[----:B------:R-:W0:Y:S01]  /*39d90*/  LDC R15, c[0x0][0x278] ;  /* 0x00009e00ff0f7b82 */ /* 0x000e220000000800 */
[----:B------:R3:W-:Y:S01]  /*39da0*/  STG.E.U16 desc[UR56][R12.64], R22 ;  /* 0x000000160c007986 */ /* 0x0007e2000c101538 */
[----:B------:R-:W-:-:S02]  /*39db0*/  LEA R0, R21, R14, 0x1 ;  /* 0x0000000e15007211 */ /* 0x000fc400078e08ff */
[-C--:B----4-:R-:W-:Y:S02]  /*39dc0*/  LEA R6, P3, R2, R3.reuse, 0x1 ;  /* 0x0000000302067211 */ /* 0x090fe400078608ff */
[----:B-----5:R-:W-:Y:S02]  /*39dd0*/  LEA R10, P1, R14, R3, 0x1 ;  /* 0x000000030e0a7211 */ /* 0x020fe400078208ff */
[----:B---3--:R-:W3:Y:S01]  /*39de0*/  LDC R13, c[0x0][0x278] ;  /* 0x00009e00ff0d7b82 */ /* 0x008ee20000000800 */
[-C--:B------:R-:W-:Y:S01]  /*39df0*/  LEA.HI.X.SX32 R7, R2, R20.reuse, 0x1, P3 ;  /* 0x0000001402077211 */ /* 0x080fe200018f0eff */
[----:B------:R4:W-:Y:S01]  /*39e00*/  STG.E.U16 desc[UR56][R4.64], R76 ;  /* 0x0000004c04007986 */ /* 0x0009e2000c101538 */
[----:B------:R-:W-:Y:S02]  /*39e10*/  LEA.HI.X.SX32 R11, R14, R20, 0x1, P1 ;  /* 0x000000140e0b7211 */ /* 0x000fe400008f0eff */
[----:B-1----:R-:W-:-:S03]  /*39e20*/  LEA R2, R19, R0, 0x1 ;  /* 0x0000000013027211 */ /* 0x002fc600078e08ff */
[----:B------:R-:W1:Y:S01]  /*39e30*/  LDC R19, c[0x0][0x278] ;  /* 0x00009e00ff137b82 */ /* 0x000e620000000800 */
[----:B------:R5:W-:Y:S01]  /*39e40*/  STG.E.U16 desc[UR56][R6.64], R77 ;  /* 0x0000004d06007986 */ /* 0x000be2000c101538 */
[----:B----4-:R-:W-:-:S03]  /*39e50*/  LEA R4, P1, R0, R3, 0x1 ;  /* 0x0000000300047211 */ /* 0x010fc600078208ff */
[----:B------:R4:W-:Y:S03]  /*39e60*/  STG.E.U16 desc[UR56][R8.64], R78 ;  /* 0x0000004e08007986 */ /* 0x0009e6000c101538 */
[----:B------:R-:W1:Y:S01]  /*39e70*/  LDC R21, c[0x0][0x278] ;  /* 0x00009e00ff157b82 */ /* 0x000e620000000800 */
[----:B------:R-:W-:Y:S02]  /*39e80*/  LEA.HI.X.SX32 R5, R0, R20, 0x1, P1 ;  /* 0x0000001400057211 */ /* 0x000fe400008f0eff */
[----:B--2---:R-:W-:Y:S02]  /*39e90*/  LEA R0, R17, R2, 0x1 ;  /* 0x0000000211007211 */ /* 0x004fe400078e08ff */
[C---:B-----5:R-:W-:Y:S01]  /*39ea0*/  LEA R6, P1, R2.reuse, R3, 0x1 ;  /* 0x0000000302067211 */ /* 0x060fe200078208ff */
[----:B------:R-:W-:Y:S02]  /*39eb0*/  STG.E.U16 desc[UR56][R10.64], R79 ;  /* 0x0000004f0a007986 */ /* 0x000fe4000c101538 */
        /* <DEDUP_REMOVED lines=8> */
[----:B----4-:R-:W-:Y:S01]  /*39f40*/  LEA.HI.X.SX32 R9, R0, R20, 0x1, P1 ;  /* 0x0000001400097211 */ /* 0x010fe200008f0eff */
[----:B---3--:R-:W-:Y:S01]  /*39f50*/  IMAD R0, R13, 0x2, R2 ;  /* 0x000000020d007824 */ /* 0x008fe200078e0202 */
[----:B------:R-:W-:-:S04]  /*39f60*/  LEA R12, P1, R2, R3, 0x1 ;  /* 0x00000003020c7211 */ /* 0x000fc800078208ff */
[----:B------:R-:W-:Y:S02]  /*39f70*/  LEA.HI.X.SX32 R13, R2, R20, 0x1, P1 ;  /* 0x00000014020d7211 */ /* 0x000fe400008f0eff */
[----:B0-----:R-:W-:Y:S02]  /*39f80*/  LEA R2, R15, R0, 0x1 ;  /* 0x000000000f027211 */ /* 0x001fe400078e08ff */
[----:B------:R-:W0:Y:S01]  /*39f90*/  LDC R15, c[0x0][0x278] ;  /* 0x00009e00ff0f7b82 */ /* 0x000e220000000800 */
[----:B------:R-:W-:Y:S02]  /*39fa0*/  LEA R4, P1, R0, R3, 0x1 ;  /* 0x0000000300047211 */ /* 0x000fe400078208ff */
[----:B-1----:R-:W-:-:S05]  /*39fb0*/  LEA R14, R19, R2, 0x1 ;  /* 0x00000002130e7211 */ /* 0x002fca00078e08ff */
[----:B------:R-:W1:Y:S01]  /*39fc0*/  LDC R19, c[0x0][0x278] ;  /* 0x00009e00ff137b82 */ /* 0x000e620000000800 */
[----:B------:R-:W-:Y:S02]  /*39fd0*/  PRMT R18, R78, 0x7632, R18 ;  /* 0x000076324e127816 */ /* 0x000fe40000000012 */
[-C--:B------:R-:W-:Y:S02]  /*39fe0*/  LEA.HI.X.SX32 R5, R0, R20.reuse, 0x1, P1 ;  /* 0x0000001400057211 */ /* 0x080fe400008f0eff */
[----:B------:R-:W-:Y:S02]  /*39ff0*/  PRMT R22, R79, 0x7632, R22 ;  /* 0x000076324f167816 */ /* 0x000fe40000000016 */
[C---:B------:R-:W-:Y:S01]  /*3a000*/  LEA R10, P1, R14.reuse, R3, 0x1 ;  /* 0x000000030e0a7211 */ /* 0x040fe200078208ff */
[----:B------:R3:W-:Y:S03]  /*3a010*/  STG.E.U16 desc[UR56][R6.64], R16 ;  /* 0x0000001006007986 */ /* 0x0007e6000c101538 */
[----:B------:R-:W-:Y:S01]  /*3a020*/  LEA.HI.X.SX32 R11, R14, R20, 0x1, P1 ;  /* 0x000000140e0b7211 */ /* 0x000fe200008f0eff */
[----:B------:R4:W-:Y:S01]  /*3a030*/  STG.E.U16 desc[UR56][R8.64], R18 ;  /* 0x0000001208007986 */ /* 0x0009e2000c101538 */
[----:B--2---:R-:W-:-:S02]  /*3a040*/  LEA R14, R17, R14, 0x1 ;  /* 0x0000000e110e7211 */ /* 0x004fc400078e08ff */
[----:B------:R-:W2:Y:S01]  /*3a050*/  LDC R17, c[0x0][0x278] ;  /* 0x00009e00ff117b82 */ /* 0x000ea20000000800 */
[----:B------:R5:W-:Y:S01]  /*3a060*/  STG.E.U16 desc[UR56][R12.64], R22 ;  /* 0x000000160c007986 */ /* 0x000be2000c101538 */
[----:B------:R-:W-:Y:S02]  /*3a070*/  LEA R0, R21, R14, 0x1 ;  /* 0x0000000e15007211 */ /* 0x000fe400078e08ff */
[-C--:B---3--:R-:W-:Y:S02]  /*3a080*/  LEA R6, P3, R2, R3.reuse, 0x1 ;  /* 0x0000000302067211 */ /* 0x088fe400078608ff */
[----:B----4-:R-:W-:Y:S02]  /*3a090*/  LEA R8, P1, R14, R3, 0x1 ;  /* 0x000000030e087211 */ /* 0x010fe400078208ff */
[----:B-----5:R-:W3:Y:S01]  /*3a0a0*/  LDC R13, c[0x0][0x278] ;  /* 0x00009e00ff0d7b82 */ /* 0x020ee20000000800 */
[-C--:B------:R-:W-:Y:S01]  /*3a0b0*/  LEA.HI.X.SX32 R7, R2, R20.reuse, 0x1, P3 ;  /* 0x0000001402077211 */ /* 0x080fe200018f0eff */
[----:B------:R4:W-:Y:S01]  /*3a0c0*/  STG.E.U16 desc[UR56][R4.64], R80 ;  /* 0x0000005004007986 */ /* 0x0009e2000c101538 */
[----:B------:R-:W-:-:S02]  /*3a0d0*/  LEA.HI.X.SX32 R9, R14, R20, 0x1, P1 ;  /* 0x000000140e097211 */ /* 0x000fc400008f0eff */
[----:B0-----:R-:W-:-:S03]  /*3a0e0*/  LEA R2, R15, R0, 0x1 ;  /* 0x000000000f027211 */ /* 0x001fc600078e08ff */
[----:B------:R-:W0:Y:S01]  /*3a0f0*/  LDC R15, c[0x0][0x278] ;  /* 0x00009e00ff0f7b82 */ /* 0x000e220000000800 */
[----:B------:R5:W-:Y:S01]  /*3a100*/  STG.E.U16 desc[UR56][R6.64], R81 ;  /* 0x0000005106007986 */ /* 0x000be2000c101538 */
[----:B----4-:R-:W-:-:S03]  /*3a110*/  LEA R4, P1, R0, R3, 0x1 ;  /* 0x0000000300047211 */ /* 0x010fc600078208ff */
[----:B------:R4:W-:Y:S03]  /*3a120*/  STG.E.U16 desc[UR56][R10.64], R82 ;  /* 0x000000520a007986 */ /* 0x0009e6000c101538 */
[----:B------:R-:W0:Y:S01]  /*3a130*/  LDC R21, c[0x0][0x278] ;  /* 0x00009e00ff157b82 */ /* 0x000e220000000800 */
[-C--:B------:R-:W-:Y:S01]  /*3a140*/  LEA.HI.X.SX32 R5, R0, R20.reuse, 0x1, P1 ;  /* 0x0000001400057211 */ /* 0x080fe200008f0eff */
[----:B-1----:R-:W-:Y:S01]  /*3a150*/  IMAD R0, R19, 0x2, R2 ;  /* 0x0000000213007824 */ /* 0x002fe200078e0202 */
[C---:B-----5:R-:W-:Y:S01]  /*3a160*/  LEA R6, P1, R2.reuse, R3, 0x1 ;  /* 0x0000000302067211 */ /* 0x060fe200078208ff */
[----:B------:R-:W-:Y:S04]  /*3a170*/  STG.E.U16 desc[UR56][R8.64], R83 ;  /* 0x0000005308007986 */ /* 0x000fe8000c101538 */
[----:B------:R-:W1:Y:S01]  /*3a180*/  LDC R19, c[0x0][0x278] ;  /* 0x00009e00ff137b82 */ /* 0x000e620000000800 */
        /* <DEDUP_REMOVED lines=11> */
[----:B--2---:R-:W-:Y:S02]  /*3a240*/  LEA R2, R17, R0, 0x1 ;  /* 0x0000000011027211 */ /* 0x004fe400078e08ff */
[----:B------:R-:W2:Y:S01]  /*3a250*/  LDC R17, c[0x0][0x278] ;  /* 0x00009e00ff117b82 */ /* 0x000ea20000000800 */
[C---:B------:R-:W-:Y:S02]  /*3a260*/  LEA R4, P1, R0.reuse, R3, 0x1 ;  /* 0x0000000300047211 */ /* 0x040fe400078208ff */
[----:B0-----:R-:W-:Y:S02]  /*3a270*/  LEA R14, R15, R2, 0x1 ;  /* 0x000000020f0e7211 */ /* 0x001fe400078e08ff */
[----:B------:R-:W-:-:S03]  /*3a280*/  LEA.HI.X.SX32 R5, R0, R20, 0x1, P1 ;  /* 0x0000001400057211 */ /* 0x000fc600008f0eff */
[----:B------:R-:W0:Y:S01]  /*3a290*/  LDC R15, c[0x0][0x278] ;  /* 0x00009e00ff0f7b82 */ /* 0x000e220000000800 */
[----:B------:R-:W-:Y:S02]  /*3a2a0*/  PRMT R18, R82, 0x7632, R18 ;  /* 0x0000763252127816 */ /* 0x000fe40000000012 */
[CC--:B------:R-:W-:Y:S02]  /*3a2b0*/  LEA R8, P1, R14.reuse, R3.reuse, 0x1 ;  /* 0x000000030e087211 */ /* 0x0c0fe400078208ff */
[----:B------:R-:W-:Y:S01]  /*3a2c0*/  PRMT R22, R83, 0x7632, R22 ;  /* 0x0000763253167816 */ /* 0x000fe20000000016 */
[----:B------:R3:W-:Y:S01]  /*3a2d0*/  STG.E.U16 desc[UR56][R6.64], R16 ;  /* 0x0000001006007986 */ /* 0x0007e2000c101538 */
[----:B------:R-:W-:Y:S02]  /*3a2e0*/  LEA.HI.X.SX32 R9, R14, R20, 0x1, P1 ;  /* 0x000000140e097211 */ /* 0x000fe400008f0eff */
[----:B-1----:R-:W-:Y:S01]  /*3a2f0*/  LEA R14, R19, R14, 0x1 ;  /* 0x0000000e130e7211 */ /* 0x002fe200078e08ff */
[----:B------:R1:W-:Y:S01]  /*3a300*/  STG.E.U16 desc[UR56][R10.64], R18 ;  /* 0x000000120a007986 */ /* 0x0003e2000c101538 */
[----:B------:R-:W4:Y:S03]  /*3a310*/  LDC R19, c[0x0][0x278] ;  /* 0x00009e00ff137b82 */ /* 0x000f260000000800 */
[----:B------:R5:W-:Y:S01]  /*3a320*/  STG.E.U16 desc[UR56][R12.64], R22 ;  /* 0x000000160c007986 */ /* 0x000be2000c101538 */
[----:B------:R-:W-:Y:S01]  /*3a330*/  IMAD R0, R21, 0x2, R14 ;  /* 0x0000000215007824 */ /* 0x000fe200078e020e */
[----:B---3--:R-:W-:-:S02]  /*3a340*/  LEA R6, P3, R2, R3, 0x1 ;  /* 0x0000000302067211 */ /* 0x008fc400078608ff */
[-C--:B-1----:R-:W-:Y:S01]  /*3a350*/  LEA R10, P1, R14, R3.reuse, 0x1 ;  /* 0x000000030e0a7211 */ /* 0x082fe200078208ff */
[----:B-----5:R-:W1:Y:S01]  /*3a360*/  LDC R13, c[0x0][0x278] ;  /* 0x00009e00ff0d7b82 */ /* 0x020e620000000800 */
[-C--:B------:R-:W-:Y:S01]  /*3a370*/  LEA.HI.X.SX32 R7, R2, R20.reuse, 0x1, P3 ;  /* 0x0000001402077211 */ /* 0x080fe200018f0eff */
[----:B------:R3:W-:Y:S01]  /*3a380*/  STG.E.U16 desc[UR56][R4.64], R84 ;  /* 0x0000005404007986 */ /* 0x0007e2000c101538 */
[----:B------:R-:W-:Y:S02]  /*3a390*/  LEA.HI.X.SX32 R11, R14, R20, 0x1, P1 ;  /* 0x000000140e0b7211 */ /* 0x000fe400008f0eff */
[----:B--2---:R-:W-:Y:S01]  /*3a3a0*/  LEA R2, R17, R0, 0x1 ;  /* 0x0000000011027211 */ /* 0x004fe200078e08ff */
[----:B------:R2:W-:Y:S02]  /*3a3b0*/  STG.E.U16 desc[UR56][R6.64], R85 ;  /* 0x0000005506007986 */ /* 0x0005e4000c101538 */
[----:B------:R-:W5:Y:S01]  /*3a3c0*/  LDC R17, c[0x0][0x278] ;  /* 0x00009e00ff117b82 */ /* 0x000f620000000800 */
[C---:B---3--:R-:W-:Y:S01]  /*3a3d0*/  LEA R4, P1, R0.reuse, R3, 0x1 ;  /* 0x0000000300047211 */ /* 0x048fe200078208ff */
[----:B------:R3:W-:Y:S06]  /*3a3e0*/  STG.E.U16 desc[UR56][R8.64], R86 ;  /* 0x0000005608007986 */ /* 0x0007ec000c101538 */
[----:B------:R-:W5:Y:S01]  /*3a3f0*/  LDC R21, c[0x0][0x278] ;  /* 0x00009e00ff157b82 */ /* 0x000f620000000800 */
[----:B------:R-:W-:-:S02]  /*3a400*/  LEA.HI.X.SX32 R5, R0, R20, 0x1, P1 ;  /* 0x0000001400057211 */ /* 0x000fc400008f0eff */
[CC--:B--2---:R-:W-:Y:S02]  /*3a410*/  LEA R6, P1, R2.reuse, R3.reuse, 0x1 ;  /* 0x0000000302067211 */ /* 0x0c4fe400078208ff */
[----:B0-----:R-:W-:Y:S02]  /*3a420*/  LEA R0, R15, R2, 0x1 ;  /* 0x000000020f007211 */ /* 0x001fe400078e08ff */
        /* <DEDUP_REMOVED lines=11> */
[----:B--2---:R-:W-:Y:S02]  /*3a4e0*/  LEA.HI.X.SX32 R9, R0, R20, 0x1, P1 ;  /* 0x0000001400097211 */ /* 0x004fe400008f0eff */
[C---:B------:R-:W-:Y:S02]  /*3a4f0*/  LEA R12, P1, R2.reuse, R3, 0x1 ;  /* 0x00000003020c7211 */ /* 0x040fe400078208ff */
[----:B-1----:R-:W-:Y:S02]  /*3a500*/  LEA R0, R13, R2, 0x1 ;  /* 0x000000020d007211 */ /* 0x002fe400078e08ff */
        /* <DEDUP_REMOVED lines=517> */
[C---:B------:R-:W-:Y:S01]  /*3c560*/  LEA R8, P1, R0.reuse, R3, 0x1 ;  /* 0x0000000300087211 */ /* 0x040fe200078208ff */
[----:B------:R-:W0:Y:S01]  /*3c570*/  LDC R15, c[0x0][0x278] ;  /* 0x00009e00ff0f7b82 */ /* 0x000e220000000800 */
[----:B------:R-:W-:Y:S01]  /*3c580*/  LEA R2, R53, R0, 0x1 ;  /* 0x0000000035027211 */ /* 0x000fe200078e08ff */
[----:B------:R2:W-:Y:S02]  /*3c590*/  STG.E.U16 desc[UR56][R4.64], R9 ;  /* 0x0000000904007986 */ /* 0x0005e4000c101538 */
[----:B--2---:R-:W-:-:S02]  /*3c5a0*/  LEA.HI.X.SX32 R9, R0, R20, 0x1, P1 ;  /* 0x0000001400097211 */ /* 0x004fc400008f0eff */
[CC--:B------:R-:W-:Y:S02]  /*3c5b0*/  LEA R12, P1, R2.reuse, R3.reuse, 0x1 ;  /* 0x00000003020c7211 */ /* 0x0c0fe400078208ff */
[----:B-1----:R-:W-:Y:S02]  /*3c5c0*/  LEA R0, R13, R2, 0x1 ;  /* 0x000000020d007211 */ /* 0x002fe400078e08ff */
[----:B------:R-:W-:Y:S02]  /*3c5d0*/  LEA.HI.X.SX32 R13, R2, R20, 0x1, P1 ;  /* 0x00000014020d7211 */ /* 0x000fe400008f0eff */
[----:B----4-:R-:W-:Y:S02]  /*3c5e0*/  LEA R2, R19, R0, 0x1 ;  /* 0x0000000013027211 */ /* 0x010fe400078e08ff */
[----:B------:R-:W1:Y:S01]  /*3c5f0*/  LDC R19, c[0x0][0x278] ;  /* 0x00009e00ff137b82 */ /* 0x000e620000000800 */
[----:B------:R-:W-:Y:S02]  /*3c600*/  LEA R4, P1, R0, R3, 0x1 ;  /* 0x0000000300047211 */ /* 0x000fe400078208ff */
[----:B-----5:R-:W-:Y:S01]  /*3c610*/  IMAD R14, R17, 0x2, R2 ;  /* 0x00000002110e7824 */ /* 0x020fe200078e0202 */
[----:B------:R-:W-:-:S02]  /*3c620*/  PRMT R16, R25, 0x7632, R16 ;  /* 0x0000763219107816 */ /* 0x000fc40000000010 */
[----:B------:R-:W-:Y:S02]  /*3c630*/  PRMT R18, R26, 0x7632, R18 ;  /* 0x000076321a127816 */ /* 0x000fe40000000012 */
[----:B------:R-:W2:Y:S01]  /*3c640*/  LDC R17, c[0x0][0x278] ;  /* 0x00009e00ff117b82 */ /* 0x000ea20000000800 */
[----:B------:R-:W-:Y:S02]  /*3c650*/  PRMT R22, R27, 0x7632, R22 ;  /* 0x000076321b167816 */ /* 0x000fe40000000016 */
[-C--:B------:R-:W-:Y:S02]  /*3c660*/  LEA.HI.X.SX32 R5, R0, R20.reuse, 0x1, P1 ;  /* 0x0000001400057211 */ /* 0x080fe400008f0eff */
[C---:B------:R-:W-:Y:S01]  /*3c670*/  LEA R10, P1, R14.reuse, R3, 0x1 ;  /* 0x000000030e0a7211 */ /* 0x040fe200078208ff */
[----:B------:R3:W-:Y:S02]  /*3c680*/  STG.E.U16 desc[UR56][R6.64], R16 ;  /* 0x0000001006007986 */ /* 0x0007e4000c101538 */
[----:B------:R-:W4:Y:S01]  /*3c690*/  LDC R25, c[0x0][0x278] ;  /* 0x00009e00ff197b82 */ /* 0x000f220000000800 */
[----:B------:R-:W-:Y:S01]  /*3c6a0*/  LEA.HI.X.SX32 R11, R14, R20, 0x1, P1 ;  /* 0x000000140e0b7211 */ /* 0x000fe200008f0eff */
[----:B------:R5:W-:Y:S01]  /*3c6b0*/  STG.E.U16 desc[UR56][R8.64], R18 ;  /* 0x0000001208007986 */ /* 0x000be2000c101538 */
[----:B0-----:R-:W-:-:S03]  /*3c6c0*/  LEA R14, R15, R14, 0x1 ;  /* 0x0000000e0f0e7211 */ /* 0x001fc600078e08ff */
[----:B------:R0:W-:Y:S01]  /*3c6d0*/  STG.E.U16 desc[UR56][R12.64], R22 ;  /* 0x000000160c007986 */ /* 0x0001e2000c101538 */
[----:B------:R-:W-:Y:S01]  /*3c6e0*/  LEA R0, R21, R14, 0x1 ;  /* 0x0000000e15007211 */ /* 0x000fe200078e08ff */
[----:B------:R-:W4:Y:S01]  /*3c6f0*/  LDC R15, c[0x0][0x278] ;  /* 0x00009e00ff0f7b82 */ /* 0x000f220000000800 */
[-C--:B---3--:R-:W-:Y:S02]  /*3c700*/  LEA R6, P3, R2, R3.reuse, 0x1 ;  /* 0x0000000302067211 */ /* 0x088fe400078608ff */
[----:B-----5:R-:W-:-:S05]  /*3c710*/  LEA R8, P1, R14, R3, 0x1 ;  /* 0x000000030e087211 */ /* 0x020fca00078208ff */
[----:B------:R-:W3:Y:S08]  /*3c720*/  LDC R27, c[0x0][0x278] ;  /* 0x00009e00ff1b7b82 */ /* 0x000ef00000000800 */
[----:B0-----:R-:W0:Y:S01]  /*3c730*/  LDC R13, c[0x0][0x278] ;  /* 0x00009e00ff0d7b82 */ /* 0x001e220000000800 */
[-C--:B------:R-:W-:Y:S01]  /*3c740*/  LEA.HI.X.SX32 R7, R2, R20.reuse, 0x1, P3 ;  /* 0x0000001402077211 */ /* 0x080fe200018f0eff */
[----:B------:R5:W-:Y:S01]  /*3c750*/  STG.E.U16 desc[UR56][R4.64], R128 ;  /* 0x0000008004007986 */ /* 0x000be2000c101538 */
[----:B------:R-:W-:-:S02]  /*3c760*/  LEA.HI.X.SX32 R9, R14, R20, 0x1, P1 ;  /* 0x000000140e097211 */ /* 0x000fc400008f0eff */
[----:B-1----:R-:W-:-:S03]  /*3c770*/  LEA R2, R19, R0, 0x1 ;  /* 0x0000000013027211 */ /* 0x002fc600078e08ff */
[----:B------:R-:W1:Y:S01]  /*3c780*/  LDC R19, c[0x0][0x278] ;  /* 0x00009e00ff137b82 */ /* 0x000e620000000800 */
[----:B------:R2:W-:Y:S01]  /*3c790*/  STG.E.U16 desc[UR56][R6.64], R129 ;  /* 0x0000008106007986 */ /* 0x0005e2000c101538 */
[----:B-----5:R-:W-:-:S03]  /*3c7a0*/  LEA R4, P1, R0, R3, 0x1 ;  /* 0x0000000300047211 */ /* 0x020fc600078208ff */
[----:B------:R5:W-:Y:S03]  /*3c7b0*/  STG.E.U16 desc[UR56][R10.64], R130 ;  /* 0x000000820a007986 */ /* 0x000be6000c101538 */
[----:B------:R-:W3:Y:S01]  /*3c7c0*/  LDC R21, c[0x0][0x278] ;  /* 0x00009e00ff157b82 */ /* 0x000ee20000000800 */
[----:B------:R-:W-:Y:S02]  /*3c7d0*/  LEA.HI.X.SX32 R5, R0, R20, 0x1, P1 ;  /* 0x0000001400057211 */ /* 0x000fe400008f0eff */
[----:B--2---:R-:W-:Y:S02]  /*3c7e0*/  LEA R0, R17, R2, 0x1 ;  /* 0x0000000211007211 */ /* 0x004fe400078e08ff */
[C---:B------:R-:W-:Y:S01]  /*3c7f0*/  LEA R6, P1, R2.reuse, R3, 0x1 ;  /* 0x0000000302067211 */ /* 0x040fe200078208ff */
[----:B------:R-:W-:Y:S02]  /*3c800*/  STG.E.U16 desc[UR56][R8.64], R131 ;  /* 0x0000008308007986 */ /* 0x000fe4000c101538 */
[----:B------:R-:W2:Y:S01]  /*3c810*/  LDC R17, c[0x0][0x278] ;  /* 0x00009e00ff117b82 */ /* 0x000ea20000000800 */
[----:B------:R-:W-:-:S02]  /*3c820*/  LEA.HI.X.SX32 R7, R2, R20, 0x1, P1 ;  /* 0x0000001402077211 */ /* 0x000fc400008f0eff */
[----:B-----5:R-:W-:Y:S02]  /*3c830*/  PRMT R11, R128, 0x7632, R11 ;  /* 0x00007632800b7816 */ /* 0x020fe4000000000b */
[CC--:B------:R-:W-:Y:S02]  /*3c840*/  LEA R10, P1, R0.reuse, R3.reuse, 0x1 ;  /* 0x00000003000a7211 */ /* 0x0c0fe400078208ff */
[----:B----4-:R-:W-:Y:S01]  /*3c850*/  LEA R2, R25, R0, 0x1 ;  /* 0x0000000019027211 */ /* 0x010fe200078e08ff */
[----:B------:R4:W-:Y:S01]  /*3c860*/  STG.E.U16 desc[UR56][R4.64], R11 ;  /* 0x0000000b04007986 */ /* 0x0009e2000c101538 */
[----:B------:R-:W-:Y:S01]  /*3c870*/  PRMT R16, R129, 0x7632, R16 ;  /* 0x0000763281107816 */ /* 0x000fe20000000010 */
[----:B------:R-:W5:Y:S01]  /*3c880*/  LDC R25, c[0x0][0x278] ;  /* 0x00009e00ff197b82 */ /* 0x000f620000000800 */
[----:B----4-:R-:W-:Y:S01]  /*3c890*/  LEA.HI.X.SX32 R11, R0, R20, 0x1, P1 ;  /* 0x00000014000b7211 */ /* 0x010fe200008f0eff */
[----:B0-----:R-:W-:Y:S01]  /*3c8a0*/  IMAD R0, R13, 0x2, R2 ;  /* 0x000000020d007824 */ /* 0x001fe200078e0202 */
[----:B------:R-:W-:-:S04]  /*3c8b0*/  LEA R12, P1, R2, R3, 0x1 ;  /* 0x00000003020c7211 */ /* 0x000fc800078208ff */
[----:B------:R-:W-:Y:S02]  /*3c8c0*/  LEA.HI.X.SX32 R13, R2, R20, 0x1, P1 ;  /* 0x00000014020d7211 */ /* 0x000fe400008f0eff */
[----:B------:R-:W-:Y:S02]  /*3c8d0*/  LEA R2, R15, R0, 0x1 ;  /* 0x000000000f027211 */ /* 0x000fe400078e08ff */
        /* <DEDUP_REMOVED lines=129> */
[----:B------:R-:W-:-:S05]  /*3d0f0*/  LEA R12, P1, R2, R3, 0x1 ;  /* 0x00000003020c7211 */ /* 0x000fca00078208ff */
[----:B------:R-:W3:Y:S01]  /*3d100*/  LDC R29, c[0x0][0x278] ;  /* 0x00009e00ff1d7b82 */ /* 0x000ee20000000800 */
[----:B------:R-:W-:Y:S02]  /*3d110*/  LEA.HI.X.SX32 R13, R2, R20, 0x1, P1 ;  /* 0x00000014020d7211 */ /* 0x000fe400008f0eff */
[----:B0-----:R-:W-:-:S05]  /*3d120*/  LEA R2, R15, R0, 0x1 ;  /* 0x000000000f027211 */ /* 0x001fca00078e08ff */
[----:B------:R-:W0:Y:S01]  /*3d130*/  LDC R15, c[0x0][0x278] ;  /* 0x00009e00ff0f7b82 */ /* 0x000e220000000800 */
[----:B-1----:R-:W-:Y:S02]  /*3d140*/  LEA R14, R19, R2, 0x1 ;  /* 0x00000002130e7211 */ /* 0x002fe400078e08ff */
[----:B------:R-:W-:-:S05]  /*3d150*/  LEA R4, P1, R0, R3, 0x1 ;  /* 0x0000000300047211 */ /* 0x000fca00078208ff */
        /* <DEDUP_REMOVED lines=12> */
[-C--:B----4-:R-:W-:Y:S02]  /*3d220*/  LEA R6, P3, R2, R3.reuse, 0x1 ;  /* 0x0000000302067211 */ /* 0x090fe400078608ff */
[----:B-----5:R-:W-:Y:S02]  /*3d230*/  LEA R8, P1, R14, R3, 0x1 ;  /* 0x000000030e087211 */ /* 0x020fe400078208ff */
[----:B---3--:R-:W3:Y:S01]  /*3d240*/  LDC R13, c[0x0][0x278] ;  /* 0x00009e00ff0d7b82 */ /* 0x008ee20000000800 */
        /* <DEDUP_REMOVED lines=73> */
[----:B------:R-:W-:Y:S01]  /*3d6e0*/  STG.E.U16 desc[UR56][R6.64], R16 ;  /* 0x0000001006007986 */ /* 0x000fe2000c101538 */
[CC--:B------:R-:W-:Y:S01]  /*3d6f0*/  LEA R4, P1, R0.reuse, R3.reuse, 0x1 ;  /* 0x0000000300047211 */ /* 0x0c0fe200078208ff */
[----:B-----5:R-:W-:Y:S02]  /*3d700*/  IMAD R14, R17, 0x2, R2 ;  /* 0x00000002110e7824 */ /* 0x020fe400078e0202 */
[----:B------:R2:W-:Y:S01]  /*3d710*/  STG.E.U16 desc[UR56][R8.64], R18 ;  /* 0x0000001208007986 */ /* 0x0005e2000c101538 */
[----:B------:R-:W-:Y:S02]  /*3d720*/  LEA.HI.X.SX32 R5, R0, R20, 0x1, P1 ;  /* 0x0000001400057211 */ /* 0x000fe400008f0eff */
[----:B------:R-:W4:Y:S01]  /*3d730*/  LDC R17, c[0x0][0x278] ;  /* 0x00009e00ff117b82 */ /* 0x000f220000000800 */
[----:B------:R-:W-:-:S07]  /*3d740*/  LEA R10, P1, R14, R3, 0x1 ;  /* 0x000000030e0a7211 */ /* 0x000fce00078208ff */
[----:B--2---:R-:W2:Y:S01]  /*3d750*/  LDC R9, c[0x0][0x278] ;  /* 0x00009e00ff097b82 */ /* 0x004ea20000000800 */
[----:B------:R-:W-:Y:S01]  /*3d760*/  LEA R6, P3, R2, R3, 0x1 ;  /* 0x0000000302067211 */ /* 0x000fe200078608ff */
[----:B------:R5:W-:Y:S01]  /*3d770*/  STG.E.U16 desc[UR56][R12.64], R22 ;  /* 0x000000160c007986 */ /* 0x000be2000c101538 */
[----:B------:R-:W-:Y:S02]  /*3d780*/  LEA.HI.X.SX32 R11, R14, R20, 0x1, P1 ;  /* 0x000000140e0b7211 */ /* 0x000fe400008f0eff */
[----:B0-----:R-:W-:Y:S02]  /*3d790*/  LEA R14, R15, R14, 0x1 ;  /* 0x0000000e0f0e7211 */ /* 0x001fe400078e08ff */
[----:B------:R-:W-:Y:S01]  /*3d7a0*/  LEA.HI.X.SX32 R7, R2, R20, 0x1, P3 ;  /* 0x0000001402077211 */ /* 0x000fe200018f0eff */
[----:B------:R-:W0:Y:S01]  /*3d7b0*/  LDC R15, c[0x0][0x278] ;  /* 0x00009e00ff0f7b82 */ /* 0x000e220000000800 */
[----:B------:R-:W-:Y:S01]  /*3d7c0*/  LEA R0, R21, R14, 0x1 ;  /* 0x0000000e15007211 */ /* 0x000fe200078e08ff */
[----:B------:R3:W-:Y:S06]  /*3d7d0*/  STG.E.U16 desc[UR56][R4.64], R36 ;  /* 0x0000002404007986 */ /* 0x0007ec000c101538 */
[----:B-----5:R-:W5:Y:S01]  /*3d7e0*/  LDC R13, c[0x0][0x278] ;  /* 0x00009e00ff0d7b82 */ /* 0x020f620000000800 */
[----:B------:R3:W-:Y:S01]  /*3d7f0*/  STG.E.U16 desc[UR56][R6.64], R37 ;  /* 0x0000002506007986 */ /* 0x0007e2000c101538 */
[----:B-1----:R-:W-:-:S02]  /*3d800*/  LEA R2, R19, R0, 0x1 ;  /* 0x0000000013027211 */ /* 0x002fc400078e08ff */
[----:B---3--:R-:W-:-:S04]  /*3d810*/  LEA R4, P1, R14, R3, 0x1 ;  /* 0x000000030e047211 */ /* 0x008fc800078208ff */
[----:B------:R-:W1:Y:S01]  /*3d820*/  LDC R21, c[0x0][0x278] ;  /* 0x00009e00ff157b82 */ /* 0x000e620000000800 */
[-C--:B------:R-:W-:Y:S02]  /*3d830*/  LEA.HI.X.SX32 R5, R14, R20.reuse, 0x1, P1 ;  /* 0x000000140e057211 */ /* 0x080fe400008f0eff */
[-C--:B------:R-:W-:Y:S02]  /*3d840*/  LEA R6, P3, R0, R3.reuse, 0x1 ;  /* 0x0000000300067211 */ /* 0x080fe400078608ff */
[----:B------:R-:W-:Y:S01]  /*3d850*/  LEA R8, P1, R2, R3, 0x1 ;  /* 0x0000000302087211 */ /* 0x000fe200078208ff */
[----:B------:R3:W-:Y:S01]  /*3d860*/  STG.E.U16 desc[UR56][R10.64], R38 ;  /* 0x000000260a007986 */ /* 0x0007e2000c101538 */
[----:B------:R-:W-:Y:S01]  /*3d870*/  LEA.HI.X.SX32 R7, R0, R20, 0x1, P3 ;  /* 0x0000001400077211 */ /* 0x000fe200018f0eff */
[----:B------:R-:W1:Y:S01]  /*3d880*/  LDC R19, c[0x0][0x278] ;  /* 0x00009e00ff137b82 */ /* 0x000e620000000800 */
[----:B--2---:R-:W-:Y:S02]  /*3d890*/  LEA R0, R9, R2, 0x1 ;  /* 0x0000000209007211 */ /* 0x004fe400078e08ff */
[----:B------:R-:W-:-:S02]  /*3d8a0*/  LEA.HI.X.SX32 R9, R2, R20, 0x1, P1 ;  /* 0x0000001402097211 */ /* 0x000fc400008f0eff */
[----:B----4-:R-:W-:-:S03]  /*3d8b0*/  LEA R2, R17, R0, 0x1 ;  /* 0x0000000011027211 */ /* 0x010fc600078e08ff */
[----:B------:R-:W2:Y:S01]  /*3d8c0*/  LDC R17, c[0x0][0x278] ;  /* 0x00009e00ff117b82 */ /* 0x000ea20000000800 */
[----:B---3--:R-:W-:Y:S02]  /*3d8d0*/  PRMT R11, R36, 0x7632, R11 ;  /* 0x00007632240b7816 */ /* 0x008fe4000000000b */
[CC--:B------:R-:W-:Y:S01]  /*3d8e0*/  LEA R10, P1, R0.reuse, R3.reuse, 0x1 ;  /* 0x00000003000a7211 */ /* 0x0c0fe200078208ff */
[----:B------:R-:W-:Y:S04]  /*3d8f0*/  STG.E.U16 desc[UR56][R4.64], R39 ;  /* 0x0000002704007986 */ /* 0x000fe8000c101538 */
[----:B------:R3:W-:Y:S01]  /*3d900*/  STG.E.U16 desc[UR56][R6.64], R11 ;  /* 0x0000000b06007986 */ /* 0x0007e2000c101538 */
[----:B------:R-:W-:Y:S02]  /*3d910*/  PRMT R16, R37, 0x7632, R16 ;  /* 0x0000763225107816 */ /* 0x000fe40000000010 */
[----:B---3--:R-:W-:Y:S01]  /*3d920*/  LEA.HI.X.SX32 R11, R0, R20, 0x1, P1 ;  /* 0x00000014000b7211 */ /* 0x008fe200008f0eff */
[----:B-----5:R-:W-:Y:S01]  /*3d930*/  IMAD R0, R13, 0x2, R2 ;  /* 0x000000020d007824 */ /* 0x020fe200078e0202 */
[----:B------:R-:W-:-:S04]  /*3d940*/  LEA R12, P1, R2, R3, 0x1 ;  /* 0x00000003020c7211 */ /* 0x000fc800078208ff */
[----:B0-----:R-:W-:Y:S02]  /*3d950*/  LEA R14, R15, R0, 0x1 ;  /* 0x000000000f0e7211 */ /* 0x001fe400078e08ff */
[----:B------:R-:W-:Y:S01]  /*3d960*/  LEA R4, P3, R0, R3, 0x1 ;  /* 0x0000000300047211 */ /* 0x000fe200078608ff */
[----:B------:R0:W-:Y:S01]  /*3d970*/  STG.E.U16 desc[UR56][R8.64], R16 ;  /* 0x0000001008007986 */ /* 0x0001e2000c101538 */
[----:B------:R-:W-:Y:S01]  /*3d980*/  LEA.HI.X.SX32 R13, R2, R20, 0x1, P1 ;  /* 0x00000014020d7211 */ /* 0x000fe200008f0eff */
[----:B------:R-:W3:Y:S01]  /*3d990*/  LDC R15, c[0x0][0x278] ;  /* 0x00009e00ff0f7b82 */ /* 0x000ee20000000800 */
[----:B-1----:R-:W-:Y:S02]  /*3d9a0*/  LEA R2, R21, R14, 0x1 ;  /* 0x0000000e15027211 */ /* 0x002fe400078e08ff */
[----:B------:R-:W-:Y:S02]  /*3d9b0*/  LEA.HI.X.SX32 R5, R0, R20, 0x1, P3 ;  /* 0x0000001400057211 */ /* 0x000fe400018f0eff */
[----:B------:R-:W-:-:S03]  /*3d9c0*/  PRMT R18, R38, 0x7632, R18 ;  /* 0x0000763226127816 */ /* 0x000fc60000000012 */
[----:B------:R-:W1:Y:S01]  /*3d9d0*/  LDC R21, c[0x0][0x278] ;  /* 0x00009e00ff157b82 */ /* 0x000e620000000800 */
[----:B0-----:R-:W-:-:S04]  /*3d9e0*/  LEA R8, P3, R2, R3, 0x1 ;  /* 0x0000000302087211 */ /* 0x001fc800078608ff */
[----:B------:R-:W-:Y:S02]  /*3d9f0*/  LEA.HI.X.SX32 R9, R2, R20, 0x1, P3 ;  /* 0x0000001402097211 */ /* 0x000fe400018f0eff */
[----:B--2---:R-:W-:Y:S01]  /*3da00*/  LEA R2, R17, R2, 0x1 ;  /* 0x0000000211027211 */ /* 0x004fe200078e08ff */
[----:B------:R-:W-:Y:S03]  /*3da10*/  STG.E.U16 desc[UR56][R10.64], R18 ;  /* 0x000000120a007986 */ /* 0x000fe6000c101538 */
[----:B------:R-:W-:Y:S02]  /*3da20*/  LEA R0, R19, R2, 0x1 ;  /* 0x0000000213007211 */ /* 0x000fe400078e08ff */
[----:B------:R0:W2:Y:S04]  /*3da30*/  LDS.128 R16, [R149] ;  /* 0x0000000095107984 */ /* 0x0000a80000000c00 */
[----:B0-----:R-:W4:Y:S01]  /*3da40*/  LDL.LU R149, [R1+0x20c] ;  /* 0x00020c0001957983 */ /* 0x001f220000300800 */
[----:B------:R-:W-:-:S02]  /*3da50*/  PRMT R22, R39, 0x7632, R22 ;  /* 0x0000763227167816 */ /* 0x000fc40000000016 */
[----:B------:R-:W-:-:S03]  /*3da60*/  LEA R6, P1, R14, R3, 0x1 ;  /* 0x000000030e067211 */ /* 0x000fc600078208ff */
[----:B------:R0:W-:Y:S01]  /*3da70*/  STG.E.U16 desc[UR56][R12.64], R22 ;  /* 0x000000160c007986 */ /* 0x0001e2000c101538 */
[-C--:B------:R-:W-:Y:S02]  /*3da80*/  LEA.HI.X.SX32 R7, R14, R20.reuse, 0x1, P1 ;  /* 0x000000140e077211 */ /* 0x080fe400008f0eff */
[CC--:B------:R-:W-:Y:S01]  /*3da90*/  LEA R10, P1, R2.reuse, R3.reuse, 0x1 ;  /* 0x00000003020a7211 */ /* 0x0c0fe200078208ff */
[----:B------:R5:W-:Y:S01]  /*3daa0*/  STG.E.U16 desc[UR56][R4.64], R48 ;  /* 0x0000003004007986 */ /* 0x000be2000c101538 */
[----:B0-----:R-:W0:Y:S02]  /*3dab0*/  LDC R13, c[0x0][0x278] ;  /* 0x00009e00ff0d7b82 */ /* 0x001e240000000800 */
[----:B------:R-:W-:Y:S02]  /*3dac0*/  LEA.HI.X.SX32 R11, R2, R20, 0x1, P1 ;  /* 0x00000014020b7211 */ /* 0x000fe400008f0eff */
[----:B---3--:R-:W-:Y:S02]  /*3dad0*/  LEA R2, R15, R0, 0x1 ;  /* 0x000000000f027211 */ /* 0x008fe400078e08ff */
[C---:B-----5:R-:W-:Y:S01]  /*3dae0*/  LEA R4, P1, R0.reuse, R3, 0x1 ;  /* 0x0000000300047211 */ /* 0x060fe200078208ff */
[----:B------:R3:W-:Y:S01]  /*3daf0*/  STG.E.U16 desc[UR56][R6.64], R49 ;  /* 0x0000003106007986 */ /* 0x0007e2000c101538 */
[----:B------:R-:W5:Y:S02]  /*3db00*/  LDC R15, c[0x0][0x278] ;  /* 0x00009e00ff0f7b82 */ /* 0x000f640000000800 */
[----:B------:R-:W-:Y:S01]  /*3db10*/  LEA.HI.X.SX32 R5, R0, R20, 0x1, P1 ;  /* 0x0000001400057211 */ /* 0x000fe200008f0eff */
[----:B-1----:R-:W-:Y:S01]  /*3db20*/  IMAD R0, R21, 0x2, R2 ;  /* 0x0000000215007824 */ /* 0x002fe200078e0202 */
[----:B------:R1:W-:Y:S01]  /*3db30*/  STG.E.U16 desc[UR56][R8.64], R50 ;  /* 0x0000003208007986 */ /* 0x0003e2000c101538 */
[----:B------:R-:W-:-:S03]  /*3db40*/  PRMT R24, R49, 0x7632, R24 ;  /* 0x0000763231187816 */ /* 0x000fc60000000018 */
[----:B------:R-:W2:Y:S01]  /*3db50*/  LDC R22, c[0x0][0x278] ;  /* 0x00009e00ff167b82 */ /* 0x000ea20000000800 */
[CC--:B---3--:R-:W-:Y:S01]  /*3db60*/  LEA R6, P1, R2.reuse, R3.reuse, 0x1 ;  /* 0x0000000302067211 */ /* 0x0c8fe200078208ff */
[----:B------:R-:W-:Y:S03]  /*3db70*/  STG.E.U16 desc[UR56][R10.64], R51 ;  /* 0x000000330a007986 */ /* 0x000fe6000c101538 */
[----:B------:R-:W-:Y:S02]  /*3db80*/  LEA.HI.X.SX32 R7, R2, R20, 0x1, P1 ;  /* 0x0000001402077211 */ /* 0x000fe400008f0eff */
[----:B-1----:R-:W-:Y:S01]  /*3db90*/  PRMT R9, R48, 0x7632, R9 ;  /* 0x0000763230097816 */ /* 0x002fe20000000009 */
[----:B------:R-:W1:Y:S01]  /*3dba0*/  LDC R21, c[0x0][0x278] ;  /* 0x00009e00ff157b82 */ /* 0x000e620000000800 */
[C---:B------:R-:W-:Y:S02]  /*3dbb0*/  LEA R8, P1, R0.reuse, R3, 0x1 ;  /* 0x0000000300087211 */ /* 0x040fe400078208ff */
[----:B------:R-:W-:Y:S01]  /*3dbc0*/  LEA R2, R25, R0, 0x1 ;  /* 0x0000000019027211 */ /* 0x000fe200078e08ff */
[----:B------:R3:W-:Y:S04]  /*3dbd0*/  STG.E.U16 desc[UR56][R4.64], R9 ;  /* 0x0000000904007986 */ /* 0x0007e8000c101538 */
[----:B------:R-:W2:Y:S01]  /*3dbe0*/  LDC R25, c[0x0][0x278] ;  /* 0x00009e00ff197b82 */ /* 0x000ea20000000800 */
[----:B---3--:R-:W-:-:S02]  /*3dbf0*/  LEA.HI.X.SX32 R9, R0, R20, 0x1, P1 ;  /* 0x0000001400097211 */ /* 0x008fc400008f0eff */
[C---:B------:R-:W-:Y:S02]  /*3dc00*/  LEA R12, P1, R2.reuse, R3, 0x1 ;  /* 0x00000003020c7211 */ /* 0x040fe400078208ff */
[----:B0-----:R-:W-:Y:S02]  /*3dc10*/  LEA R0, R13, R2, 0x1 ;  /* 0x000000020d007211 */ /* 0x001fe400078e08ff */
[----:B------:R-:W-:Y:S02]  /*3dc20*/  LEA.HI.X.SX32 R13, R2, R20, 0x1, P1 ;  /* 0x00000014020d7211 */ /* 0x000fe400008f0eff */
[----:B------:R-:W-:Y:S02]  /*3dc30*/  LEA R2, R27, R0, 0x1 ;  /* 0x000000001b027211 */ /* 0x000fe400078e08ff */
[----:B------:R-:W0:Y:S02]  /*3dc40*/  LDC R27, c[0x0][0x278] ;  /* 0x00009e00ff1b7b82 */ /* 0x000e240000000800 */
[----:B------:R-:W-:-:S02]  /*3dc50*/  LEA R14, R29, R2, 0x1 ;  /* 0x000000021d0e7211 */ /* 0x000fc400078e08ff */
[-C--:B------:R-:W-:Y:S02]  /*3dc60*/  LEA R4, P1, R0, R3.reuse, 0x1 ;  /* 0x0000000300047211 */ /* 0x080fe400078208ff */
[-C--:B------:R-:W-:Y:S01]  /*3dc70*/  LEA R10, P3, R14, R3.reuse, 0x1 ;  /* 0x000000030e0a7211 */ /* 0x080fe200078608ff */
[----:B------:R3:W-:Y:S01]  /*3dc80*/  STG.E.U16 desc[UR56][R6.64], R24 ;  /* 0x0000001806007986 */ /* 0x0007e2000c101538 */
[----:B------:R-:W-:Y:S02]  /*3dc90*/  PRMT R26, R50, 0x7632, R26 ;  /* 0x00007632321a7816 */ /* 0x000fe4000000001a */
[-C--:B------:R-:W-:Y:S02]  /*3dca0*/  LEA.HI.X.SX32 R5, R0, R20.reuse, 0x1, P1 ;  /* 0x0000001400057211 */ /* 0x080fe400008f0eff */
[----:B------:R-:W-:Y:S02]  /*3dcb0*/  LEA.HI.X.SX32 R11, R14, R20, 0x1, P3 ;  /* 0x000000140e0b7211 */ /* 0x000fe400018f0eff */
[----:B-----5:R-:W-:Y:S01]  /*3dcc0*/  LEA R14, R15, R14, 0x1 ;  /* 0x0000000e0f0e7211 */ /* 0x020fe200078e08ff */
[----:B------:R5:W-:Y:S01]  /*3dcd0*/  STG.E.U16 desc[UR56][R8.64], R26 ;  /* 0x0000001a08007986 */ /* 0x000be2000c101538 */
[----:B---3--:R-:W-:-:S03]  /*3dce0*/  LEA R6, P1, R2, R3, 0x1 ;  /* 0x0000000302067211 */ /* 0x008fc600078208ff */
[----:B-1----:R-:W-:Y:S01]  /*3dcf0*/  IMAD R0, R21, 0x2, R14 ;  /* 0x0000000215007824 */ /* 0x002fe200078e020e */
[----:B------:R-:W-:Y:S02]  /*3dd00*/  PRMT R28, R51, 0x7632, R28 ;  /* 0x00007632331c7816 */ /* 0x000fe4000000001c */
[----:B------:R-:W-:Y:S02]  /*3dd10*/  LEA.HI.X.SX32 R7, R2, R20, 0x1, P1 ;  /* 0x0000001402077211 */ /* 0x000fe400008f0eff */
[CC--:B-----5:R-:W-:Y:S01]  /*3dd20*/  LEA R8, P1, R14.reuse, R3.reuse, 0x1 ;  /* 0x000000030e087211 */ /* 0x0e0fe200078208ff */
[----:B------:R1:W-:Y:S01]  /*3dd30*/  STG.E.U16 desc[UR56][R12.64], R28 ;  /* 0x0000001c0c007986 */ /* 0x0003e2000c101538 */
[----:B--2---:R-:W-:Y:S02]  /*3dd40*/  LEA R2, R25, R0, 0x1 ;  /* 0x0000000019027211 */ /* 0x004fe400078e08ff */
[----:B------:R-:W-:Y:S01]  /*3dd50*/  LEA.HI.X.SX32 R9, R14, R20, 0x1, P1 ;  /* 0x000000140e097211 */ /* 0x000fe200008f0eff */
[----:B------:R2:W-:Y:S04]  /*3dd60*/  STG.E.U16 desc[UR56][R4.64], R16 ;  /* 0x0000001004007986 */ /* 0x0005e8000c101538 */
[----:B------:R0:W-:Y:S01]  /*3dd70*/  STG.E.U16 desc[UR56][R6.64], R17 ;  /* 0x0000001106007986 */ /* 0x0001e2000c101538 */
[----:B-1----:R-:W-:-:S03]  /*3dd80*/  LEA R12, P1, R0, R3, 0x1 ;  /* 0x00000003000c7211 */ /* 0x002fc600078208ff */
[----:B------:R1:W-:Y:S01]  /*3dd90*/  STG.E.U16 desc[UR56][R10.64], R18 ;  /* 0x000000120a007986 */ /* 0x0003e2000c101538 */
[----:B--2---:R-:W-:Y:S02]  /*3dda0*/  PRMT R5, R16, 0x7632, R5 ;  /* 0x0000763210057816 */ /* 0x004fe40000000005 */
[----:B------:R-:W-:Y:S02]  /*3ddb0*/  LEA.HI.X.SX32 R13, R0, R20, 0x1, P1 ;  /* 0x00000014000d7211 */ /* 0x000fe400008f0eff */
[----:B0-----:R-:W-:Y:S02]  /*3ddc0*/  LEA R7, R27, R2, 0x1 ;  /* 0x000000021b077211 */ /* 0x001fe400078e08ff */
[----:B------:R-:W-:Y:S01]  /*3ddd0*/  LEA R4, P1, R2, R3, 0x1 ;  /* 0x0000000302047211 */ /* 0x000fe200078208ff */
[----:B------:R-:W-:Y:S01]  /*3dde0*/  STG.E.U16 desc[UR56][R8.64], R19 ;  /* 0x0000001308007986 */ /* 0x000fe2000c101538 */
[----:B-1----:R-:W-:-:S03]  /*3ddf0*/  LEA R10, R22, R7, 0x1 ;  /* 0x00000007160a7211 */ /* 0x002fc600078e08ff */
[----:B------:R0:W-:Y:S01]  /*3de00*/  STG.E.U16 desc[UR56][R12.64], R5 ;  /* 0x000000050c007986 */ /* 0x0001e2000c101538 */
[----:B------:R-:W-:Y:S02]  /*3de10*/  FSEL R0, R155, -INF , P2 ;  /* 0xff8000009b007808 */ /* 0x000fe40001000000 */
[-C--:B------:R-:W-:Y:S02]  /*3de20*/  LEA R6, P2, R10, R3.reuse, 0x1 ;  /* 0x000000030a067211 */ /* 0x080fe400078408ff */
[----:B------:R-:W-:Y:S02]  /*3de30*/  PRMT R15, R17, 0x7632, R15 ;  /* 0x00007632110f7816 */ /* 0x000fe4000000000f */
[----:B------:R-:W-:Y:S02]  /*3de40*/  PRMT R14, R18, 0x7632, R14 ;  /* 0x00007632120e7816 */ /* 0x000fe4000000000e */
[----:B0-----:R-:W-:Y:S02]  /*3de50*/  LEA.HI.X.SX32 R5, R2, R20, 0x1, P1 ;  /* 0x0000001402057211 */ /* 0x001fe400008f0eff */
[----:B------:R-:W-:-:S02]  /*3de60*/  LEA R2, P1, R7, R3, 0x1 ;  /* 0x0000000307027211 */ /* 0x000fc400078208ff */
[----:B------:R-:W-:Y:S02]  /*3de70*/  PRMT R16, R19, 0x7632, R16 ;  /* 0x0000763213107816 */ /* 0x000fe40000000010 */
[-C--:B------:R-:W-:Y:S02]  /*3de80*/  LEA.HI.X.SX32 R3, R7, R20.reuse, 0x1, P1 ;  /* 0x0000001407037211 */ /* 0x080fe400008f0eff */
[----:B------:R-:W-:Y:S01]  /*3de90*/  LEA.HI.X.SX32 R7, R10, R20, 0x1, P2 ;  /* 0x000000140a077211 */ /* 0x000fe200010f0eff */
[----:B------:R0:W-:Y:S04]  /*3dea0*/  STG.E.U16 desc[UR56][R4.64], R15 ;  /* 0x0000000f04007986 */ /* 0x0001e8000c101538 */
[----:B------:R0:W-:Y:S04]  /*3deb0*/  STG.E.U16 desc[UR56][R2.64], R14 ;  /* 0x0000000e02007986 */ /* 0x0001e8000c101538 */
[----:B------:R0:W-:Y:S01]  /*3dec0*/  STG.E.U16 desc[UR56][R6.64], R16 ;  /* 0x0000001006007986 */ /* 0x0001e2000c101538 */
[----:B------:R-:W-:Y:S01]  /*3ded0*/  FSEL R11, R154, -INF , P5 ;  /* 0xff8000009a0b7808 */ /* 0x000fe20002800000 */
[----:B------:R-:W-:-:S02]  /*3dee0*/  FFMA R10, R0, 0.69314718246459960938, R23 ;  /* 0x3f317218000a7823 */ /* 0x000fc40000000017 */
[----:B------:R-:W1:Y:S02]  /*3def0*/  LDC R0, c[0x0][0x27c] ;  /* 0x00009f00ff007b82 */ /* 0x000e640000000800 */
[----:B------:R-:W-:-:S06]  /*3df00*/  FFMA R11, R11, 0.69314718246459960938, R152 ;  /* 0x3f3172180b0b7823 */ /* 0x000fcc0000000098 */
[----:B------:R-:W-:Y:S06]  /*3df10*/  BAR.SYNC.DEFER_BLOCKING 0x0 ;  /* 0x0000000000007b1d */ /* 0x000fec0000010000 */
[----:B----4-:R0:W-:Y:S02]  /*3df20*/  STS.64 [R149], R10 ;  /* 0x0000000a95007388 */ /* 0x0101e40000000a00 */
[----:B------:R-:W-:Y:S06]  /*3df30*/  BAR.SYNC.DEFER_BLOCKING 0x0 ;  /* 0x0000000000007b1d */ /* 0x000fec0000010000 */
[----:B-1----:R-:W-:Y:S05]  /*3df40*/  @P0 EXIT ;  /* 0x000000000000094d */ /* 0x002fea0003800000 */
[----:B0-----:R-:W2:Y:S01]  /*3df50*/  LDL.LU R149, [R1+0x208] ;  /* 0x0002080001957983 */ /* 0x001ea20000300800 */
[----:B------:R-:W0:Y:S01]  /*3df60*/  LDC.64 R6, c[0x0][0x230] ;  /* 0x00008c00ff067b82 */ /* 0x000e220000000a00 */
[----:B------:R-:W-:Y:S01]  /*3df70*/  IMAD R0, R148, R0, RZ ;  /* 0x0000000094007224 */ /* 0x000fe200078e02ff */
[C---:B------:R-:W-:Y:S01]  /*3df80*/  SHF.L.U32 R2, R146.reuse, 0x2, RZ ;  /* 0x0000000292027819 */ /* 0x040fe200000006ff */
[----:B------:R-:W-:-:S03]  /*3df90*/  IMAD.HI R4, R146, 0x4, RZ ;  /* 0x0000000492047827 */ /* 0x000fc600078e02ff */
[C---:B------:R-:W-:Y:S01]  /*3dfa0*/  SHF.L.U32 R3, R0.reuse, 0x2, RZ ;  /* 0x0000000200037819 */ /* 0x040fe200000006ff */
[----:B------:R-:W-:-:S03]  /*3dfb0*/  IMAD.HI R0, R0, 0x4, RZ ;  /* 0x0000000400007827 */ /* 0x000fc600078e02ff */
[----:B0-----:R-:W-:-:S04]  /*3dfc0*/  IADD3 R2, P0, P1, R2, R6, R3 ;  /* 0x0000000602027210 */ /* 0x001fc8000791e003 */
[----:B------:R-:W-:Y:S01]  /*3dfd0*/  IADD3.X R3, R4, R7, R0, P0, P1 ;  /* 0x0000000704037210 */ /* 0x000fe200007e2400 */
[----:B--2---:R-:W0:Y:S04]  /*3dfe0*/  LDS R5, [R149] ;  /* 0x0000000095057984 */ /* 0x004e280000000800 */
[----:B0-----:R-:W-:Y:S01]  /*3dff0*/  STG.E desc[UR56][R2.64], R5 ;  /* 0x0000000502007986 */ /* 0x001fe2000c101938 */
[----:B------:R-:W-:Y:S05]  /*3e000*/  EXIT ;  /* 0x000000000000794d */ /* 0x000fea0003800000 */
.L_x_2:
[----:B------:R-:W-:-:S00]  /*3e010*/  BRA `(.L_x_2) ;  /* 0xfffffffc00fc7947 */ /* 0x000fc0000383ffff */
[----:B------:R-:W-:-:S00]  /*3e020*/  NOP ;  /* 0x0000000000007918 */ /* 0x000fc00000000000 */
        /* <DEDUP_REMOVED lines=13> */
.L_x_3:


//--------------------- .nv.global.init           --------------------------
	.section	.nv.global.init,"aw",@progbits
.nv.global.init:
	.type		_$_str,@object
	.size		_$_str,(.L_0 - _$_str)
_$_str:
        /*0000*/ 	.byte	0x5f, 0x5f, 0x43, 0x55, 0x44, 0x41, 0x5f, 0x46, 0x54, 0x5a, 0x00
.L_0:


//--------------------- .nv.shared.attn_fwd       --------------------------
	.section	.nv.shared.attn_fwd,"aw",@nobits
	.sectionflags	@""
	.align	16
	.zero		1024


//--------------------- .nv.shared.reserved.0     --------------------------
	.section	.nv.shared.reserved.0,"aw",@nobits
	.weak		__nv_reservedSMEM_offset_0_alias
	.size		__nv_reservedSMEM_offset_0_alias, 0, 0
	.other		__nv_reservedSMEM_offset_0_alias,@"STO_CUDA_RESERVED_SHARED STV_DEFAULT"
__nv_reservedSMEM_offset_0_alias:
	.zero		0


//--------------------- .nv.constant0.attn_fwd    --------------------------
	.section	.nv.constant0.attn_fwd,"a",@progbits
	.sectionflags	@""
	.align	4
.nv.constant0.attn_fwd:
	.zero		664


//--------------------- SYMBOLS --------------------------

	.type		.nv.reservedSmem.offset0,@object
	.size		.nv.reservedSmem.offset0,0x4
